def matmul_kernel(
    a_ptr,
    b_ptr,
    c_ptr,
    M,
    N,
    K,
    stride_am,
    stride_ak,
    stride_bk,
    stride_bn,
    stride_cm,
    stride_cn,
    BLOCK_M: tl.constexpr,
    BLOCK_N: tl.constexpr,
    BLOCK_K: tl.constexpr,
    GROUP_M: tl.constexpr,
):
    pid = tl.program_id(axis=0)
    num_pid_m = tl.cdiv(M, BLOCK_M)
    num_pid_n = tl.cdiv(N, BLOCK_N)
    num_pid_in_group = GROUP_M * num_pid_n
    group_id = pid // num_pid_in_group
    first_pid_m = group_id * GROUP_M
    group_size_m = min(num_pid_m - first_pid_m, GROUP_M)
    pid_m = first_pid_m + ((pid % num_pid_in_group) % group_size_m)
    pid_n = (pid % num_pid_in_group) // group_size_m

    offs_am = (pid_m * BLOCK_M + tl.arange(0, BLOCK_M)) % M
    offs_bn = (pid_n * BLOCK_N + tl.arange(0, BLOCK_N)) % N
    offs_k = tl.arange(0, BLOCK_K)
    a_ptrs = a_ptr + offs_am[:, None] * stride_am + offs_k[None, :] * stride_ak
    b_ptrs = b_ptr + offs_k[:, None] * stride_bk + offs_bn[None, :] * stride_bn

    acc = tl.zeros((BLOCK_M, BLOCK_N), dtype=tl.float32)
    for kk in range(0, tl.cdiv(K, BLOCK_K)):
        a = tl.load(a_ptrs, mask=offs_k[None, :] < K - kk * BLOCK_K, other=0.0)
        b = tl.load(b_ptrs, mask=offs_k[:, None] < K - kk * BLOCK_K, other=0.0)
        acc = tl.dot(a, b, acc)
        a_ptrs += BLOCK_K * stride_ak
        b_ptrs += BLOCK_K * stride_bk

    c = acc.to(c_ptr.dtype.element_ty)
    offs_cm = pid_m * BLOCK_M + tl.arange(0, BLOCK_M)
    offs_cn = pid_n * BLOCK_N + tl.arange(0, BLOCK_N)
    c_ptrs = c_ptr + offs_cm[:, None] * stride_cm + offs_cn[None, :] * stride_cn
    mask = (offs_cm[:, None] < M) & (offs_cn[None, :] < N)
    tl.store(c_ptrs, c, mask=mask)

# config = {"BLOCK_K": 32, "BLOCK_M": 512, "BLOCK_N": 128, "GROUP_M": 8, "arch": "sm_100", "dtype": "fp16", "num_ctas": 1, "num_stages": 4, "num_warps": 4}
# arch = sm_100


// ===== COMPILED SASS (sm_100a) =====

	.target	sm_100a

	.elftype	@"ET_EXEC"


//--------------------- .note.nv.tkinfo           --------------------------
	.section	.note.nv.tkinfo,"",@"SHT_NOTE"
	.sectionflags	@"SHF_NOTE_NV_TKINFO"
	.tkinfo
        /*0018*/ 	.word	0x00000081
        /*0030*/ 	.string	""
        /*0030*/ 	.string	"ptxas-blackwell"
        /*0030*/ 	.string	"Cuda compilation tools, release 12.9, V12.9.86"
        /*0030*/ 	.string	"Build cuda_12.9.r12.9/compiler.36037853_0"
        /*0030*/ 	.string	"-v  -suppress-debug-info  -lineinfo  -arch sm_100a "



//--------------------- .note.nv.cuver            --------------------------
	.section	.note.nv.cuver,"",@"SHT_NOTE"
	.sectionflags	@"SHF_NOTE_NV_CUVER"
        /*0018*/ 	.short	0x0001
        /*001a*/ 	.short	0x0064
        /*001c*/ 	.short	0x0001
        /*001e*/ 	.short	0x0000
        /*0020*/ 	.short	0x0001
        /*0022*/ 	.short	0x0000


//--------------------- .nv.info                  --------------------------
	.section	.nv.info,"",@"SHT_CUDA_INFO"
	.align	4


	//----- nvinfo : EIATTR_REGCOUNT
	.align		4
        /*0000*/ 	.byte	0x04, 0x2f
        /*0002*/ 	.short	(.L_4 - .L_3)
	.align		4
.L_3:
        /*0004*/ 	.word	index@(matmul_kernel)
        /*0008*/ 	.word	0x00000060


	//----- nvinfo : EIATTR_FRAME_SIZE
	.align		4
.L_4:
        /*000c*/ 	.byte	0x04, 0x11
        /*000e*/ 	.short	(.L_6 - .L_5)
	.align		4
.L_5:
        /*0010*/ 	.word	index@($__internal_2_$__cuda_sm10x_tcgen05_guardrail_trap_unallocated_columns_being_dealloced)
        /*0014*/ 	.word	0x00000d90


	//----- nvinfo : EIATTR_FRAME_SIZE
	.align		4
.L_6:
        /*0018*/ 	.byte	0x04, 0x11
        /*001a*/ 	.short	(.L_8 - .L_7)
	.align		4
.L_7:
        /*001c*/ 	.word	index@($__internal_1_$__cuda_sm10x_tcgen05_guardrail_trap_phase_invalid_during_alloc)
        /*0020*/ 	.word	0x00000d90


	//----- nvinfo : EIATTR_FRAME_SIZE
	.align		4
.L_8:
        /*0024*/ 	.byte	0x04, 0x11
        /*0026*/ 	.short	(.L_10 - .L_9)
	.align		4
.L_9:
        /*0028*/ 	.word	index@($__internal_0_$__cuda_sm10x_tcgen05_guardrail_trap_col_being_dealloced_not_returned_by_alloc)
        /*002c*/ 	.word	0x00000d90


	//----- nvinfo : EIATTR_FRAME_SIZE
	.align		4
.L_10:
        /*0030*/ 	.byte	0x04, 0x11
        /*0032*/ 	.short	(.L_12 - .L_11)
	.align		4
.L_11:
        /*0034*/ 	.word	index@(matmul_kernel)
        /*0038*/ 	.word	0x00000d90


	//----- nvinfo : EIATTR_MIN_STACK_SIZE
	.align		4
.L_12:
        /*003c*/ 	.byte	0x04, 0x12
        /*003e*/ 	.short	(.L_14 - .L_13)
	.align		4
.L_13:
        /*0040*/ 	.word	index@(matmul_kernel)
        /*0044*/ 	.word	0x00000d90
.L_14:


//--------------------- .nv.info.matmul_kernel    --------------------------
	.section	.nv.info.matmul_kernel,"",@"SHT_CUDA_INFO"
	.sectionflags	@""
	.align	4


	//----- nvinfo : EIATTR_CUDA_API_VERSION
	.align		4
        /*0000*/ 	.byte	0x04, 0x37
        /*0002*/ 	.short	(.L_16 - .L_15)
.L_15:
        /*0004*/ 	.word	0x00000081


	//----- nvinfo : EIATTR_KPARAM_INFO
	.align		4
.L_16:
        /*0008*/ 	.byte	0x04, 0x17
        /*000a*/ 	.short	(.L_18 - .L_17)
.L_17:
        /*000c*/ 	.word	0x00000000
        /*0010*/ 	.short	0x000d
        /*0012*/ 	.short	0x0048
        /*0014*/ 	.byte	0x00, 0xf4, 0x21, 0x00


	//----- nvinfo : EIATTR_KPARAM_INFO
	.align		4
.L_18:
        /*0018*/ 	.byte	0x04, 0x17
        /*001a*/ 	.short	(.L_20 - .L_19)
.L_19:
        /*001c*/ 	.word	0x00000000
        /*0020*/ 	.short	0x000c
        /*0022*/ 	.short	0x0040
        /*0024*/ 	.byte	0x00, 0xf4, 0x21, 0x00


	//----- nvinfo : EIATTR_KPARAM_INFO
	.align		4
.L_20:
        /*0028*/ 	.byte	0x04, 0x17
        /*002a*/ 	.short	(.L_22 - .L_21)
.L_21:
        /*002c*/ 	.word	0x00000000
        /*0030*/ 	.short	0x000b
        /*0032*/ 	.short	0x0038
        /*0034*/ 	.byte	0x00, 0xf0, 0x11, 0x00


	//----- nvinfo : EIATTR_KPARAM_INFO
	.align		4
.L_22:
        /*0038*/ 	.byte	0x04, 0x17
        /*003a*/ 	.short	(.L_24 - .L_23)
.L_23:
        /*003c*/ 	.word	0x00000000
        /*0040*/ 	.short	0x000a
        /*0042*/ 	.short	0x0034
        /*0044*/ 	.byte	0x00, 0xf0, 0x11, 0x00


	//----- nvinfo : EIATTR_KPARAM_INFO
	.align		4
.L_24:
        /*0048*/ 	.byte	0x04, 0x17
        /*004a*/ 	.short	(.L_26 - .L_25)
.L_25:
        /*004c*/ 	.word	0x00000000
        /*0050*/ 	.short	0x0009
        /*0052*/ 	.short	0x0030
        /*0054*/ 	.byte	0x00, 0xf0, 0x11, 0x00


	//----- nvinfo : EIATTR_KPARAM_INFO
	.align		4
.L_26:
        /*0058*/ 	.byte	0x04, 0x17
        /*005a*/ 	.short	(.L_28 - .L_27)
.L_27:
        /*005c*/ 	.word	0x00000000
        /*0060*/ 	.short	0x0008
        /*0062*/ 	.short	0x002c
        /*0064*/ 	.byte	0x00, 0xf0, 0x11, 0x00


	//----- nvinfo : EIATTR_KPARAM_INFO
	.align		4
.L_28:
        /*0068*/ 	.byte	0x04, 0x17
        /*006a*/ 	.short	(.L_30 - .L_29)
.L_29:
        /*006c*/ 	.word	0x00000000
        /*0070*/ 	.short	0x0007
        /*0072*/ 	.short	0x0028
        /*0074*/ 	.byte	0x00, 0xf0, 0x11, 0x00


	//----- nvinfo : EIATTR_KPARAM_INFO
	.align		4
.L_30:
        /*0078*/ 	.byte	0x04, 0x17
        /*007a*/ 	.short	(.L_32 - .L_31)
.L_31:
        /*007c*/ 	.word	0x00000000
        /*0080*/ 	.short	0x0006
        /*0082*/ 	.short	0x0024
        /*0084*/ 	.byte	0x00, 0xf0, 0x11, 0x00


	//----- nvinfo : EIATTR_KPARAM_INFO
	.align		4
.L_32:
        /*0088*/ 	.byte	0x04, 0x17
        /*008a*/ 	.short	(.L_34 - .L_33)
.L_33:
        /*008c*/ 	.word	0x00000000
        /*0090*/ 	.short	0x0005
        /*0092*/ 	.short	0x0020
        /*0094*/ 	.byte	0x00, 0xf0, 0x11, 0x00


	//----- nvinfo : EIATTR_KPARAM_INFO
	.align		4
.L_34:
        /*0098*/ 	.byte	0x04, 0x17
        /*009a*/ 	.short	(.L_36 - .L_35)
.L_35:
        /*009c*/ 	.word	0x00000000
        /*00a0*/ 	.short	0x0004
        /*00a2*/ 	.short	0x001c
        /*00a4*/ 	.byte	0x00, 0xf0, 0x11, 0x00


	//----- nvinfo : EIATTR_KPARAM_INFO
	.align		4
.L_36:
        /*00a8*/ 	.byte	0x04, 0x17
        /*00aa*/ 	.short	(.L_38 - .L_37)
.L_37:
        /*00ac*/ 	.word	0x00000000
        /*00b0*/ 	.short	0x0003
        /*00b2*/ 	.short	0x0018
        /*00b4*/ 	.byte	0x00, 0xf0, 0x11, 0x00


	//----- nvinfo : EIATTR_KPARAM_INFO
	.align		4
.L_38:
        /*00b8*/ 	.byte	0x04, 0x17
        /*00ba*/ 	.short	(.L_40 - .L_39)
.L_39:
        /*00bc*/ 	.word	0x00000000
        /*00c0*/ 	.short	0x0002
        /*00c2*/ 	.short	0x0010
        /*00c4*/ 	.byte	0x00, 0xf4, 0x21, 0x00


	//----- nvinfo : EIATTR_KPARAM_INFO
	.align		4
.L_40:
        /*00c8*/ 	.byte	0x04, 0x17
        /*00ca*/ 	.short	(.L_42 - .L_41)
.L_41:
        /*00cc*/ 	.word	0x00000000
        /*00d0*/ 	.short	0x0001
        /*00d2*/ 	.short	0x0008
        /*00d4*/ 	.byte	0x00, 0xf4, 0x21, 0x00


	//----- nvinfo : EIATTR_KPARAM_INFO
	.align		4
.L_42:
        /*00d8*/ 	.byte	0x04, 0x17
        /*00da*/ 	.short	(.L_44 - .L_43)
.L_43:
        /*00dc*/ 	.word	0x00000000
        /*00e0*/ 	.short	0x0000
        /*00e2*/ 	.short	0x0000
        /*00e4*/ 	.byte	0x00, 0xf4, 0x21, 0x00


	//----- nvinfo : EIATTR_AT_ENTRY_FRAGMENTS
	.align		4
.L_44:
        /*00e8*/ 	.byte	0x04, 0x4f
        /*00ea*/ 	.short	(.L_46 - .L_45)


	//   ....[0]....
.L_45:
        /*00ec*/ 	.word	0x00000004


	//----- nvinfo : EIATTR_RESERVED_SMEM_USED
	.align		4
.L_46:
        /*00f0*/ 	.byte	0x01, 0x41
	.zero		2


	//----- nvinfo : EIATTR_SPARSE_MMA_MASK
	.align		4
        /*00f4*/ 	.byte	0x03, 0x50
        /*00f6*/ 	.short	0x0000


	//----- nvinfo : EIATTR_TCGEN05_1CTA_USED
	.align		4
        /*00f8*/ 	.byte	0x01, 0x51
	.zero		2


	//----- nvinfo : EIATTR_MAXREG_COUNT
	.align		4
        /*00fc*/ 	.byte	0x03, 0x1b
        /*00fe*/ 	.short	0x00ff


	//----- nvinfo : EIATTR_NUM_BARRIERS
	.align		4
        /*0100*/ 	.byte	0x02, 0x4c
        /*0102*/ 	.byte	0x01
	.zero		1


	//----- nvinfo : EIATTR_ANNOTATIONS
	.align		4
        /*0104*/ 	.byte	0x04, 0x55
        /*0106*/ 	.short	(.L_48 - .L_47)


	//   ....[0]....
.L_47:
        /*0108*/ 	.word	0x00000001
        /*010c*/ 	.byte	0x80, 0x09, 0x00, 0x00, 0x01, 0x00, 0x00, 0x00, 0xf0, 0x09, 0x00, 0x00, 0x01, 0x00, 0x00, 0x00
        /* <DEDUP_REMOVED lines=1426> */
        /*5a3c*/ 	.byte	0x50, 0x1c, 0x02, 0x00, 0x01, 0x00, 0x00, 0x00, 0x70, 0x1c, 0x02, 0x00


	//----- nvinfo : EIATTR_INT_WARP_WIDE_INSTR_OFFSETS
	.align		4
.L_48:
        /*5a48*/ 	.byte	0x04, 0x31
        /*5a4a*/ 	.short	(.L_50 - .L_49)


	//   ....[0]....
.L_49:
        /*5a4c*/ 	.word	0x00002890


	//   ....[1]....
        /*5a50*/ 	.word	0x00002a10


	//   ....[2]....
        /*5a54*/ 	.word	0x00005040


	//   ....[3]....
        /*5a58*/ 	.word	0x00021b20


	//   ....[4]....
        /*5a5c*/ 	.word	0x00021b70


	//----- nvinfo : EIATTR_COOP_GROUP_MASK_REGIDS
	.align		4
.L_50:
        /*5a60*/ 	.byte	0x04, 0x29
        /*5a62*/ 	.short	(.L_52 - .L_51)


	//   ....[0]....
.L_51:
        /*5a64*/ 	.word	0xffffffff


	//   ....[1]....
        /*5a68*/ 	.word	0xffffffff


	//   ....[2]....
        /*5a6c*/ 	.word	0xffffffff


	//   ....[3]....
        /*5a70*/ 	.word	0xffffffff


	//----- nvinfo : EIATTR_COOP_GROUP_INSTR_OFFSETS
	.align		4
.L_52:
        /*5a74*/ 	.byte	0x04, 0x28
        /*5a76*/ 	.short	(.L_54 - .L_53)


	//   ....[0]....
.L_53:
        /*5a78*/ 	.word	0x00000080


	//   ....[1]....
        /*5a7c*/ 	.word	0x00000340


	//   ....[2]....
        /*5a80*/ 	.word	0x000219b0


	//   ....[3]....
        /*5a84*/ 	.word	0x00021c20


	//----- nvinfo : EIATTR_VRC_CTA_INIT_COUNT
	.align		4
.L_54:
        /*5a88*/ 	.byte	0x02, 0x4a
        /*5a8a*/ 	.byte	0x80
	.zero		1


	//----- nvinfo : EIATTR_MBARRIER_INSTR_OFFSETS
	.align		4
        /*5a8c*/ 	.byte	0x04, 0x39
        /*5a8e*/ 	.short	(.L_56 - .L_55)


	//   ....[0]....
.L_55:
        /*5a90*/ 	.word	0x00002c00
        /*5a94*/ 	.word	0x000000ff
        /*5a98*/ 	.word	0x00000000
        /*5a9c*/ 	.short	0x0100
        /*5a9e*/ 	.byte	0x0b
	.zero		1


	//   ....[1]....
        /*5aa0*/ 	.word	0x00005080
        /*5aa4*/ 	.word	0x000000ff
        /*5aa8*/ 	.word	0x00014008
        /*5aac*/ 	.short	0x0100
        /*5aae*/ 	.byte	0x09
	.zero		1


	//   ....[2]....
        /*5ab0*/ 	.word	0x000082c0
        /*5ab4*/ 	.word	0x000000ff
        /*5ab8*/ 	.word	0x00000000
        /*5abc*/ 	.short	0x010a
        /*5abe*/ 	.byte	0x0b
	.zero		1


	//   ....[3]....
        /*5ac0*/ 	.word	0x0000f360
        /*5ac4*/ 	.word	0x000000ff
        /*5ac8*/ 	.word	0x00000000
        /*5acc*/ 	.short	0x010a
        /*5ace*/ 	.byte	0x0b
	.zero		1


	//   ....[4]....
        /*5ad0*/ 	.word	0x0000f8d0
        /*5ad4*/ 	.word	0x000000ff
        /*5ad8*/ 	.word	0x00014000
        /*5adc*/ 	.short	0x0108
        /*5ade*/ 	.byte	0x09
	.zero		1


	//   ....[5]....
        /*5ae0*/ 	.word	0x0000fb60
        /*5ae4*/ 	.word	0x000000ff
        /*5ae8*/ 	.word	0x00014008
        /*5aec*/ 	.short	0x0108
        /*5aee*/ 	.byte	0x09
	.zero		1


	//   ....[6]....
        /*5af0*/ 	.word	0x00021c60
        /*5af4*/ 	.word	0x000000ff
        /*5af8*/ 	.word	0x00000000
        /*5afc*/ 	.short	0x010a
        /*5afe*/ 	.byte	0x0b
	.zero		1


	//   ....[7]....
        /*5b00*/ 	.word	0x00021ca0
        /*5b04*/ 	.word	0x000000ff
        /*5b08*/ 	.word	0x00000000
        /*5b0c*/ 	.short	0x010a
        /*5b0e*/ 	.byte	0x0b
	.zero		1


	//----- nvinfo : EIATTR_NUM_MBARRIERS
	.align		4
.L_56:
        /*5b10*/ 	.byte	0x03, 0x38
        /*5b12*/ 	.short	0x0002


	//----- nvinfo : EIATTR_EXIT_INSTR_OFFSETS
	.align		4
        /*5b14*/ 	.byte	0x04, 0x1c
        /*5b16*/ 	.short	(.L_58 - .L_57)


	//   ....[0]....
.L_57:
        /*5b18*/ 	.word	0x00021c30


	//----- nvinfo : EIATTR_REQNTID
	.align		4
.L_58:
        /*5b1c*/ 	.byte	0x04, 0x10
        /*5b1e*/ 	.short	(.L_60 - .L_59)
.L_59:
        /*5b20*/ 	.word	0x00000080
        /*5b24*/ 	.word	0x00000001
        /*5b28*/ 	.word	0x00000001


	//----- nvinfo : EIATTR_CRS_STACK_SIZE
	.align		4
.L_60:
        /*5b2c*/ 	.byte	0x04, 0x1e
        /*5b2e*/ 	.short	(.L_62 - .L_61)
.L_61:
        /*5b30*/ 	.word	0x00000000


	//----- nvinfo : EIATTR_CBANK_PARAM_SIZE
	.align		4
.L_62:
        /*5b34*/ 	.byte	0x03, 0x19
        /*5b36*/ 	.short	0x0050


	//----- nvinfo : EIATTR_PARAM_CBANK
	.align		4
        /*5b38*/ 	.byte	0x04, 0x0a
        /*5b3a*/ 	.short	(.L_64 - .L_63)
	.align		4
.L_63:
        /*5b3c*/ 	.word	index@(.nv.constant0.matmul_kernel)
        /*5b40*/ 	.short	0x0380
        /*5b42*/ 	.short	0x0050


	//----- nvinfo : EIATTR_SW_WAR
	.align		4
.L_64:
        /*5b44*/ 	.byte	0x04, 0x36
        /*5b46*/ 	.short	(.L_66 - .L_65)
.L_65:
        /*5b48*/ 	.word	0x00000008
.L_66:


//--------------------- .nv.compat                --------------------------
	.section	.nv.compat,"",@"SHT_CUDA_COMPAT_INFO"
	.align	4
        /*0000*/ 	.byte	0x02, 0x02, 0x02, 0x00, 0x02, 0x05, 0x05, 0x00, 0x02, 0x03, 0x00, 0x00, 0x02, 0x06, 0x01, 0x00


//--------------------- .nv.callgraph             --------------------------
	.section	.nv.callgraph,"",@"SHT_CUDA_CALLGRAPH"
	.align	4
	.sectionentsize	8
	.align		4
        /*0000*/ 	.word	0x00000000
	.align		4
        /*0004*/ 	.word	0xffffffff
	.align		4
        /*0008*/ 	.word	0x00000000
	.align		4
        /*000c*/ 	.word	0xfffffffe
	.align		4
        /*0010*/ 	.word	0x00000000
	.align		4
        /*0014*/ 	.word	0xfffffffd
	.align		4
        /*0018*/ 	.word	0x00000000
	.align		4
        /*001c*/ 	.word	0xfffffffc


//--------------------- .text.matmul_kernel       --------------------------
	.section	.text.matmul_kernel,"ax",@progbits
	.align	128
        .global         matmul_kernel
        .type           matmul_kernel,@function
        .size           matmul_kernel,(.L_x_20 - matmul_kernel)
        .other          matmul_kernel,@"STO_CUDA_ENTRY STV_DEFAULT"
matmul_kernel:
.text.matmul_kernel:
[----:B------:R-:W0:Y:S01]  /*0000*/  LDC R1, c[0x0][0x37c] ;  /* 0x0000df00ff017b82 */ /* 0x000e220000000800 */
[----:B------:R-:W1:Y:S01]  /*0010*/  S2R R0, SR_TID.X ;  /* 0x0000000000007919 */ /* 0x000e620000002100 */
[----:B0-----:R-:W-:Y:S01]  /*0020*/  VIADD R1, R1, 0xfffff270 ;  /* 0xfffff27001017836 */ /* 0x001fe20000000000 */
[----:B------:R-:W0:Y:S01]  /*0030*/  LDCU.64 UR22, c[0x0][0x358] ;  /* 0x00006b00ff1677ac */ /* 0x000e220008000a00 */
[----:B-1----:R-:W-:-:S13]  /*0040*/  ISETP.GE.U32.AND P0, PT, R0, 0x20, PT ;  /* 0x000000200000780c */ /* 0x002fda0003f06070 */
[----:B------:R-:W-:Y:S02]  /*0050*/  VOTEU.ANY UP0, P0 ;  /* 0x0000000000ff7886 */ /* 0x000fe40000000100 */
[----:B------:R-:W-:Y:S05]  /*0060*/  BRA.U UP0, `(.L_x_0) ;  /* 0x0000000100b87547 */ /* 0x000fea000b800000 */
[----:B------:R-:W1:Y:S01]  /*0070*/  S2UR UR6, SR_CgaCtaId ;  /* 0x00000000000679c3 */ /* 0x000e620000008800 */
[----:B------:R-:W-:Y:S01]  /*0080*/  NOP ;  /* 0x0000000000007918 */ /* 0x000fe20000000000 */
[----:B------:R-:W-:Y:S02]  /*0090*/  UMOV UR4, 0x40 ;  /* 0x0000004000047882 */ /* 0x000fe40000000000 */
[----:B-1----:R-:W-:-:S09]  /*00a0*/  ULEA UR4, UR6, UR4, 0x18 ;  /* 0x0000000406047291 */ /* 0x002fd2000f8ec0ff */
[----:B------:R-:W1:Y:S01]  /*00b0*/  LDS.U8 R0, [UR4] ;  /* 0x00000004ff007984 */ /* 0x000e620008000000 */
[----:B------:R-:W-:Y:S02]  /*00c0*/  UMOV UR4, 0x400 ;  /* 0x0000040000047882 */ /* 0x000fe40000000000 */
[----:B------:R-:W-:Y:S01]  /*00d0*/  ULEA UR4, UR6, UR4, 0x18 ;  /* 0x0000000406047291 */ /* 0x000fe2000f8ec0ff */
[----:B-1----:R-:W-:-:S13]  /*00e0*/  ISETP.NE.AND P0, PT, R0, RZ, PT ;  /* 0x000000ff0000720c */ /* 0x002fda0003f05270 */
[----:B------:R-:W-:Y:S05]  /*00f0*/  @P0 BRA `(.L_x_1) ;  /* 0x00000000007c0947 */ /* 0x000fea0003800000 */
[----:B------:R-:W-:-:S13]  /*0100*/  ELECT P0, URZ, PT ;  /* 0x0000000000ff782f */ /* 0x000fda0003800000 */
[----:B------:R-:W-:Y:S05]  /*0110*/  @!P0 BRA `(.L_x_2) ;  /* 0x0000000000848947 */ /* 0x000fea0003800000 */
[----:B------:R-:W-:Y:S01]  /*0120*/  UMOV UR5, 0x10 ;  /* 0x0000001000057882 */ /* 0x000fe20000000000 */
[----:B------:R-:W-:Y:S02]  /*0130*/  IMAD.MOV.U32 R4, RZ, RZ, 0x1 ;  /* 0x00000001ff047424 */ /* 0x000fe400078e00ff */
[----:B------:R-:W-:Y:S02]  /*0140*/  IMAD.MOV.U32 R5, RZ, RZ, 0xffff ;  /* 0x0000ffffff057424 */ /* 0x000fe400078e00ff */
[----:B------:R-:W-:Y:S04]  /*0150*/  DEPBAR.LE SB1, 0x36 ;  /* 0x00009d800000791a */ /* 0x000fe80000000000 */
[----:B------:R-:W1:Y:S02]  /*0160*/  UTCATOMSWS.FIND_AND_SET.ALIGN UP1, UR5, UR5 ;  /* 0x00000005000575e3 */ /* 0x000e640008020800 */
[----:B-1----:R-:W-:-:S04]  /*0170*/  PLOP3.LUT P0, PT, PT, PT, UP1, 0x80, 0x8 ;  /* 0x000000000008781c */ /* 0x002fc80003f0f018 */
[----:B------:R-:W-:-:S04]  /*0180*/  SEL R0, RZ, 0xffffffff, !P0 ;  /* 0xffffffffff007807 */ /* 0x000fc80004000000 */
[----:B------:R-:W-:Y:S01]  /*0190*/  ISETP.NE.AND P0, PT, R0, RZ, PT ;  /* 0x000000ff0000720c */ /* 0x000fe20003f05270 */
[----:B------:R-:W-:-:S12]  /*01a0*/  IMAD.U32 R0, RZ, RZ, UR5 ;  /* 0x00000005ff007e24 */ /* 0x000fd8000f8e00ff */
[----:B------:R-:W-:Y:S05]  /*01b0*/  @P0 BRA `(.L_x_3) ;  /* 0x0000000000240947 */ /* 0x000fea0003800000 */
.L_x_4:
[----:B------:R-:W-:Y:S05]  /*01c0*/  NANOSLEEP 0x64 ;  /* 0x000000640000795d */ /* 0x000fea0003800000 */
[----:B------:R-:W-:-:S05]  /*01d0*/  UMOV UR5, 0x10 ;  /* 0x0000001000057882 */ /* 0x000fca0000000000 */
[----:B------:R-:W-:Y:S04]  /*01e0*/  DEPBAR.LE SB1, 0x36 ;  /* 0x00009d800000791a */ /* 0x000fe80000000000 */
[----:B------:R-:W1:Y:S02]  /*01f0*/  UTCATOMSWS.FIND_AND_SET.ALIGN UP1, UR5, UR5 ;  /* 0x00000005000575e3 */ /* 0x000e640008020800 */
[----:B-1----:R-:W-:-:S04]  /*0200*/  PLOP3.LUT P0, PT, PT, PT, UP1, 0x80, 0x8 ;  /* 0x000000000008781c */ /* 0x002fc80003f0f018 */
[----:B------:R-:W-:-:S04]  /*0210*/  SEL R0, RZ, 0xffffffff, !P0 ;  /* 0xffffffffff007807 */ /* 0x000fc80004000000 */
[----:B------:R-:W-:Y:S01]  /*0220*/  ISETP.NE.AND P0, PT, R0, RZ, PT ;  /* 0x000000ff0000720c */ /* 0x000fe20003f05270 */
[----:B------:R-:W-:-:S12]  /*0230*/  IMAD.U32 R0, RZ, RZ, UR5 ;  /* 0x00000005ff007e24 */ /* 0x000fd8000f8e00ff */
[----:B------:R-:W-:Y:S05]  /*0240*/  @!P0 BRA `(.L_x_4) ;  /* 0xfffffffc00dc8947 */ /* 0x000fea000383ffff */
.L_x_3:
[C---:B------:R-:W-:Y:S01]  /*0250*/  VIADD R3, R0.reuse, 0x10 ;  /* 0x0000001000037836 */ /* 0x040fe20000000000 */
[----:B------:R-:W-:Y:S01]  /*0260*/  UMOV UR5, 0x50 ;  /* 0x0000005000057882 */ /* 0x000fe20000000000 */
[----:B------:R-:W-:Y:S01]  /*0270*/  SHF.L.U32 R2, R5, R0, RZ ;  /* 0x0000000005027219 */ /* 0x000fe200000006ff */
[----:B------:R-:W-:Y:S01]  /*0280*/  ULEA UR5, UR6, UR5, 0x18 ;  /* 0x0000000506057291 */ /* 0x000fe2000f8ec0ff */
[----:B------:R-:W-:Y:S01]  /*0290*/  IMAD.SHL.U32 R0, R0, 0x20, RZ ;  /* 0x0000002000007824 */ /* 0x000fe200078e00ff */
[----:B------:R-:W-:-:S04]  /*02a0*/  SHF.L.U32 R3, R4, R3, RZ ;  /* 0x0000000304037219 */ /* 0x000fc800000006ff */
[----:B------:R-:W-:-:S05]  /*02b0*/  LOP3.LUT R2, R3, R2, RZ, 0xfc, !PT ;  /* 0x0000000203027212 */ /* 0x000fca00078efcff */
[----:B------:R1:W-:Y:S04]  /*02c0*/  ATOMS.OR RZ, [UR5], R2 ;  /* 0x00000002ffff798c */ /* 0x0003e8000b000005 */
[----:B------:R1:W-:Y:S01]  /*02d0*/  STS [UR4], R0 ;  /* 0x00000000ff007988 */ /* 0x0003e20008000804 */
[----:B------:R-:W-:Y:S05]  /*02e0*/  BRA `(.L_x_2) ;  /* 0x0000000000107947 */ /* 0x000fea0003800000 */
.L_x_1:
[----:B------:R-:W-:Y:S01]  /*02f0*/  IMAD.MOV.U32 R0, RZ, RZ, -0x1 ;  /* 0xffffffffff007424 */ /* 0x000fe200078e00ff */
[----:B------:R-:W-:-:S04]  /*0300*/  MOV R2, 0x330 ;  /* 0x0000033000027802 */ /* 0x000fc80000000f00 */
[----:B------:R1:W-:Y:S03]  /*0310*/  STS [UR4], R0 ;  /* 0x00000000ff007988 */ /* 0x0003e60008000804 */
[----:B01----:R-:W-:Y:S05]  /*0320*/  CALL.REL.NOINC `($__internal_1_$__cuda_sm10x_tcgen05_guardrail_trap_phase_invalid_during_alloc) ;  /* 0x0000021800747944 */ /* 0x003fea0003c00000 */
.L_x_2:
[----:B------:R-:W-:Y:S05]  /*0330*/  WARPSYNC.ALL ;  /* 0x0000000000007948 */ /* 0x000fea0003800000 */
[----:B------:R-:W-:Y:S01]  /*0340*/  NOP ;  /* 0x0000000000007918 */ /* 0x000fe20000000000 */
.L_x_0:
[----:B------:R-:W2:Y:S01]  /*0350*/  LDC.64 R22, c[0x0][0x398] ;  /* 0x0000e600ff167b82 */ /* 0x000ea20000000a00 */
[----:B------:R-:W3:Y:S01]  /*0360*/  S2R R5, SR_CTAID.X ;  /* 0x0000000000057919 */ /* 0x000ee20000002500 */
[----:B------:R-:W-:Y:S01]  /*0370*/  UMOV UR9, 0x400 ;  /* 0x0000040000097882 */ /* 0x000fe20000000000 */
[----:B------:R-:W4:Y:S01]  /*0380*/  LDCU.128 UR12, c[0x0][0x380] ;  /* 0x00007000ff0c77ac */ /* 0x000f220008000c00 */
[----:B------:R-:W5:Y:S04]  /*0390*/  S2R R53, SR_TID.X ;  /* 0x0000000000357919 */ /* 0x000f680000002100 */
[----:B------:R-:W1:Y:S08]  /*03a0*/  S2UR UR4, SR_CgaCtaId ;  /* 0x00000000000479c3 */ /* 0x000e700000008800 */
[----:B------:R-:W0:Y:S01]  /*03b0*/  LDC.64 R84, c[0x0][0x3a0] ;  /* 0x0000e800ff547b82 */ /* 0x000e220000000a00 */
[----:B-12---:R-:W-:Y:S01]  /*03c0*/  VIADD R0, R23, 0x7f ;  /* 0x0000007f17007836 */ /* 0x006fe20000000000 */
[----:B------:R-:W-:-:S04]  /*03d0*/  IABS R11, R22 ;  /* 0x00000016000b7213 */ /* 0x000fc80000000000 */
[----:B------:R-:W-:Y:S01]  /*03e0*/  SHF.R.S32.HI R3, RZ, 0x1f, R0 ;  /* 0x0000001fff037819 */ /* 0x000fe20000011400 */
[----:B------:R-:W-:-:S03]  /*03f0*/  ULEA UR9, UR4, UR9, 0x18 ;  /* 0x0000000904097291 */ /* 0x000fc6000f8ec0ff */
[----:B------:R-:W-:Y:S02]  /*0400*/  LEA.HI R3, R3, R0, RZ, 0x7 ;  /* 0x0000000003037211 */ /* 0x000fe400078f38ff */
[----:B---3--:R-:W-:Y:S02]  /*0410*/  IABS R8, R5 ;  /* 0x0000000500087213 */ /* 0x008fe40000000000 */
[----:B------:R-:W-:Y:S01]  /*0420*/  SHF.R.S32.HI R3, RZ, 0x7, R3 ;  /* 0x00000007ff037819 */ /* 0x000fe20000011403 */
[----:B0-----:R-:W-:-:S04]  /*0430*/  VIADD R55, R84, 0xffffffe3 ;  /* 0xffffffe354377836 */ /* 0x001fc80000000000 */
[----:B------:R-:W-:-:S05]  /*0440*/  IMAD.SHL.U32 R4, R3, 0x8, RZ ;  /* 0x0000000803047824 */ /* 0x000fca00078e00ff */
[-C--:B------:R-:W-:Y:S02]  /*0450*/  IABS R7, R4.reuse ;  /* 0x0000000400077213 */ /* 0x080fe40000000000 */
[----:B------:R-:W-:Y:S02]  /*0460*/  IABS R10, R4 ;  /* 0x00000004000a7213 */ /* 0x000fe40000000000 */
[----:B------:R-:W0:Y:S08]  /*0470*/  I2F.RP R0, R7 ;  /* 0x0000000700007306 */ /* 0x000e300000209400 */
[----:B0-----:R-:W0:Y:S02]  /*0480*/  MUFU.RCP R0, R0 ;  /* 0x0000000000007308 */ /* 0x001e240000001000 */
[----:B0-----:R-:W-:-:S02]  /*0490*/  VIADD R2, R0, 0xffffffe ;  /* 0x0ffffffe00027836 */ /* 0x001fc40000000000 */
[----:B------:R-:W-:Y:S01]  /*04a0*/  IMAD.MOV R0, RZ, RZ, -R10 ;  /* 0x000000ffff007224 */ /* 0x000fe200078e0a0a */
[----:B-----5:R-:W-:-:S03]  /*04b0*/  SHF.R.U32.HI R10, RZ, 0x5, R53 ;  /* 0x00000005ff0a7819 */ /* 0x020fc60000011635 */
[----:B------:R0:W1:Y:S01]  /*04c0*/  F2I.FTZ.U32.TRUNC.NTZ R3, R2 ;  /* 0x0000000200037305 */ /* 0x000062000021f000 */
[----:B------:R-:W-:Y:S01]  /*04d0*/  R2UR UR6, R10 ;  /* 0x000000000a0672ca */ /* 0x000fe200000e0000 */
[----:B0-----:R-:W-:Y:S02]  /*04e0*/  IMAD.MOV.U32 R2, RZ, RZ, RZ ;  /* 0x000000ffff027224 */ /* 0x001fe400078e00ff */
[----:B-1----:R-:W-:-:S04]  /*04f0*/  IMAD.MOV R6, RZ, RZ, -R3 ;  /* 0x000000ffff067224 */ /* 0x002fc800078e0a03 */
[----:B------:R-:W-:Y:S02]  /*0500*/  IMAD R9, R6, R7, RZ ;  /* 0x0000000706097224 */ /* 0x000fe400078e02ff */
[----:B------:R-:W-:Y:S02]  /*0510*/  IMAD.MOV.U32 R6, RZ, RZ, R8 ;  /* 0x000000ffff067224 */ /* 0x000fe400078e0008 */
[----:B------:R-:W-:-:S06]  /*0520*/  IMAD.HI.U32 R3, R3, R9, R2 ;  /* 0x0000000903037227 */ /* 0x000fcc00078e0002 */
[----:B------:R-:W-:-:S04]  /*0530*/  IMAD.HI.U32 R3, R3, R6, RZ ;  /* 0x0000000603037227 */ /* 0x000fc800078e00ff */
[----:B------:R-:W-:Y:S01]  /*0540*/  IMAD R0, R3, R0, R6 ;  /* 0x0000000003007224 */ /* 0x000fe200078e0206 */
[----:B------:R-:W-:Y:S04]  /*0550*/  BAR.SYNC.DEFER_BLOCKING 0x0 ;  /* 0x0000000000007b1d */ /* 0x000fe80000010000 */
[----:B------:R-:W-:-:S13]  /*0560*/  ISETP.GT.U32.AND P1, PT, R7, R0, PT ;  /* 0x000000000700720c */ /* 0x000fda0003f24070 */
[----:B------:R-:W-:Y:S02]  /*0570*/  @!P1 IMAD.IADD R0, R0, 0x1, -R7 ;  /* 0x0000000100009824 */ /* 0x000fe400078e0a07 */
[----:B------:R-:W-:Y:S01]  /*0580*/  @!P1 VIADD R3, R3, 0x1 ;  /* 0x0000000103039836 */ /* 0x000fe20000000000 */
[----:B------:R-:W-:Y:S02]  /*0590*/  ISETP.NE.AND P1, PT, R4, RZ, PT ;  /* 0x000000ff0400720c */ /* 0x000fe40003f25270 */
[----:B------:R-:W-:Y:S02]  /*05a0*/  ISETP.GE.U32.AND P0, PT, R0, R7, PT ;  /* 0x000000070000720c */ /* 0x000fe40003f06070 */
[----:B------:R-:W-:-:S04]  /*05b0*/  LOP3.LUT R0, R5, R4, RZ, 0x3c, !PT ;  /* 0x0000000405007212 */ /* 0x000fc800078e3cff */
[----:B------:R-:W-:Y:S01]  /*05c0*/  ISETP.GE.AND P2, PT, R0, RZ, PT ;  /* 0x000000ff0000720c */ /* 0x000fe20003f46270 */
[----:B------:R-:W-:-:S06]  /*05d0*/  VIADD R0, R22, 0x1ff ;  /* 0x000001ff16007836 */ /* 0x000fcc0000000000 */
[----:B------:R-:W-:-:S04]  /*05e0*/  @P0 VIADD R3, R3, 0x1 ;  /* 0x0000000103030836 */ /* 0x000fc80000000000 */
[----:B------:R-:W-:Y:S01]  /*05f0*/  IMAD.MOV.U32 R2, RZ, RZ, R3 ;  /* 0x000000ffff027224 */ /* 0x000fe200078e0003 */
[----:B------:R-:W-:-:S03]  /*0600*/  SHF.R.S32.HI R3, RZ, 0x1f, R0 ;  /* 0x0000001fff037819 */ /* 0x000fc60000011400 */
[----:B------:R-:W-:Y:S01]  /*0610*/  @!P2 IMAD.MOV R2, RZ, RZ, -R2 ;  /* 0x000000ffff02a224 */ /* 0x000fe200078e0a02 */
[----:B------:R-:W-:Y:S02]  /*0620*/  @!P1 LOP3.LUT R2, RZ, R4, RZ, 0x33, !PT ;  /* 0x00000004ff029212 */ /* 0x000fe400078e33ff */
[----:B------:R-:W-:-:S03]  /*0630*/  LEA.HI R3, R3, R0, RZ, 0x9 ;  /* 0x0000000003037211 */ /* 0x000fc600078f48ff */
[----:B------:R-:W-:Y:S02]  /*0640*/  IMAD.SHL.U32 R6, R2, 0x8, RZ ;  /* 0x0000000802067824 */ /* 0x000fe400078e00ff */
[----:B------:R-:W-:-:S03]  /*0650*/  IMAD.MOV R2, RZ, RZ, -R2 ;  /* 0x000000ffff027224 */ /* 0x000fc600078e0a02 */
[----:B------:R-:W-:Y:S01]  /*0660*/  LEA.HI.SX32 R3, R3, -R6, 0x17 ;  /* 0x8000000603037211 */ /* 0x000fe200078fbaff */
[----:B------:R-:W-:-:S03]  /*0670*/  IMAD R8, R4, R2, R5 ;  /* 0x0000000204087224 */ /* 0x000fc600078e0205 */
[----:B------:R-:W-:-:S04]  /*0680*/  VIMNMX R13, PT, PT, R3, 0x8, PT ;  /* 0x00000008030d7848 */ /* 0x000fc80003fe0100 */
[-C--:B------:R-:W-:Y:S02]  /*0690*/  IABS R7, R13.reuse ;  /* 0x0000000d00077213 */ /* 0x080fe40000000000 */
[----:B------:R-:W-:Y:S02]  /*06a0*/  IABS R4, R13 ;  /* 0x0000000d00047213 */ /* 0x000fe40000000000 */
[----:B------:R-:W0:Y:S08]  /*06b0*/  I2F.RP R0, R7 ;  /* 0x0000000700007306 */ /* 0x000e300000209400 */
[----:B0-----:R-:W0:Y:S02]  /*06c0*/  MUFU.RCP R0, R0 ;  /* 0x0000000000007308 */ /* 0x001e240000001000 */
[----:B0-----:R-:W-:-:S02]  /*06d0*/  VIADD R3, R0, 0xffffffe ;  /* 0x0ffffffe00037836 */ /* 0x001fc40000000000 */
[----:B------:R-:W-:Y:S01]  /*06e0*/  IMAD.MOV R0, RZ, RZ, -R4 ;  /* 0x000000ffff007224 */ /* 0x000fe200078e0a04 */
[----:B------:R-:W-:-:S03]  /*06f0*/  IABS R4, R23 ;  /* 0x0000001700047213 */ /* 0x000fc60000000000 */
[----:B------:R-:W0:Y:S02]  /*0700*/  F2I.FTZ.U32.TRUNC.NTZ R3, R3 ;  /* 0x0000000300037305 */ /* 0x000e24000021f000 */
[----:B0-----:R-:W-:-:S04]  /*0710*/  IMAD.MOV R9, RZ, RZ, -R3 ;  /* 0x000000ffff097224 */ /* 0x001fc800078e0a03 */
[----:B------:R-:W-:Y:S01]  /*0720*/  IMAD.MOV.U32 R2, RZ, RZ, R9 ;  /* 0x000000ffff027224 */ /* 0x000fe200078e0009 */
[----:B------:R-:W-:-:S03]  /*0730*/  IABS R9, R8 ;  /* 0x0000000800097213 */ /* 0x000fc60000000000 */
[----:B------:R-:W-:Y:S02]  /*0740*/  IMAD R5, R2, R7, RZ ;  /* 0x0000000702057224 */ /* 0x000fe400078e02ff */
[----:B------:R-:W-:-:S04]  /*0750*/  IMAD.MOV.U32 R2, RZ, RZ, RZ ;  /* 0x000000ffff027224 */ /* 0x000fc800078e00ff */
[----:B------:R-:W-:Y:S02]  /*0760*/  IMAD.HI.U32 R2, R3, R5, R2 ;  /* 0x0000000503027227 */ /* 0x000fe400078e0002 */
[----:B------:R-:W0:Y:S04]  /*0770*/  I2F.RP R3, R11 ;  /* 0x0000000b00037306 */ /* 0x000e280000209400 */
[----:B------:R-:W-:-:S04]  /*0780*/  IMAD.HI.U32 R2, R2, R9, RZ ;  /* 0x0000000902027227 */ /* 0x000fc800078e00ff */
[----:B------:R-:W-:-:S05]  /*0790*/  IMAD R0, R2, R0, R9 ;  /* 0x0000000002007224 */ /* 0x000fca00078e0209 */
[----:B------:R-:W-:Y:S01]  /*07a0*/  ISETP.GT.U32.AND P1, PT, R7, R0, PT ;  /* 0x000000000700720c */ /* 0x000fe20003f24070 */
[----:B0-----:R-:W0:-:S12]  /*07b0*/  MUFU.RCP R3, R3 ;  /* 0x0000000300037308 */ /* 0x001e180000001000 */
[----:B------:R-:W-:Y:S02]  /*07c0*/  @!P1 IMAD.IADD R0, R0, 0x1, -R7 ;  /* 0x0000000100009824 */ /* 0x000fe400078e0a07 */
[----:B------:R-:W-:Y:S01]  /*07d0*/  @!P1 VIADD R2, R2, 0x1 ;  /* 0x0000000102029836 */ /* 0x000fe20000000000 */
[----:B------:R-:W-:Y:S02]  /*07e0*/  ISETP.NE.AND P1, PT, R13, RZ, PT ;  /* 0x000000ff0d00720c */ /* 0x000fe40003f25270 */
[----:B------:R-:W-:Y:S02]  /*07f0*/  ISETP.GE.U32.AND P0, PT, R0, R7, PT ;  /* 0x000000070000720c */ /* 0x000fe40003f06070 */
[----:B------:R-:W-:Y:S02]  /*0800*/  LOP3.LUT R0, R8, R13, RZ, 0x3c, !PT ;  /* 0x0000000d08007212 */ /* 0x000fe400078e3cff */
[----:B------:R-:W-:Y:S02]  /*0810*/  LOP3.LUT R7, R53, 0x7f, RZ, 0xc0, !PT ;  /* 0x0000007f35077812 */ /* 0x000fe400078ec0ff */
[----:B------:R-:W-:Y:S01]  /*0820*/  ISETP.GE.AND P2, PT, R0, RZ, PT ;  /* 0x000000ff0000720c */ /* 0x000fe20003f46270 */
[----:B------:R-:W-:-:S02]  /*0830*/  IMAD.MOV.U32 R0, RZ, RZ, R4 ;  /* 0x000000ffff007224 */ /* 0x000fc400078e0004 */
[----:B0-----:R-:W-:Y:S02]  /*0840*/  VIADD R4, R3, 0xffffffe ;  /* 0x0ffffffe03047836 */ /* 0x001fe40000000000 */
[----:B------:R-:W0:Y:S02]  /*0850*/  I2F.RP R5, R0 ;  /* 0x0000000000057306 */ /* 0x000e240000209400 */
[----:B------:R-:W-:-:S04]  /*0860*/  @P0 VIADD R2, R2, 0x1 ;  /* 0x0000000102020836 */ /* 0x000fc80000000000 */
[----:B------:R-:W-:Y:S02]  /*0870*/  IMAD.MOV.U32 R12, RZ, RZ, R2 ;  /* 0x000000ffff0c7224 */ /* 0x000fe400078e0002 */
[----:B------:R-:W1:Y:S02]  /*0880*/  F2I.FTZ.U32.TRUNC.NTZ R3, R4 ;  /* 0x0000000400037305 */ /* 0x000e64000021f000 */
[----:B------:R-:W-:Y:S01]  /*0890*/  @!P2 IMAD.MOV R12, RZ, RZ, -R12 ;  /* 0x000000ffff0ca224 */ /* 0x000fe200078e0a0c */
[----:B------:R-:W-:Y:S02]  /*08a0*/  @!P1 LOP3.LUT R12, RZ, R13, RZ, 0x33, !PT ;  /* 0x0000000dff0c9212 */ /* 0x000fe400078e33ff */
[----:B------:R-:W-:-:S03]  /*08b0*/  ISETP.NE.U32.AND P1, PT, R7, RZ, PT ;  /* 0x000000ff0700720c */ /* 0x000fc60003f25070 */
[----:B------:R-:W-:Y:S01]  /*08c0*/  IMAD.MOV R2, RZ, RZ, -R12 ;  /* 0x000000ffff027224 */ /* 0x000fe200078e0a0c */
[----:B0-----:R-:W0:Y:S01]  /*08d0*/  MUFU.RCP R5, R5 ;  /* 0x0000000500057308 */ /* 0x001e220000001000 */
[----:B------:R-:W-:Y:S02]  /*08e0*/  IMAD.SHL.U32 R16, R12, 0x80, RZ ;  /* 0x000000800c107824 */ /* 0x000fe400078e00ff */
[----:B------:R-:W-:Y:S02]  /*08f0*/  IMAD R2, R13, R2, R8 ;  /* 0x000000020d027224 */ /* 0x000fe400078e0208 */
[----:B-1----:R-:W-:Y:S02]  /*0900*/  IMAD.MOV R8, RZ, RZ, -R3 ;  /* 0x000000ffff087224 */ /* 0x002fe400078e0a03 */
[----:B------:R-:W-:Y:S02]  /*0910*/  IMAD.IADD R2, R6, 0x1, R2 ;  /* 0x0000000106027824 */ /* 0x000fe400078e0202 */
[----:B------:R-:W-:-:S02]  /*0920*/  IMAD.MOV.U32 R6, RZ, RZ, R8 ;  /* 0x000000ffff067224 */ /* 0x000fc400078e0008 */
[----:B------:R-:W-:Y:S02]  /*0930*/  IMAD R19, R2, 0x200, R7 ;  /* 0x0000020002137824 */ /* 0x000fe400078e0207 */
[----:B------:R-:W-:Y:S02]  /*0940*/  IMAD R9, R6, R11, RZ ;  /* 0x0000000b06097224 */ /* 0x000fe400078e02ff */
[----:B------:R-:W-:Y:S01]  /*0950*/  IMAD.MOV.U32 R2, RZ, RZ, RZ ;  /* 0x000000ffff027224 */ /* 0x000fe200078e00ff */
[----:B------:R-:W-:Y:S01]  /*0960*/  IABS R6, R19 ;  /* 0x0000001300067213 */ /* 0x000fe20000000000 */
[----:B0-----:R-:W-:Y:S01]  /*0970*/  VIADD R4, R5, 0xffffffe ;  /* 0x0ffffffe05047836 */ /* 0x001fe20000000000 */
[----:B------:R-:W-:Y:S01]  /*0980*/  STL [R1+0x3a4], R19 ;  /* 0x0003a41301007387 */ /* 0x000fe20000100800 */
[----:B------:R-:W-:Y:S02]  /*0990*/  IMAD.HI.U32 R2, R3, R9, R2 ;  /* 0x0000000903027227 */ /* 0x000fe400078e0002 */
[----:B------:R0:W1:Y:S02]  /*09a0*/  F2I.FTZ.U32.TRUNC.NTZ R5, R4 ;  /* 0x0000000400057305 */ /* 0x000064000021f000 */
[----:B------:R-:W-:-:S02]  /*09b0*/  VIADD R18, R19, 0x80 ;  /* 0x0000008013127836 */ /* 0x000fc40000000000 */
[----:B------:R-:W-:-:S03]  /*09c0*/  IMAD.HI.U32 R3, R2, R6, RZ ;  /* 0x0000000602037227 */ /* 0x000fc600078e00ff */
[----:B------:R-:W-:Y:S01]  /*09d0*/  IABS R9, R18 ;  /* 0x0000001200097213 */ /* 0x000fe20000000000 */
[----:B------:R-:W-:Y:S01]  /*09e0*/  IMAD.MOV R8, RZ, RZ, -R3 ;  /* 0x000000ffff087224 */ /* 0x000fe200078e0a03 */
[----:B------:R-:W-:Y:S01]  /*09f0*/  STL [R1+0x3b0], R18 ;  /* 0x0003b01201007387 */ /* 0x000fe20000100800 */
[----:B------:R-:W-:Y:S02]  /*0a00*/  VIADD R17, R19, 0x100 ;  /* 0x0000010013117836 */ /* 0x000fe40000000000 */
[----:B------:R-:W-:-:S03]  /*0a10*/  IMAD.HI.U32 R3, R2, R9, RZ ;  /* 0x0000000902037227 */ /* 0x000fc600078e00ff */
[----:B------:R-:W-:Y:S01]  /*0a20*/  IABS R10, R17 ;  /* 0x00000011000a7213 */ /* 0x000fe20000000000 */
[----:B0-----:R-:W-:Y:S01]  /*0a30*/  IMAD.MOV R4, RZ, RZ, -R3 ;  /* 0x000000ffff047224 */ /* 0x001fe200078e0a03 */
[----:B------:R-:W-:Y:S01]  /*0a40*/  SHF.R.U32.HI R3, RZ, 0x5, R53 ;  /* 0x00000005ff037819 */ /* 0x000fe20000011635 */
[C---:B------:R-:W-:Y:S01]  /*0a50*/  IMAD R6, R11.reuse, R8, R6 ;  /* 0x000000080b067224 */ /* 0x040fe200078e0206 */
[----:B------:R-:W-:Y:S01]  /*0a60*/  STL [R1+0x3ac], R17 ;  /* 0x0003ac1101007387 */ /* 0x000fe20000100800 */
[----:B------:R-:W-:Y:S01]  /*0a70*/  IMAD R7, R11, R4, R9 ;  /* 0x000000040b077224 */ /* 0x000fe200078e0209 */
[----:B------:R-:W-:Y:S01]  /*0a80*/  SGXT.U32 R9, R3, 0x2 ;  /* 0x000000020309781a */ /* 0x000fe20000000000 */
[----:B-1----:R-:W-:Y:S01]  /*0a90*/  IMAD.MOV R15, RZ, RZ, -R5 ;  /* 0x000000ffff0f7224 */ /* 0x002fe200078e0a05 */
[C---:B------:R-:W-:Y:S01]  /*0aa0*/  ISETP.GT.U32.AND P3, PT, R11.reuse, R6, PT ;  /* 0x000000060b00720c */ /* 0x040fe20003f64070 */
[----:B------:R-:W-:Y:S01]  /*0ab0*/  IMAD.HI.U32 R3, R2, R10, RZ ;  /* 0x0000000a02037227 */ /* 0x000fe200078e00ff */
[----:B------:R-:W-:-:S03]  /*0ac0*/  ISETP.GT.U32.AND P5, PT, R11, R7, PT ;  /* 0x000000070b00720c */ /* 0x000fc60003fa4070 */
[----:B------:R-:W-:Y:S02]  /*0ad0*/  IMAD.MOV.U32 R4, RZ, RZ, RZ ;  /* 0x000000ffff047224 */ /* 0x000fe400078e00ff */
[----:B------:R-:W-:Y:S02]  /*0ae0*/  IMAD R15, R15, R0, RZ ;  /* 0x000000000f0f7224 */ /* 0x000fe400078e02ff */
[----:B------:R-:W-:Y:S02]  /*0af0*/  VIADD R14, R19, 0x180 ;  /* 0x00000180130e7836 */ /* 0x000fe40000000000 */
[----:B------:R-:W-:Y:S02]  /*0b00*/  IMAD.MOV R12, RZ, RZ, -R3 ;  /* 0x000000ffff0c7224 */ /* 0x000fe400078e0a03 */
[----:B------:R-:W-:Y:S01]  /*0b10*/  IMAD.HI.U32 R3, R5, R15, R4 ;  /* 0x0000000f05037227 */ /* 0x000fe200078e0004 */
[----:B------:R-:W-:Y:S01]  /*0b20*/  IABS R13, R14 ;  /* 0x0000000e000d7213 */ /* 0x000fe20000000000 */
[----:B------:R0:W-:Y:S02]  /*0b30*/  STL [R1+0x3a8], R14 ;  /* 0x0003a80e01007387 */ /* 0x0001e40000100800 */
[----:B------:R-:W-:-:S02]  /*0b40*/  IMAD R4, R11, R12, R10 ;  /* 0x0000000c0b047224 */ /* 0x000fc400078e020a */
[----:B------:R-:W-:Y:S01]  /*0b50*/  IMAD.HI.U32 R8, R2, R13, RZ ;  /* 0x0000000d02087227 */ /* 0x000fe200078e00ff */
[----:B------:R-:W-:Y:S01]  /*0b60*/  LOP3.LUT R2, R16, R9, RZ, 0xfc, !PT ;  /* 0x0000000910027212 */ /* 0x000fe200078efcff */
[----:B------:R1:W-:Y:S01]  /*0b70*/  STL [R1+0x3a0], R16 ;  /* 0x0003a01001007387 */ /* 0x0003e20000100800 */
[----:B------:R-:W-:Y:S01]  /*0b80*/  ISETP.GT.U32.AND P0, PT, R11, R4, PT ;  /* 0x000000040b00720c */ /* 0x000fe20003f04070 */
[--C-:B------:R-:W-:Y:S01]  /*0b90*/  @!P3 IMAD.IADD R6, R6, 0x1, -R11.reuse ;  /* 0x000000010606b824 */ /* 0x100fe200078e0a0b */
[C---:B------:R-:W-:Y:S01]  /*0ba0*/  LOP3.LUT R5, R2.reuse, 0x4, RZ, 0xfc, !PT ;  /* 0x0000000402057812 */ /* 0x040fe200078efcff */
[----:B------:R-:W-:Y:S01]  /*0bb0*/  IMAD.MOV R8, RZ, RZ, -R8 ;  /* 0x000000ffff087224 */ /* 0x000fe200078e0a08 */
[C---:B------:R-:W-:Y:S01]  /*0bc0*/  LOP3.LUT R12, R2.reuse, 0xc, RZ, 0xfc, !PT ;  /* 0x0000000c020c7812 */ /* 0x040fe200078efcff */
[----:B------:R-:W-:Y:S01]  /*0bd0*/  @!P5 IMAD.IADD R7, R7, 0x1, -R11 ;  /* 0x000000010707d824 */ /* 0x000fe200078e0a0b */
[C---:B------:R-:W-:Y:S01]  /*0be0*/  ISETP.GT.U32.AND P6, PT, R11.reuse, R6, PT ;  /* 0x000000060b00720c */ /* 0x040fe20003fc4070 */
[----:B------:R-:W-:Y:S01]  /*0bf0*/  IMAD R9, R11, R8, R13 ;  /* 0x000000080b097224 */ /* 0x000fe200078e020d */
[----:B------:R-:W-:-:S02]  /*0c00*/  LOP3.LUT R8, R2, 0x8, RZ, 0xfc, !PT ;  /* 0x0000000802087812 */ /* 0x000fc400078efcff */
[C---:B------:R-:W-:Y:S02]  /*0c10*/  ISETP.GT.U32.AND P5, PT, R11.reuse, R7, PT ;  /* 0x000000070b00720c */ /* 0x040fe40003fa4070 */
[C---:B------:R-:W-:Y:S01]  /*0c20*/  ISETP.GT.U32.AND P4, PT, R11.reuse, R9, PT ;  /* 0x000000090b00720c */ /* 0x040fe20003f84070 */
[--C-:B------:R-:W-:Y:S01]  /*0c30*/  @!P0 IMAD.IADD R4, R4, 0x1, -R11.reuse ;  /* 0x0000000104048824 */ /* 0x100fe200078e0a0b */
[----:B------:R-:W-:Y:S02]  /*0c40*/  IABS R29, R5 ;  /* 0x00000005001d7213 */ /* 0x000fe40000000000 */
[----:B------:R-:W-:Y:S02]  /*0c50*/  IABS R40, R8 ;  /* 0x0000000800287213 */ /* 0x000fe40000000000 */
[----:B------:R-:W-:Y:S01]  /*0c60*/  ISETP.GT.U32.AND P0, PT, R11, R4, PT ;  /* 0x000000040b00720c */ /* 0x000fe20003f04070 */
[----:B------:R-:W-:Y:S01]  /*0c70*/  @!P6 IMAD.IADD R6, R6, 0x1, -R11 ;  /* 0x000000010606e824 */ /* 0x000fe200078e0a0b */
[----:B------:R-:W-:-:S02]  /*0c80*/  ISETP.GE.AND P6, PT, R19, RZ, PT ;  /* 0x000000ff1300720c */ /* 0x000fc40003fc6270 */
[----:B------:R-:W-:Y:S01]  /*0c90*/  ISETP.GE.AND P2, PT, R5, RZ, PT ;  /* 0x000000ff0500720c */ /* 0x000fe20003f46270 */
[--C-:B------:R-:W-:Y:S01]  /*0ca0*/  @!P5 IMAD.IADD R7, R7, 0x1, -R11.reuse ;  /* 0x000000010707d824 */ /* 0x100fe200078e0a0b */
[----:B------:R-:W-:Y:S01]  /*0cb0*/  ISETP.GE.AND P5, PT, R18, RZ, PT ;  /* 0x000000ff1200720c */ /* 0x000fe20003fa6270 */
[--C-:B------:R-:W-:Y:S01]  /*0cc0*/  @!P4 IMAD.IADD R9, R9, 0x1, -R11.reuse ;  /* 0x000000010909c824 */ /* 0x100fe200078e0a0b */
[----:B------:R-:W-:Y:S01]  /*0cd0*/  ISETP.GE.AND P3, PT, R8, RZ, PT ;  /* 0x000000ff0800720c */ /* 0x000fe20003f66270 */
[----:B------:R-:W-:Y:S01]  /*0ce0*/  IMAD.HI.U32 R5, R3, R29, RZ ;  /* 0x0000001d03057227 */ /* 0x000fe200078e00ff */
[----:B------:R-:W-:Y:S02]  /*0cf0*/  IABS R42, R12 ;  /* 0x0000000c002a7213 */ /* 0x000fe40000000000 */
[----:B------:R-:W-:Y:S01]  /*0d00*/  ISETP.GT.U32.AND P4, PT, R11, R9, PT ;  /* 0x000000090b00720c */ /* 0x000fe20003f84070 */
[----:B------:R-:W-:Y:S01]  /*0d10*/  @!P0 IMAD.IADD R4, R4, 0x1, -R11 ;  /* 0x0000000104048824 */ /* 0x000fe200078e0a0b */
[----:B------:R-:W-:Y:S01]  /*0d20*/  ISETP.GE.AND P0, PT, R17, RZ, PT ;  /* 0x000000ff1100720c */ /* 0x000fe20003f06270 */
[----:B------:R-:W-:Y:S01]  /*0d30*/  IMAD.HI.U32 R8, R3, R40, RZ ;  /* 0x0000002803087227 */ /* 0x000fe200078e00ff */
[----:B------:R-:W-:-:S02]  /*0d40*/  IABS R37, R2 ;  /* 0x0000000200257213 */ /* 0x000fc40000000000 */
[----:B------:R-:W-:Y:S01]  /*0d50*/  LOP3.LUT R52, R2, 0x6c, RZ, 0xfc, !PT ;  /* 0x0000006c02347812 */ /* 0x000fe200078efcff */
[----:B------:R-:W-:Y:S01]  /*0d60*/  @!P6 IMAD.MOV R6, RZ, RZ, -R6 ;  /* 0x000000ffff06e224 */ /* 0x000fe200078e0a06 */
[----:B------:R-:W-:Y:S01]  /*0d70*/  ISETP.GE.AND P6, PT, R14, RZ, PT ;  /* 0x000000ff0e00720c */ /* 0x000fe20003fc6270 */
[----:B------:R-:W-:Y:S01]  /*0d80*/  IMAD.MOV R5, RZ, RZ, -R5 ;  /* 0x000000ffff057224 */ /* 0x000fe200078e0a05 */
[C---:B0-----:R-:W-:Y:S01]  /*0d90*/  LOP3.LUT R14, R2.reuse, 0x14, RZ, 0xfc, !PT ;  /* 0x00000014020e7812 */ /* 0x041fe200078efcff */
[----:B------:R-:W-:Y:S01]  /*0da0*/  IMAD.HI.U32 R10, R3, R42, RZ ;  /* 0x0000002a030a7227 */ /* 0x000fe200078e00ff */
[----:B------:R-:W-:Y:S02]  /*0db0*/  LOP3.LUT R25, R2, 0x70, RZ, 0xfc, !PT ;  /* 0x0000007002197812 */ /* 0x000fe400078efcff */
[----:B------:R-:W-:Y:S01]  /*0dc0*/  IABS R47, R14 ;  /* 0x0000000e002f7213 */ /* 0x000fe20000000000 */
[----:B------:R-:W-:Y:S01]  /*0dd0*/  IMAD.MOV R13, RZ, RZ, -R8 ;  /* 0x000000ffff0d7224 */ /* 0x000fe200078e0a08 */
[----:B------:R-:W-:Y:S01]  /*0de0*/  IABS R17, R25 ;  /* 0x0000001900117213 */ /* 0x000fe20000000000 */
[----:B------:R-:W-:Y:S01]  /*0df0*/  IMAD R29, R0, R5, R29 ;  /* 0x00000005001d7224 */ /* 0x000fe200078e021d */
[----:B------:R-:W-:Y:S01]  /*0e00*/  LOP3.LUT R5, RZ, R22, RZ, 0x33, !PT ;  /* 0x00000016ff057212 */ /* 0x000fe200078e33ff */
[----:B------:R-:W-:Y:S01]  /*0e10*/  IMAD.MOV R15, RZ, RZ, -R10 ;  /* 0x000000ffff0f7224 */ /* 0x000fe200078e0a0a */
[----:B------:R-:W-:Y:S01]  /*0e20*/  LOP3.LUT R24, R2, 0x74, RZ, 0xfc, !PT ;  /* 0x0000007402187812 */ /* 0x000fe200078efcff */
[----:B------:R-:W-:Y:S01]  /*0e30*/  IMAD R40, R0, R13, R40 ;  /* 0x0000000d00287224 */ /* 0x000fe200078e0228 */
[----:B------:R-:W-:Y:S01]  /*0e40*/  LOP3.LUT R13, R2, 0x10, RZ, 0xfc, !PT ;  /* 0x00000010020d7812 */ /* 0x000fe200078efcff */
[----:B------:R-:W-:Y:S01]  /*0e50*/  IMAD.MOV.U32 R8, RZ, RZ, R4 ;  /* 0x000000ffff087224 */ /* 0x000fe200078e0004 */
[----:B------:R-:W-:Y:S01]  /*0e60*/  IABS R21, R24 ;  /* 0x0000001800157213 */ /* 0x000fe20000000000 */
[----:B------:R-:W-:Y:S01]  /*0e70*/  @!P5 IMAD.MOV R7, RZ, RZ, -R7 ;  /* 0x000000ffff07d224 */ /* 0x000fe200078e0a07 */
[C---:B------:R-:W-:Y:S01]  /*0e80*/  ISETP.GT.U32.AND P5, PT, R0.reuse, R29, PT ;  /* 0x0000001d0000720c */ /* 0x040fe20003fa4070 */
[----:B------:R-:W-:Y:S01]  /*0e90*/  IMAD R42, R0, R15, R42 ;  /* 0x0000000f002a7224 */ /* 0x000fe200078e022a */
[----:B------:R-:W-:Y:S01]  /*0ea0*/  IABS R34, R13 ;  /* 0x0000000d00227213 */ /* 0x000fe20000000000 */
[----:B------:R-:W-:Y:S01]  /*0eb0*/  @!P4 IMAD.IADD R9, R9, 0x1, -R11 ;  /* 0x000000010909c824 */ /* 0x000fe200078e0a0b */
[----:B------:R-:W-:Y:S01]  /*0ec0*/  ISETP.NE.AND P4, PT, R22, RZ, PT ;  /* 0x000000ff1600720c */ /* 0x000fe20003f85270 */
[----:B------:R-:W-:Y:S01]  /*0ed0*/  @!P0 IMAD.MOV R8, RZ, RZ, -R8 ;  /* 0x000000ffff088224 */ /* 0x000fe200078e0a08 */
[C---:B------:R-:W-:Y:S01]  /*0ee0*/  ISETP.GT.U32.AND P0, PT, R0.reuse, R40, PT ;  /* 0x000000280000720c */ /* 0x040fe20003f04070 */
[----:B------:R-:W-:Y:S01]  /*0ef0*/  @!P6 IMAD.MOV R9, RZ, RZ, -R9 ;  /* 0x000000ffff09e224 */ /* 0x000fe200078e0a09 */
[----:B------:R-:W-:Y:S01]  /*0f00*/  ISETP.GT.U32.AND P6, PT, R0, R42, PT ;  /* 0x0000002a0000720c */ /* 0x000fe20003fc4070 */
[----:B------:R-:W-:Y:S01]  /*0f10*/  IMAD.HI.U32 R11, R3, R34, RZ ;  /* 0x00000022030b7227 */ /* 0x000fe200078e00ff */
[----:B------:R-:W-:-:S02]  /*0f20*/  SEL R4, R5, R6, !P4 ;  /* 0x0000000605047207 */ /* 0x000fc40006000000 */
[----:B------:R-:W-:Y:S01]  /*0f30*/  SEL R6, R5, R8, !P4 ;  /* 0x0000000805067207 */ /* 0x000fe20006000000 */
[--C-:B------:R-:W-:Y:S01]  /*0f40*/  @!P5 IMAD.IADD R29, R29, 0x1, -R0.reuse ;  /* 0x000000011d1dd824 */ /* 0x100fe200078e0a00 */
[C---:B------:R-:W-:Y:S01]  /*0f50*/  SEL R10, R5.reuse, R7, !P4 ;  /* 0x00000007050a7207 */ /* 0x040fe20006000000 */
[----:B------:R-:W-:Y:S01]  /*0f60*/  IMAD.MOV R11, RZ, RZ, -R11 ;  /* 0x000000ffff0b7224 */ /* 0x000fe200078e0a0b */
[----:B------:R-:W-:Y:S01]  /*0f70*/  SEL R8, R5, R9, !P4 ;  /* 0x0000000905087207 */ /* 0x000fe20006000000 */
[----:B------:R-:W-:Y:S01]  /*0f80*/  IMAD.HI.U32 R5, R3, R47, RZ ;  /* 0x0000002f03057227 */ /* 0x000fe200078e00ff */
[----:B------:R-:W-:Y:S02]  /*0f90*/  ISETP.GT.U32.AND P4, PT, R0, R29, PT ;  /* 0x0000001d0000720c */ /* 0x000fe40003f84070 */
[----:B------:R-:W-:Y:S01]  /*0fa0*/  ISETP.GE.AND P5, PT, R12, RZ, PT ;  /* 0x000000ff0c00720c */ /* 0x000fe20003fa6270 */
[--C-:B------:R-:W-:Y:S01]  /*0fb0*/  @!P0 IMAD.IADD R40, R40, 0x1, -R0.reuse ;  /* 0x0000000128288824 */ /* 0x100fe200078e0a00 */
[----:B------:R-:W-:Y:S01]  /*0fc0*/  LOP3.LUT R12, R2, 0x18, RZ, 0xfc, !PT ;  /* 0x00000018020c7812 */ /* 0x000fe200078efcff */
[----:B------:R-:W-:Y:S01]  /*0fd0*/  @!P6 IMAD.IADD R42, R42, 0x1, -R0 ;  /* 0x000000012a2ae824 */ /* 0x000fe200078e0a00 */
[----:B------:R-:W-:Y:S01]  /*0fe0*/  LOP3.LUT R15, R2, 0x20, RZ, 0xfc, !PT ;  /* 0x00000020020f7812 */ /* 0x000fe200078efcff */
[----:B------:R-:W-:Y:S01]  /*0ff0*/  IMAD.MOV R7, RZ, RZ, -R5 ;  /* 0x000000ffff077224 */ /* 0x000fe200078e0a05 */
[C---:B------:R-:W-:Y:S01]  /*1000*/  ISETP.GT.U32.AND P6, PT, R0.reuse, R40, PT ;  /* 0x000000280000720c */ /* 0x040fe20003fc4070 */
[C---:B------:R-:W-:Y:S01]  /*1010*/  IMAD R34, R0.reuse, R11, R34 ;  /* 0x0000000b00227224 */ /* 0x040fe200078e0222 */
[----:B------:R-:W-:Y:S01]  /*1020*/  IABS R48, R12 ;  /* 0x0000000c00307213 */ /* 0x000fe20000000000 */
[C---:B------:R-:W-:Y:S01]  /*1030*/  IMAD R47, R0.reuse, R7, R47 ;  /* 0x00000007002f7224 */ /* 0x040fe200078e022f */
[C---:B------:R-:W-:Y:S01]  /*1040*/  ISETP.GT.U32.AND P0, PT, R0.reuse, R42, PT ;  /* 0x0000002a0000720c */ /* 0x040fe20003f04070 */
[----:B------:R-:W-:Y:S01]  /*1050*/  @!P4 IMAD.IADD R29, R29, 0x1, -R0 ;  /* 0x000000011d1dc824 */ /* 0x000fe200078e0a00 */
[----:B------:R-:W-:Y:S01]  /*1060*/  ISETP.GT.U32.AND P4, PT, R0, R34, PT ;  /* 0x000000220000720c */ /* 0x000fe20003f84070 */
[----:B------:R-:W-:Y:S01]  /*1070*/  IMAD.HI.U32 R7, R3, R48, RZ ;  /* 0x0000003003077227 */ /* 0x000fe200078e00ff */
[----:B------:R-:W-:-:S02]  /*1080*/  IABS R35, R15 ;  /* 0x0000000f00237213 */ /* 0x000fc40000000000 */
[----:B------:R-:W-:Y:S01]  /*1090*/  IABS R22, R52 ;  /* 0x0000003400167213 */ /* 0x000fe20000000000 */
[----:B------:R-:W-:Y:S01]  /*10a0*/  VIADD R5, R16, UR6 ;  /* 0x0000000610057c36 */ /* 0x000fe20008000000 */
[----:B------:R-:W-:Y:S01]  /*10b0*/  LOP3.LUT R27, R2, 0x78, RZ, 0xfc, !PT ;  /* 0x00000078021b7812 */ /* 0x000fe200078efcff */
[----:B------:R-:W-:Y:S01]  /*10c0*/  @!P6 IMAD.IADD R40, R40, 0x1, -R0 ;  /* 0x000000012828e824 */ /* 0x000fe200078e0a00 */
[C---:B------:R-:W-:Y:S01]  /*10d0*/  ISETP.GT.U32.AND P6, PT, R0.reuse, R47, PT ;  /* 0x0000002f0000720c */ /* 0x040fe20003fc4070 */
[----:B------:R-:W-:Y:S02]  /*10e0*/  IMAD.MOV R7, RZ, RZ, -R7 ;  /* 0x000000ffff077224 */ /* 0x000fe400078e0a07 */
[----:B------:R-:W-:Y:S02]  /*10f0*/  VIADD R11, R5, 0x1c ;  /* 0x0000001c050b7836 */ /* 0x000fe40000000000 */
[----:B------:R-:W-:Y:S02]  /*1100*/  IMAD R48, R0, R7, R48 ;  /* 0x0000000700307224 */ /* 0x000fe400078e0230 */
[----:B------:R-:W-:Y:S01]  /*1110*/  @!P3 IMAD.MOV R40, RZ, RZ, -R40 ;  /* 0x000000ffff28b224 */ /* 0x000fe200078e0a28 */
[----:B------:R-:W-:Y:S01]  /*1120*/  IABS R31, R11 ;  /* 0x0000000b001f7213 */ /* 0x000fe20000000000 */
[--C-:B------:R-:W-:Y:S01]  /*1130*/  @!P4 IMAD.IADD R34, R34, 0x1, -R0.reuse ;  /* 0x000000012222c824 */ /* 0x100fe200078e0a00 */
[----:B------:R-:W-:Y:S01]  /*1140*/  ISETP.GT.U32.AND P3, PT, R0, R48, PT ;  /* 0x000000300000720c */ /* 0x000fe20003f64070 */
[----:B------:R-:W-:Y:S01]  /*1150*/  @!P2 IMAD.MOV R29, RZ, RZ, -R29 ;  /* 0x000000ffff1da224 */ /* 0x000fe200078e0a1d */
[----:B------:R-:W-:Y:S01]  /*1160*/  ISETP.GE.AND P4, PT, R14, RZ, PT ;  /* 0x000000ff0e00720c */ /* 0x000fe20003f86270 */
[----:B------:R-:W-:Y:S01]  /*1170*/  @!P6 IMAD.IADD R47, R47, 0x1, -R0 ;  /* 0x000000012f2fe824 */ /* 0x000fe200078e0a00 */
[----:B------:R-:W-:Y:S01]  /*1180*/  ISETP.GT.U32.AND P2, PT, R0, R34, PT ;  /* 0x000000220000720c */ /* 0x000fe20003f44070 */
[----:B------:R-:W-:Y:S01]  /*1190*/  IMAD.HI.U32 R7, R3, R31, RZ ;  /* 0x0000001f03077227 */ /* 0x000fe200078e00ff */
[----:B------:R-:W-:-:S02]  /*11a0*/  LOP3.LUT R14, R2, 0x40, RZ, 0xfc, !PT ;  /* 0x00000040020e7812 */ /* 0x000fc400078efcff */
[----:B------:R-:W-:Y:S01]  /*11b0*/  ISETP.GT.U32.AND P6, PT, R0, R47, PT ;  /* 0x0000002f0000720c */ /* 0x000fe20003fc4070 */
[--C-:B------:R-:W-:Y:S01]  /*11c0*/  @!P0 IMAD.IADD R42, R42, 0x1, -R0.reuse ;  /* 0x000000012a2a8824 */ /* 0x100fe200078e0a00 */
[----:B------:R-:W-:Y:S01]  /*11d0*/  ISETP.GE.AND P0, PT, R13, RZ, PT ;  /* 0x000000ff0d00720c */ /* 0x000fe20003f06270 */
[----:B------:R-:W-:Y:S01]  /*11e0*/  IMAD.MOV R9, RZ, RZ, -R7 ;  /* 0x000000ffff097224 */ /* 0x000fe200078e0a07 */
[----:B------:R-:W-:Y:S01]  /*11f0*/  LOP3.LUT R13, R2, 0x24, RZ, 0xfc, !PT ;  /* 0x00000024020d7812 */ /* 0x000fe200078efcff */
[----:B------:R-:W-:Y:S01]  /*1200*/  IMAD.HI.U32 R7, R3, R35, RZ ;  /* 0x0000002303077227 */ /* 0x000fe200078e00ff */
[----:B------:R-:W-:Y:S02]  /*1210*/  IABS R36, R14 ;  /* 0x0000000e00247213 */ /* 0x000fe40000000000 */
[----:B------:R-:W-:Y:S01]  /*1220*/  IABS R49, R13 ;  /* 0x0000000d00317213 */ /* 0x000fe20000000000 */
[----:B------:R-:W-:Y:S02]  /*1230*/  @!P3 IMAD.IADD R48, R48, 0x1, -R0 ;  /* 0x000000013030b824 */ /* 0x000fe400078e0a00 */
[----:B------:R-:W-:-:S02]  /*1240*/  IMAD.MOV R7, RZ, RZ, -R7 ;  /* 0x000000ffff077224 */ /* 0x000fc400078e0a07 */
[C---:B------:R-:W-:Y:S01]  /*1250*/  IMAD R31, R0.reuse, R9, R31 ;  /* 0x00000009001f7224 */ /* 0x040fe200078e021f */
[C---:B------:R-:W-:Y:S01]  /*1260*/  ISETP.GT.U32.AND P3, PT, R0.reuse, R48, PT ;  /* 0x000000300000720c */ /* 0x040fe20003f64070 */
[----:B------:R-:W-:Y:S01]  /*1270*/  IMAD R35, R0, R7, R35 ;  /* 0x0000000700237224 */ /* 0x000fe200078e0223 */
[----:B------:R-:W-:Y:S01]  /*1280*/  LOP3.LUT R9, R2, 0x28, RZ, 0xfc, !PT ;  /* 0x0000002802097812 */ /* 0x000fe200078efcff */
[--C-:B------:R-:W-:Y:S01]  /*1290*/  @!P2 IMAD.IADD R34, R34, 0x1, -R0.reuse ;  /* 0x000000012222a824 */ /* 0x100fe200078e0a00 */
[----:B------:R-:W-:Y:S01]  /*12a0*/  ISETP.GE.AND P2, PT, R11, RZ, PT ;  /* 0x000000ff0b00720c */ /* 0x000fe20003f46270 */
[----:B------:R-:W-:Y:S01]  /*12b0*/  IMAD.HI.U32 R7, R3, R49, RZ ;  /* 0x0000003103077227 */ /* 0x000fe200078e00ff */
[----:B------:R-:W-:Y:S02]  /*12c0*/  IABS R38, R9 ;  /* 0x0000000900267213 */ /* 0x000fe40000000000 */
[----:B------:R-:W-:Y:S01]  /*12d0*/  LOP3.LUT R11, R2, 0x2c, RZ, 0xfc, !PT ;  /* 0x0000002c020b7812 */ /* 0x000fe200078efcff */
[----:B------:R-:W-:Y:S01]  /*12e0*/  @!P6 IMAD.IADD R47, R47, 0x1, -R0 ;  /* 0x000000012f2fe824 */ /* 0x000fe200078e0a00 */
[C---:B------:R-:W-:Y:S01]  /*12f0*/  ISETP.GT.U32.AND P6, PT, R0.reuse, R31, PT ;  /* 0x0000001f0000720c */ /* 0x040fe20003fc4070 */
[----:B------:R-:W-:Y:S01]  /*1300*/  @!P0 IMAD.MOV R34, RZ, RZ, -R34 ;  /* 0x000000ffff228224 */ /* 0x000fe200078e0a22 */
[----:B------:R-:W-:Y:S01]  /*1310*/  ISETP.GT.U32.AND P0, PT, R0, R35, PT ;  /* 0x000000230000720c */ /* 0x000fe20003f04070 */
[----:B------:R-:W-:Y:S01]  /*1320*/  IMAD.MOV R7, RZ, RZ, -R7 ;  /* 0x000000ffff077224 */ /* 0x000fe200078e0a07 */
[----:B------:R-:W-:Y:S01]  /*1330*/  IABS R39, R11 ;  /* 0x0000000b00277213 */ /* 0x000fe20000000000 */
[----:B------:R-:W-:-:S02]  /*1340*/  @!P3 IMAD.IADD R48, R48, 0x1, -R0 ;  /* 0x000000013030b824 */ /* 0x000fc400078e0a00 */
[----:B------:R-:W-:Y:S02]  /*1350*/  IMAD R49, R0, R7, R49 ;  /* 0x0000000700317224 */ /* 0x000fe400078e0231 */
[----:B------:R-:W-:Y:S01]  /*1360*/  @!P5 IMAD.MOV R42, RZ, RZ, -R42 ;  /* 0x000000ffff2ad224 */ /* 0x000fe200078e0a2a */
[----:B------:R-:W-:Y:S01]  /*1370*/  ISETP.GE.AND P5, PT, R12, RZ, PT ;  /* 0x000000ff0c00720c */ /* 0x000fe20003fa6270 */
[----:B------:R-:W-:Y:S01]  /*1380*/  IMAD.HI.U32 R7, R3, R38, RZ ;  /* 0x0000002603077227 */ /* 0x000fe200078e00ff */
[----:B------:R-:W-:Y:S02]  /*1390*/  ISETP.GT.U32.AND P3, PT, R0, R49, PT ;  /* 0x000000310000720c */ /* 0x000fe40003f64070 */
[----:B------:R-:W-:Y:S01]  /*13a0*/  LOP3.LUT R12, R2, 0x30, RZ, 0xfc, !PT ;  /* 0x00000030020c7812 */ /* 0x000fe200078efcff */
[--C-:B------:R-:W-:Y:S02]  /*13b0*/  @!P6 IMAD.IADD R31, R31, 0x1, -R0.reuse ;  /* 0x000000011f1fe824 */ /* 0x100fe400078e0a00 */
[----:B------:R-:W-:Y:S01]  /*13c0*/  @!P0 IMAD.IADD R35, R35, 0x1, -R0 ;  /* 0x0000000123238824 */ /* 0x000fe200078e0a00 */
[----:B------:R-:W-:Y:S01]  /*13d0*/  IABS R33, R12 ;  /* 0x0000000c00217213 */ /* 0x000fe20000000000 */
[----:B------:R-:W-:Y:S01]  /*13e0*/  IMAD.MOV R7, RZ, RZ, -R7 ;  /* 0x000000ffff077224 */ /* 0x000fe200078e0a07 */
[C---:B------:R-:W-:Y:S01]  /*13f0*/  ISETP.GT.U32.AND P6, PT, R0.reuse, R31, PT ;  /* 0x0000001f0000720c */ /* 0x040fe20003fc4070 */
[----:B------:R-:W-:Y:S01]  /*1400*/  @!P4 IMAD.MOV R47, RZ, RZ, -R47 ;  /* 0x000000ffff2fc224 */ /* 0x000fe200078e0a2f */
[C---:B------:R-:W-:Y:S01]  /*1410*/  ISETP.GT.U32.AND P0, PT, R0.reuse, R35, PT ;  /* 0x000000230000720c */ /* 0x040fe20003f04070 */
[----:B------:R-:W-:Y:S01]  /*1420*/  IMAD R38, R0, R7, R38 ;  /* 0x0000000700267224 */ /* 0x000fe200078e0226 */
[----:B------:R-:W-:Y:S01]  /*1430*/  ISETP.GE.AND P4, PT, R15, RZ, PT ;  /* 0x000000ff0f00720c */ /* 0x000fe20003f86270 */
[----:B------:R-:W-:Y:S01]  /*1440*/  @!P3 IMAD.IADD R49, R49, 0x1, -R0 ;  /* 0x000000013131b824 */ /* 0x000fe200078e0a00 */
[----:B------:R-:W-:Y:S01]  /*1450*/  LOP3.LUT R15, R2, 0x4c, RZ, 0xfc, !PT ;  /* 0x0000004c020f7812 */ /* 0x000fe200078efcff */
[----:B------:R-:W-:-:S03]  /*1460*/  IMAD.HI.U32 R7, R3, R39, RZ ;  /* 0x0000002703077227 */ /* 0x000fc600078e00ff */
[C---:B------:R-:W-:Y:S01]  /*1470*/  ISETP.GT.U32.AND P3, PT, R0.reuse, R49, PT ;  /* 0x000000310000720c */ /* 0x040fe20003f64070 */
[----:B------:R-:W-:Y:S01]  /*1480*/  @!P5 IMAD.MOV R48, RZ, RZ, -R48 ;  /* 0x000000ffff30d224 */ /* 0x000fe200078e0a30 */
[----:B------:R-:W-:Y:S01]  /*1490*/  ISETP.GE.AND P5, PT, R13, RZ, PT ;  /* 0x000000ff0d00720c */ /* 0x000fe20003fa6270 */
[--C-:B------:R-:W-:Y:S01]  /*14a0*/  @!P6 IMAD.IADD R31, R31, 0x1, -R0.reuse ;  /* 0x000000011f1fe824 */ /* 0x100fe200078e0a00 */
[----:B------:R-:W-:Y:S01]  /*14b0*/  ISETP.GE.AND P6, PT, R9, RZ, PT ;  /* 0x000000ff0900720c */ /* 0x000fe20003fc6270 */
[----:B------:R-:W-:Y:S01]  /*14c0*/  IMAD.MOV R9, RZ, RZ, -R7 ;  /* 0x000000ffff097224 */ /* 0x000fe200078e0a07 */
[----:B------:R-:W-:Y:S01]  /*14d0*/  IABS R44, R15 ;  /* 0x0000000f002c7213 */ /* 0x000fe20000000000 */
[----:B------:R-:W-:Y:S01]  /*14e0*/  @!P0 IMAD.IADD R35, R35, 0x1, -R0 ;  /* 0x0000000123238824 */ /* 0x000fe200078e0a00 */
[----:B------:R-:W-:Y:S01]  /*14f0*/  ISETP.GT.U32.AND P0, PT, R0, R38, PT ;  /* 0x000000260000720c */ /* 0x000fe20003f04070 */
[----:B------:R-:W-:-:S04]  /*1500*/  IMAD.HI.U32 R7, R3, R33, RZ ;  /* 0x0000002103077227 */ /* 0x000fc800078e00ff */
[----:B------:R-:W-:Y:S02]  /*1510*/  IMAD.MOV R7, RZ, RZ, -R7 ;  /* 0x000000ffff077224 */ /* 0x000fe400078e0a07 */
[--C-:B------:R-:W-:Y:S02]  /*1520*/  @!P3 IMAD.IADD R49, R49, 0x1, -R0.reuse ;  /* 0x000000013131b824 */ /* 0x100fe400078e0a00 */
[C---:B------:R-:W-:Y:S02]  /*1530*/  IMAD R33, R0.reuse, R7, R33 ;  /* 0x0000000700217224 */ /* 0x040fe400078e0221 */
[C---:B------:R-:W-:Y:S02]  /*1540*/  IMAD R39, R0.reuse, R9, R39 ;  /* 0x0000000900277224 */ /* 0x040fe400078e0227 */
[----:B------:R-:W-:Y:S01]  /*1550*/  @!P5 IMAD.MOV R49, RZ, RZ, -R49 ;  /* 0x000000ffff31d224 */ /* 0x000fe200078e0a31 */
[----:B------:R-:W-:Y:S01]  /*1560*/  ISETP.GT.U32.AND P5, PT, R0, R33, PT ;  /* 0x000000210000720c */ /* 0x000fe20003fa4070 */
[----:B------:R-:W-:Y:S01]  /*1570*/  @!P4 IMAD.MOV R35, RZ, RZ, -R35 ;  /* 0x000000ffff23c224 */ /* 0x000fe200078e0a23 */
[----:B------:R-:W-:Y:S01]  /*1580*/  ISETP.GE.AND P4, PT, R12, RZ, PT ;  /* 0x000000ff0c00720c */ /* 0x000fe20003f86270 */
[----:B------:R-:W-:Y:S01]  /*1590*/  @!P0 IMAD.IADD R38, R38, 0x1, -R0 ;  /* 0x0000000126268824 */ /* 0x000fe200078e0a00 */
[----:B------:R-:W-:Y:S01]  /*15a0*/  LOP3.LUT R12, R2, 0x38, RZ, 0xfc, !PT ;  /* 0x00000038020c7812 */ /* 0x000fe200078efcff */
[----:B------:R-:W-:Y:S01]  /*15b0*/  @!P2 IMAD.MOV R31, RZ, RZ, -R31 ;  /* 0x000000ffff1fa224 */ /* 0x000fe200078e0a1f */
[C---:B------:R-:W-:Y:S01]  /*15c0*/  ISETP.GT.U32.AND P3, PT, R0.reuse, R39, PT ;  /* 0x000000270000720c */ /* 0x040fe20003f64070 */
[C---:B------:R-:W-:Y:S01]  /*15d0*/  VIADD R13, R5.reuse, 0x3c ;  /* 0x0000003c050d7836 */ /* 0x040fe20000000000 */
[----:B------:R-:W-:Y:S01]  /*15e0*/  IABS R51, R12 ;  /* 0x0000000c00337213 */ /* 0x000fe20000000000 */
[----:B------:R-:W-:Y:S01]  /*15f0*/  VIADD R26, R5, 0x7c ;  /* 0x0000007c051a7836 */ /* 0x000fe20000000000 */
[----:B------:R-:W-:-:S02]  /*1600*/  ISETP.GT.U32.AND P0, PT, R0, R38, PT ;  /* 0x000000260000720c */ /* 0x000fc40003f04070 */
[----:B------:R-:W-:Y:S01]  /*1610*/  ISETP.GE.AND P2, PT, R11, RZ, PT ;  /* 0x000000ff0b00720c */ /* 0x000fe20003f46270 */
[----:B------:R-:W-:Y:S01]  /*1620*/  IMAD.HI.U32 R9, R3, R51, RZ ;  /* 0x0000003303097227 */ /* 0x000fe200078e00ff */
[----:B------:R-:W-:Y:S02]  /*1630*/  LOP3.LUT R11, R2, 0x34, RZ, 0xfc, !PT ;  /* 0x00000034020b7812 */ /* 0x000fe400078efcff */
[----:B------:R-:W-:Y:S01]  /*1640*/  IABS R43, R13 ;  /* 0x0000000d002b7213 */ /* 0x000fe20000000000 */
[--C-:B------:R-:W-:Y:S01]  /*1650*/  @!P5 IMAD.IADD R33, R33, 0x1, -R0.reuse ;  /* 0x000000012121d824 */ /* 0x100fe200078e0a00 */
[----:B------:R-:W-:Y:S01]  /*1660*/  IABS R45, R11 ;  /* 0x0000000b002d7213 */ /* 0x000fe20000000000 */
[----:B------:R-:W-:Y:S01]  /*1670*/  IMAD.MOV R9, RZ, RZ, -R9 ;  /* 0x000000ffff097224 */ /* 0x000fe200078e0a09 */
[----:B------:R-:W-:Y:S01]  /*1680*/  IABS R19, R26 ;  /* 0x0000001a00137213 */ /* 0x000fe20000000000 */
[--C-:B------:R-:W-:Y:S01]  /*1690*/  @!P3 IMAD.IADD R39, R39, 0x1, -R0.reuse ;  /* 0x000000012727b824 */ /* 0x100fe200078e0a00 */
[----:B------:R-:W-:Y:S01]  /*16a0*/  ISETP.GT.U32.AND P5, PT, R0, R33, PT ;  /* 0x000000210000720c */ /* 0x000fe20003fa4070 */
[----:B------:R-:W-:Y:S01]  /*16b0*/  @!P0 IMAD.IADD R38, R38, 0x1, -R0 ;  /* 0x0000000126268824 */ /* 0x000fe200078e0a00 */
[----:B------:R-:W-:Y:S01]  /*16c0*/  ISETP.GE.AND P0, PT, R11, RZ, PT ;  /* 0x000000ff0b00720c */ /* 0x000fe20003f06270 */
[C---:B------:R-:W-:Y:S01]  /*16d0*/  IMAD R51, R0.reuse, R9, R51 ;  /* 0x0000000900337224 */ /* 0x040fe200078e0233 */
[----:B------:R-:W-:Y:S01]  /*16e0*/  ISETP.GT.U32.AND P3, PT, R0, R39, PT ;  /* 0x000000270000720c */ /* 0x000fe20003f64070 */
[----:B------:R-:W-:Y:S01]  /*16f0*/  IMAD.HI.U32 R7, R3, R45, RZ ;  /* 0x0000002d03077227 */ /* 0x000fe200078e00ff */
[----:B------:R-:W-:-:S03]  /*1700*/  LOP3.LUT R11, R2, 0x44, RZ, 0xfc, !PT ;  /* 0x00000044020b7812 */ /* 0x000fc600078efcff */
[----:B------:R-:W-:Y:S01]  /*1710*/  IMAD.HI.U32 R9, R3, R36, RZ ;  /* 0x0000002403097227 */ /* 0x000fe200078e00ff */
[----:B------:R-:W-:-:S03]  /*1720*/  IABS R30, R11 ;  /* 0x0000000b001e7213 */ /* 0x000fc60000000000 */
[----:B------:R-:W-:Y:S01]  /*1730*/  @!P6 IMAD.MOV R38, RZ, RZ, -R38 ;  /* 0x000000ffff26e224 */ /* 0x000fe200078e0a26 */
[C---:B------:R-:W-:Y:S01]  /*1740*/  ISETP.GT.U32.AND P6, PT, R0.reuse, R51, PT ;  /* 0x000000330000720c */ /* 0x040fe20003fc4070 */
[----:B------:R-:W-:Y:S02]  /*1750*/  IMAD.MOV R7, RZ, RZ, -R7 ;  /* 0x000000ffff077224 */ /* 0x000fe400078e0a07 */
[----:B------:R-:W-:Y:S02]  /*1760*/  IMAD.MOV R9, RZ, RZ, -R9 ;  /* 0x000000ffff097224 */ /* 0x000fe400078e0a09 */
[----:B------:R-:W-:Y:S02]  /*1770*/  IMAD R45, R0, R7, R45 ;  /* 0x00000007002d7224 */ /* 0x000fe400078e022d */
[----:B------:R-:W-:-:S04]  /*1780*/  IMAD.HI.U32 R7, R3, R43, RZ ;  /* 0x0000002b03077227 */ /* 0x000fc800078e00ff */
[C---:B------:R-:W-:Y:S02]  /*1790*/  IMAD R36, R0.reuse, R9, R36 ;  /* 0x0000000900247224 */ /* 0x040fe400078e0224 */
[--C-:B------:R-:W-:Y:S02]  /*17a0*/  @!P5 IMAD.IADD R33, R33, 0x1, -R0.reuse ;  /* 0x000000012121d824 */ /* 0x100fe400078e0a00 */
[----:B------:R-:W-:Y:S02]  /*17b0*/  IMAD.MOV R7, RZ, RZ, -R7 ;  /* 0x000000ffff077224 */ /* 0x000fe400078e0a07 */
[--C-:B------:R-:W-:Y:S01]  /*17c0*/  @!P3 IMAD.IADD R39, R39, 0x1, -R0.reuse ;  /* 0x000000012727b824 */ /* 0x100fe200078e0a00 */
[C---:B------:R-:W-:Y:S01]  /*17d0*/  ISETP.GT.U32.AND P3, PT, R0.reuse, R45, PT ;  /* 0x0000002d0000720c */ /* 0x040fe20003f64070 */
[----:B------:R-:W-:Y:S01]  /*17e0*/  @!P4 IMAD.MOV R33, RZ, RZ, -R33 ;  /* 0x000000ffff21c224 */ /* 0x000fe200078e0a21 */
[----:B------:R-:W-:Y:S01]  /*17f0*/  ISETP.GT.U32.AND P4, PT, R0, R36, PT ;  /* 0x000000240000720c */ /* 0x000fe20003f84070 */
[----:B------:R-:W-:-:S02]  /*1800*/  @!P6 IMAD.IADD R51, R51, 0x1, -R0 ;  /* 0x000000013333e824 */ /* 0x000fc400078e0a00 */
[----:B------:R-:W-:Y:S02]  /*1810*/  IMAD R43, R0, R7, R43 ;  /* 0x00000007002b7224 */ /* 0x000fe400078e022b */
[----:B------:R-:W-:Y:S01]  /*1820*/  @!P2 IMAD.MOV R39, RZ, RZ, -R39 ;  /* 0x000000ffff27a224 */ /* 0x000fe200078e0a27 */
[----:B------:R-:W-:Y:S01]  /*1830*/  ISETP.GE.AND P2, PT, R12, RZ, PT ;  /* 0x000000ff0c00720c */ /* 0x000fe20003f46270 */
[----:B------:R-:W-:Y:S01]  /*1840*/  IMAD.HI.U32 R7, R3, R30, RZ ;  /* 0x0000001e03077227 */ /* 0x000fe200078e00ff */
[----:B------:R-:W-:Y:S02]  /*1850*/  LOP3.LUT R12, R2, 0x48, RZ, 0xfc, !PT ;  /* 0x00000048020c7812 */ /* 0x000fe400078efcff */
[C---:B------:R-:W-:Y:S01]  /*1860*/  ISETP.GT.U32.AND P6, PT, R0.reuse, R51, PT ;  /* 0x000000330000720c */ /* 0x040fe20003fc4070 */
[----:B------:R-:W-:Y:S01]  /*1870*/  IMAD.MOV R7, RZ, RZ, -R7 ;  /* 0x000000ffff077224 */ /* 0x000fe200078e0a07 */
[----:B------:R-:W-:Y:S01]  /*1880*/  ISETP.GT.U32.AND P5, PT, R0, R43, PT ;  /* 0x0000002b0000720c */ /* 0x000fe20003fa4070 */
[----:B------:R-:W-:Y:S01]  /*1890*/  @!P4 IMAD.IADD R36, R36, 0x1, -R0 ;  /* 0x000000012424c824 */ /* 0x000fe200078e0a00 */
[----:B------:R-:W-:Y:S01]  /*18a0*/  IABS R41, R12 ;  /* 0x0000000c00297213 */ /* 0x000fe20000000000 */
[----:B------:R-:W-:-:S02]  /*18b0*/  IMAD R30, R0, R7, R30 ;  /* 0x00000007001e7224 */ /* 0x000fc400078e021e */
[----:B------:R-:W-:Y:S01]  /*18c0*/  @!P3 IMAD.IADD R45, R45, 0x1, -R0 ;  /* 0x000000012d2db824 */ /* 0x000fe200078e0a00 */
[----:B------:R-:W-:Y:S01]  /*18d0*/  ISETP.GT.U32.AND P4, PT, R0, R36, PT ;  /* 0x000000240000720c */ /* 0x000fe20003f84070 */
[----:B------:R-:W-:-:S03]  /*18e0*/  IMAD.HI.U32 R7, R3, R41, RZ ;  /* 0x0000002903077227 */ /* 0x000fc600078e00ff */
[C---:B------:R-:W-:Y:S01]  /*18f0*/  ISETP.GT.U32.AND P3, PT, R0.reuse, R45, PT ;  /* 0x0000002d0000720c */ /* 0x040fe20003f64070 */
[----:B------:R-:W-:Y:S02]  /*1900*/  IMAD.MOV R9, RZ, RZ, -R7 ;  /* 0x000000ffff097224 */ /* 0x000fe400078e0a07 */
[----:B------:R-:W-:Y:S01]  /*1910*/  @!P6 IMAD.IADD R51, R51, 0x1, -R0 ;  /* 0x000000013333e824 */ /* 0x000fe200078e0a00 */
[----:B------:R-:W-:Y:S01]  /*1920*/  ISETP.GT.U32.AND P6, PT, R0, R30, PT ;  /* 0x0000001e0000720c */ /* 0x000fe20003fc4070 */
[----:B------:R-:W-:-:S04]  /*1930*/  IMAD.HI.U32 R7, R3, R44, RZ ;  /* 0x0000002c03077227 */ /* 0x000fc800078e00ff */
[--C-:B------:R-:W-:Y:S02]  /*1940*/  @!P5 IMAD.IADD R43, R43, 0x1, -R0.reuse ;  /* 0x000000012b2bd824 */ /* 0x100fe400078e0a00 */
[----:B------:R-:W-:Y:S02]  /*1950*/  IMAD.MOV R7, RZ, RZ, -R7 ;  /* 0x000000ffff077224 */ /* 0x000fe400078e0a07 */
[----:B------:R-:W-:Y:S01]  /*1960*/  @!P4 IMAD.IADD R36, R36, 0x1, -R0 ;  /* 0x000000012424c824 */ /* 0x000fe200078e0a00 */
[C---:B------:R-:W-:Y:S01]  /*1970*/  ISETP.GT.U32.AND P5, PT, R0.reuse, R43, PT ;  /* 0x0000002b0000720c */ /* 0x040fe20003fa4070 */
[----:B------:R-:W-:Y:S02]  /*1980*/  IMAD R44, R0, R7, R44 ;  /* 0x00000007002c7224 */ /* 0x000fe400078e022c */
[--C-:B------:R-:W-:Y:S01]  /*1990*/  @!P6 IMAD.IADD R30, R30, 0x1, -R0.reuse ;  /* 0x000000011e1ee824 */ /* 0x100fe200078e0a00 */
[----:B------:R-:W-:Y:S01]  /*19a0*/  ISETP.GE.AND P6, PT, R11, RZ, PT ;  /* 0x000000ff0b00720c */ /* 0x000fe20003fc6270 */
[C---:B------:R-:W-:Y:S01]  /*19b0*/  IMAD R41, R0.reuse, R9, R41 ;  /* 0x0000000900297224 */ /* 0x040fe200078e0229 */
[----:B------:R-:W-:Y:S01]  /*19c0*/  ISETP.GT.U32.AND P4, PT, R0, R44, PT ;  /* 0x0000002c0000720c */ /* 0x000fe20003f84070 */
[----:B------:R-:W-:Y:S01]  /*19d0*/  @!P2 IMAD.MOV R51, RZ, RZ, -R51 ;  /* 0x000000ffff33a224 */ /* 0x000fe200078e0a33 */
[----:B------:R-:W-:Y:S01]  /*19e0*/  LOP3.LUT R11, R2, 0x50, RZ, 0xfc, !PT ;  /* 0x00000050020b7812 */ /* 0x000fe200078efcff */
[----:B------:R-:W-:Y:S01]  /*19f0*/  @!P3 IMAD.IADD R45, R45, 0x1, -R0 ;  /* 0x000000012d2db824 */ /* 0x000fe200078e0a00 */
[----:B------:R-:W-:-:S02]  /*1a00*/  ISETP.GT.U32.AND P2, PT, R0, R30, PT ;  /* 0x0000001e0000720c */ /* 0x000fc40003f44070 */
[----:B------:R-:W-:Y:S01]  /*1a10*/  IABS R46, R11 ;  /* 0x0000000b002e7213 */ /* 0x000fe20000000000 */
[--C-:B------:R-:W-:Y:S01]  /*1a20*/  @!P5 IMAD.IADD R43, R43, 0x1, -R0.reuse ;  /* 0x000000012b2bd824 */ /* 0x100fe200078e0a00 */
[----:B------:R-:W-:Y:S01]  /*1a30*/  ISETP.GT.U32.AND P5, PT, R0, R41, PT ;  /* 0x000000290000720c */ /* 0x000fe20003fa4070 */
[----:B------:R-:W-:Y:S01]  /*1a40*/  @!P0 IMAD.MOV R45, RZ, RZ, -R45 ;  /* 0x000000ffff2d8224 */ /* 0x000fe200078e0a2d */
[----:B------:R-:W-:Y:S01]  /*1a50*/  ISETP.GE.AND P3, PT, R13, RZ, PT ;  /* 0x000000ff0d00720c */ /* 0x000fe20003f66270 */
[C---:B------:R-:W-:Y:S01]  /*1a60*/  IMAD.HI.U32 R7, R3.reuse, R46, RZ ;  /* 0x0000002e03077227 */ /* 0x040fe200078e00ff */
[----:B------:R-:W-:Y:S02]  /*1a70*/  LOP3.LUT R13, R2, 0x54, RZ, 0xfc, !PT ;  /* 0x00000054020d7812 */ /* 0x000fe400078efcff */
[----:B------:R-:W-:Y:S01]  /*1a80*/  ISETP.GE.AND P0, PT, R14, RZ, PT ;  /* 0x000000ff0e00720c */ /* 0x000fe20003f06270 */
[--C-:B------:R-:W-:Y:S01]  /*1a90*/  @!P4 IMAD.IADD R44, R44, 0x1, -R0.reuse ;  /* 0x000000012c2cc824 */ /* 0x100fe200078e0a00 */
[----:B------:R-:W-:Y:S01]  /*1aa0*/  IABS R32, R13 ;  /* 0x0000000d00207213 */ /* 0x000fe20000000000 */
[----:B------:R-:W-:Y:S01]  /*1ab0*/  IMAD.MOV R7, RZ, RZ, -R7 ;  /* 0x000000ffff077224 */ /* 0x000fe200078e0a07 */
[----:B------:R-:W-:Y:S01]  /*1ac0*/  LOP3.LUT R14, R2, 0x64, RZ, 0xfc, !PT ;  /* 0x00000064020e7812 */ /* 0x000fe200078efcff */
[----:B------:R-:W-:Y:S01]  /*1ad0*/  @!P2 IMAD.IADD R30, R30, 0x1, -R0 ;  /* 0x000000011e1ea824 */ /* 0x000fe200078e0a00 */
[----:B------:R-:W-:Y:S01]  /*1ae0*/  ISETP.GT.U32.AND P4, PT, R0, R44, PT ;  /* 0x0000002c0000720c */ /* 0x000fe20003f84070 */
[----:B------:R-:W-:Y:S01]  /*1af0*/  IMAD.HI.U32 R9, R3, R32, RZ ;  /* 0x0000002003097227 */ /* 0x000fe200078e00ff */
[----:B-1----:R-:W-:-:S02]  /*1b00*/  IABS R16, R14 ;  /* 0x0000000e00107213 */ /* 0x002fc40000000000 */
[----:B------:R-:W-:Y:S01]  /*1b10*/  ISETP.GE.AND P2, PT, R15, RZ, PT ;  /* 0x000000ff0f00720c */ /* 0x000fe20003f46270 */
[----:B------:R-:W-:Y:S01]  /*1b20*/  @!P5 IMAD.IADD R41, R41, 0x1, -R0 ;  /* 0x000000012929d824 */ /* 0x000fe200078e0a00 */
[----:B------:R-:W-:Y:S01]  /*1b30*/  ISETP.GE.AND P5, PT, R12, RZ, PT ;  /* 0x000000ff0c00720c */ /* 0x000fe20003fa6270 */
[----:B------:R-:W-:Y:S01]  /*1b40*/  IMAD R46, R0, R7, R46 ;  /* 0x00000007002e7224 */ /* 0x000fe200078e022e */
[C---:B------:R-:W-:Y:S01]  /*1b50*/  LOP3.LUT R7, R2.reuse, 0x58, RZ, 0xfc, !PT ;  /* 0x0000005802077812 */ /* 0x040fe200078efcff */
[----:B------:R-:W-:Y:S01]  /*1b60*/  IMAD.MOV R9, RZ, RZ, -R9 ;  /* 0x000000ffff097224 */ /* 0x000fe200078e0a09 */
[----:B------:R-:W-:Y:S01]  /*1b70*/  LOP3.LUT R12, R2, 0x60, RZ, 0xfc, !PT ;  /* 0x00000060020c7812 */ /* 0x000fe200078efcff */
[----:B------:R-:W-:Y:S01]  /*1b80*/  @!P3 IMAD.MOV R43, RZ, RZ, -R43 ;  /* 0x000000ffff2bb224 */ /* 0x000fe200078e0a2b */
[C---:B------:R-:W-:Y:S01]  /*1b90*/  ISETP.GT.U32.AND P3, PT, R0.reuse, R41, PT ;  /* 0x000000290000720c */ /* 0x040fe20003f64070 */
[----:B------:R-:W-:Y:S01]  /*1ba0*/  @!P6 IMAD.MOV R30, RZ, RZ, -R30 ;  /* 0x000000ffff1ee224 */ /* 0x000fe200078e0a1e */
[C---:B------:R-:W-:Y:S01]  /*1bb0*/  ISETP.GT.U32.AND P6, PT, R0.reuse, R46, PT ;  /* 0x0000002e0000720c */ /* 0x040fe20003fc4070 */
[----:B------:R-:W-:Y:S01]  /*1bc0*/  IMAD R32, R0, R9, R32 ;  /* 0x0000000900207224 */ /* 0x000fe200078e0220 */
[----:B------:R-:W-:Y:S01]  /*1bd0*/  IABS R50, R7 ;  /* 0x0000000700327213 */ /* 0x000fe20000000000 */
[----:B------:R-:W-:Y:S01]  /*1be0*/  @!P4 IMAD.IADD R44, R44, 0x1, -R0 ;  /* 0x000000012c2cc824 */ /* 0x000fe200078e0a00 */
[----:B------:R-:W-:Y:S01]  /*1bf0*/  IABS R28, R12 ;  /* 0x0000000c001c7213 */ /* 0x000fe20000000000 */
[----:B------:R-:W-:Y:S01]  /*1c00*/  @!P0 IMAD.MOV R36, RZ, RZ, -R36 ;  /* 0x000000ffff248224 */ /* 0x000fe200078e0a24 */
[----:B------:R-:W-:Y:S01]  /*1c10*/  ISETP.GT.U32.AND P4, PT, R0, R32, PT ;  /* 0x000000200000720c */ /* 0x000fe20003f84070 */
[----:B------:R-:W-:Y:S01]  /*1c20*/  @!P2 IMAD.MOV R44, RZ, RZ, -R44 ;  /* 0x000000ffff2ca224 */ /* 0x000fe200078e0a2c */
[----:B------:R-:W-:Y:S01]  /*1c30*/  LOP3.LUT R15, R2, 0x68, RZ, 0xfc, !PT ;  /* 0x00000068020f7812 */ /* 0x000fe200078efcff */
[----:B------:R-:W-:Y:S01]  /*1c40*/  IMAD.HI.U32 R9, R3, R28, RZ ;  /* 0x0000001c03097227 */ /* 0x000fe200078e00ff */
[----:B------:R-:W-:-:S02]  /*1c50*/  ISETP.GE.AND P0, PT, R11, RZ, PT ;  /* 0x000000ff0b00720c */ /* 0x000fc40003f06270 */
[----:B------:R-:W-:Y:S01]  /*1c60*/  IABS R18, R15 ;  /* 0x0000000f00127213 */ /* 0x000fe20000000000 */
[--C-:B------:R-:W-:Y:S01]  /*1c70*/  @!P3 IMAD.IADD R41, R41, 0x1, -R0.reuse ;  /* 0x000000012929b824 */ /* 0x100fe200078e0a00 */
[----:B------:R-:W-:Y:S01]  /*1c80*/  ISETP.GE.AND P3, PT, R13, RZ, PT ;  /* 0x000000ff0d00720c */ /* 0x000fe20003f66270 */
[----:B------:R-:W-:Y:S02]  /*1c90*/  @!P6 IMAD.IADD R46, R46, 0x1, -R0 ;  /* 0x000000012e2ee824 */ /* 0x000fe400078e0a00 */
[----:B------:R-:W-:Y:S01]  /*1ca0*/  @!P5 IMAD.MOV R41, RZ, RZ, -R41 ;  /* 0x000000ffff29d224 */ /* 0x000fe200078e0a29 */
[----:B------:R-:W-:Y:S01]  /*1cb0*/  ISETP.GE.AND P5, PT, R7, RZ, PT ;  /* 0x000000ff0700720c */ /* 0x000fe20003fa6270 */
[----:B------:R-:W-:Y:S01]  /*1cc0*/  IMAD.HI.U32 R7, R3, R50, RZ ;  /* 0x0000003203077227 */ /* 0x000fe200078e00ff */
[----:B------:R-:W-:-:S03]  /*1cd0*/  ISETP.GT.U32.AND P6, PT, R0, R46, PT ;  /* 0x0000002e0000720c */ /* 0x000fc60003fc4070 */
[----:B------:R-:W-:Y:S02]  /*1ce0*/  @!P4 IMAD.IADD R32, R32, 0x1, -R0 ;  /* 0x000000012020c824 */ /* 0x000fe400078e0a00 */
[----:B------:R-:W-:Y:S02]  /*1cf0*/  IMAD.MOV R7, RZ, RZ, -R7 ;  /* 0x000000ffff077224 */ /* 0x000fe400078e0a07 */
[----:B------:R-:W-:Y:S01]  /*1d00*/  IMAD.MOV R13, RZ, RZ, -R9 ;  /* 0x000000ffff0d7224 */ /* 0x000fe200078e0a09 */
[C---:B------:R-:W-:Y:S01]  /*1d10*/  ISETP.GT.U32.AND P4, PT, R0.reuse, R32, PT ;  /* 0x000000200000720c */ /* 0x040fe20003f84070 */
[C---:B------:R-:W-:Y:S02]  /*1d20*/  IMAD R50, R0.reuse, R7, R50 ;  /* 0x0000000700327224 */ /* 0x040fe400078e0232 */
[----:B------:R-:W-:Y:S01]  /*1d30*/  IMAD R28, R0, R13, R28 ;  /* 0x0000000d001c7224 */ /* 0x000fe200078e021c */
[----:B------:R-:W-:Y:S01]  /*1d40*/  IABS R13, R27 ;  /* 0x0000001b000d7213 */ /* 0x000fe20000000000 */
[----:B------:R-:W-:Y:S01]  /*1d50*/  @!P6 IMAD.IADD R46, R46, 0x1, -R0 ;  /* 0x000000012e2ee824 */ /* 0x000fe200078e0a00 */
[----:B------:R-:W-:Y:S01]  /*1d60*/  ISETP.GT.U32.AND P6, PT, R0, R50, PT ;  /* 0x000000320000720c */ /* 0x000fe20003fc4070 */
[----:B------:R-:W-:-:S04]  /*1d70*/  IMAD.HI.U32 R9, R3, R16, RZ ;  /* 0x0000001003097227 */ /* 0x000fc800078e00ff */
[----:B------:R-:W-:Y:S02]  /*1d80*/  IMAD.MOV R9, RZ, RZ, -R9 ;  /* 0x000000ffff097224 */ /* 0x000fe400078e0a09 */
[----:B------:R-:W-:Y:S01]  /*1d90*/  @!P4 IMAD.IADD R32, R32, 0x1, -R0 ;  /* 0x000000012020c824 */ /* 0x000fe200078e0a00 */
[----:B------:R-:W-:Y:S01]  /*1da0*/  ISETP.GT.U32.AND P4, PT, R0, R28, PT ;  /* 0x0000001c0000720c */ /* 0x000fe20003f84070 */
[----:B------:R-:W-:-:S04]  /*1db0*/  IMAD.HI.U32 R7, R3, R37, RZ ;  /* 0x0000002503077227 */ /* 0x000fc800078e00ff */
[----:B------:R-:W-:Y:S02]  /*1dc0*/  @!P6 IMAD.IADD R50, R50, 0x1, -R0 ;  /* 0x000000013232e824 */ /* 0x000fe400078e0a00 */
[----:B------:R-:W-:-:S03]  /*1dd0*/  IMAD.HI.U32 R11, R3, R18, RZ ;  /* 0x00000012030b7227 */ /* 0x000fc600078e00ff */
[C---:B------:R-:W-:Y:S01]  /*1de0*/  ISETP.GT.U32.AND P6, PT, R0.reuse, R50, PT ;  /* 0x000000320000720c */ /* 0x040fe20003fc4070 */
[----:B------:R-:W-:Y:S02]  /*1df0*/  IMAD R16, R0, R9, R16 ;  /* 0x0000000900107224 */ /* 0x000fe400078e0210 */
[----:B------:R-:W-:Y:S02]  /*1e00*/  @!P4 IMAD.IADD R28, R28, 0x1, -R0 ;  /* 0x000000011c1cc824 */ /* 0x000fe400078e0a00 */
[----:B------:R-:W-:Y:S02]  /*1e10*/  IMAD.MOV R7, RZ, RZ, -R7 ;  /* 0x000000ffff077224 */ /* 0x000fe400078e0a07 */
[----:B------:R-:W-:Y:S01]  /*1e20*/  IMAD.MOV R11, RZ, RZ, -R11 ;  /* 0x000000ffff0b7224 */ /* 0x000fe200078e0a0b */
[C---:B------:R-:W-:Y:S01]  /*1e30*/  ISETP.GT.U32.AND P4, PT, R0.reuse, R28, PT ;  /* 0x0000001c0000720c */ /* 0x040fe20003f84070 */
[----:B------:R-:W-:Y:S02]  /*1e40*/  IMAD R37, R0, R7, R37 ;  /* 0x0000000700257224 */ /* 0x000fe400078e0225 */
[----:B------:R-:W-:-:S04]  /*1e50*/  IMAD.HI.U32 R7, R3, R22, RZ ;  /* 0x0000001603077227 */ /* 0x000fc800078e00ff */
[----:B------:R-:W-:Y:S01]  /*1e60*/  @!P6 IMAD.IADD R50, R50, 0x1, -R0 ;  /* 0x000000013232e824 */ /* 0x000fe200078e0a00 */
[C---:B------:R-:W-:Y:S01]  /*1e70*/  ISETP.GT.U32.AND P6, PT, R0.reuse, R16, PT ;  /* 0x000000100000720c */ /* 0x040fe20003fc4070 */
[----:B------:R-:W-:Y:S02]  /*1e80*/  IMAD R18, R0, R11, R18 ;  /* 0x0000000b00127224 */ /* 0x000fe400078e0212 */
[----:B------:R-:W-:Y:S02]  /*1e90*/  IMAD.MOV R7, RZ, RZ, -R7 ;  /* 0x000000ffff077224 */ /* 0x000fe400078e0a07 */
[----:B------:R-:W-:Y:S01]  /*1ea0*/  @!P4 IMAD.IADD R28, R28, 0x1, -R0 ;  /* 0x000000011c1cc824 */ /* 0x000fe200078e0a00 */
[----:B------:R-:W-:Y:S01]  /*1eb0*/  ISETP.GT.U32.AND P4, PT, R0, R18, PT ;  /* 0x000000120000720c */ /* 0x000fe20003f84070 */
[----:B------:R-:W-:-:S04]  /*1ec0*/  IMAD.HI.U32 R9, R3, R17, RZ ;  /* 0x0000001103097227 */ /* 0x000fc800078e00ff */
[----:B------:R-:W-:Y:S02]  /*1ed0*/  IMAD R22, R0, R7, R22 ;  /* 0x0000000700167224 */ /* 0x000fe400078e0216 */
[----:B------:R-:W-:Y:S02]  /*1ee0*/  IMAD.MOV R9, RZ, RZ, -R9 ;  /* 0x000000ffff097224 */ /* 0x000fe400078e0a09 */
[--C-:B------:R-:W-:Y:S01]  /*1ef0*/  @!P6 IMAD.IADD R16, R16, 0x1, -R0.reuse ;  /* 0x000000011010e824 */ /* 0x100fe200078e0a00 */
[C---:B------:R-:W-:Y:S01]  /*1f00*/  ISETP.GT.U32.AND P6, PT, R0.reuse, R22, PT ;  /* 0x000000160000720c */ /* 0x040fe20003fc4070 */
[----:B------:R-:W-:Y:S02]  /*1f10*/  IMAD R17, R0, R9, R17 ;  /* 0x0000000900117224 */ /* 0x000fe400078e0211 */
[----:B------:R-:W-:Y:S02]  /*1f20*/  @!P4 IMAD.IADD R18, R18, 0x1, -R0 ;  /* 0x000000011212c824 */ /* 0x000fe400078e0a00 */
[----:B------:R-:W-:Y:S01]  /*1f30*/  IMAD.HI.U32 R11, R3, R21, RZ ;  /* 0x00000015030b7227 */ /* 0x000fe200078e00ff */
[----:B------:R-:W-:-:S03]  /*1f40*/  ISETP.GT.U32.AND P4, PT, R0, R17, PT ;  /* 0x000000110000720c */ /* 0x000fc60003f84070 */
[----:B------:R-:W-:Y:S02]  /*1f50*/  IMAD.MOV R11, RZ, RZ, -R11 ;  /* 0x000000ffff0b7224 */ /* 0x000fe400078e0a0b */
[----:B------:R-:W-:Y:S01]  /*1f60*/  @!P0 IMAD.MOV R46, RZ, RZ, -R46 ;  /* 0x000000ffff2e8224 */ /* 0x000fe200078e0a2e */
[----:B------:R-:W-:Y:S01]  /*1f70*/  ISETP.GT.U32.AND P0, PT, R0, R18, PT ;  /* 0x000000120000720c */ /* 0x000fe20003f04070 */
[----:B------:R-:W-:Y:S01]  /*1f80*/  @!P6 IMAD.IADD R22, R22, 0x1, -R0 ;  /* 0x000000011616e824 */ /* 0x000fe200078e0a00 */
[C---:B------:R-:W-:Y:S01]  /*1f90*/  ISETP.GT.U32.AND P6, PT, R0.reuse, R37, PT ;  /* 0x000000250000720c */ /* 0x040fe20003fc4070 */
[C---:B------:R-:W-:Y:S02]  /*1fa0*/  IMAD R21, R0.reuse, R11, R21 ;  /* 0x0000000b00157224 */ /* 0x040fe400078e0215 */
[----:B------:R-:W-:Y:S01]  /*1fb0*/  IMAD.HI.U32 R7, R3, R13, RZ ;  /* 0x0000000d03077227 */ /* 0x000fe200078e00ff */
[----:B------:R-:W-:-:S03]  /*1fc0*/  ISETP.GT.U32.AND P2, PT, R0, R22, PT ;  /* 0x000000160000720c */ /* 0x000fc60003f44070 */
[----:B------:R-:W-:Y:S01]  /*1fd0*/  @!P4 IMAD.IADD R17, R17, 0x1, -R0 ;  /* 0x000000011111c824 */ /* 0x000fe200078e0a00 */
[----:B------:R-:W-:Y:S01]  /*1fe0*/  ISETP.GT.U32.AND P4, PT, R0, R16, PT ;  /* 0x000000100000720c */ /* 0x000fe20003f84070 */
[----:B------:R-:W-:-:S04]  /*1ff0*/  IMAD.HI.U32 R9, R3, R19, RZ ;  /* 0x0000001303097227 */ /* 0x000fc800078e00ff */
[----:B------:R-:W-:Y:S01]  /*2000*/  VIADD R11, R5, 0x5c ;  /* 0x0000005c050b7836 */ /* 0x000fe20000000000 */
[----:B------:R-:W-:Y:S01]  /*2010*/  SHF.R.S32.HI R5, RZ, 0x6, R53 ;  /* 0x00000006ff057819 */ /* 0x000fe20000011435 */
[----:B------:R-:W-:Y:S01]  /*2020*/  @!P3 IMAD.MOV R32, RZ, RZ, -R32 ;  /* 0x000000ffff20b224 */ /* 0x000fe200078e0a20 */
[C---:B------:R-:W-:Y:S01]  /*2030*/  ISETP.GT.U32.AND P3, PT, R0.reuse, R17, PT ;  /* 0x000000110000720c */ /* 0x040fe20003f64070 */
[----:B------:R-:W-:Y:S01]  /*2040*/  IMAD.MOV R7, RZ, RZ, -R7 ;  /* 0x000000ffff077224 */ /* 0x000fe200078e0a07 */
[----:B------:R-:W-:Y:S01]  /*2050*/  IABS R20, R11 ;  /* 0x0000000b00147213 */ /* 0x000fe20000000000 */
[----:B------:R-:W-:Y:S01]  /*2060*/  IMAD.MOV R9, RZ, RZ, -R9 ;  /* 0x000000ffff097224 */ /* 0x000fe200078e0a09 */
[----:B------:R-:W-:Y:S01]  /*2070*/  SGXT R5, R5, 0x1 ;  /* 0x000000010505781a */ /* 0x000fe20000000200 */
[----:B------:R-:W-:Y:S02]  /*2080*/  @!P6 IMAD.IADD R37, R37, 0x1, -R0 ;  /* 0x000000012525e824 */ /* 0x000fe400078e0a00 */
[----:B------:R-:W-:-:S02]  /*2090*/  IMAD R13, R0, R7, R13 ;  /* 0x00000007000d7224 */ /* 0x000fc400078e020d */
[C---:B------:R-:W-:Y:S01]  /*20a0*/  IMAD R19, R0.reuse, R9, R19 ;  /* 0x0000000900137224 */ /* 0x040fe200078e0213 */
[C---:B------:R-:W-:Y:S01]  /*20b0*/  ISETP.GT.U32.AND P6, PT, R0.reuse, R37, PT ;  /* 0x000000250000720c */ /* 0x040fe20003fc4070 */
[----:B------:R-:W-:Y:S01]  /*20c0*/  IMAD.HI.U32 R3, R3, R20, RZ ;  /* 0x0000001403037227 */ /* 0x000fe200078e00ff */
[----:B------:R-:W0:Y:S03]  /*20d0*/  LDS R7, [UR9] ;  /* 0x00000009ff077984 */ /* 0x000e260008000800 */
[----:B------:R-:W-:Y:S01]  /*20e0*/  @!P5 IMAD.MOV R50, RZ, RZ, -R50 ;  /* 0x000000ffff32d224 */ /* 0x000fe200078e0a32 */
[----:B------:R-:W-:Y:S01]  /*20f0*/  ISETP.GT.U32.AND P5, PT, R0, R21, PT ;  /* 0x000000150000720c */ /* 0x000fe20003fa4070 */
[--C-:B------:R-:W-:Y:S01]  /*2100*/  @!P4 IMAD.IADD R16, R16, 0x1, -R0.reuse ;  /* 0x000000011010c824 */ /* 0x100fe200078e0a00 */
[----:B------:R-:W-:Y:S01]  /*2110*/  ISETP.GT.U32.AND P4, PT, R0, R13, PT ;  /* 0x0000000d0000720c */ /* 0x000fe20003f84070 */
[----:B------:R-:W-:Y:S01]  /*2120*/  @!P0 IMAD.IADD R18, R18, 0x1, -R0 ;  /* 0x0000000112128824 */ /* 0x000fe200078e0a00 */
[----:B------:R-:W-:Y:S01]  /*2130*/  ISETP.GT.U32.AND P0, PT, R0, R19, PT ;  /* 0x000000130000720c */ /* 0x000fe20003f04070 */
[----:B------:R-:W-:-:S02]  /*2140*/  IMAD.MOV R3, RZ, RZ, -R3 ;  /* 0x000000ffff037224 */ /* 0x000fc400078e0a03 */
[----:B------:R-:W-:Y:S01]  /*2150*/  @!P3 IMAD.IADD R17, R17, 0x1, -R0 ;  /* 0x000000011111b824 */ /* 0x000fe200078e0a00 */
[----:B------:R-:W-:Y:S01]  /*2160*/  ISETP.GE.AND P3, PT, R12, RZ, PT ;  /* 0x000000ff0c00720c */ /* 0x000fe20003f66270 */
[C---:B------:R-:W-:Y:S01]  /*2170*/  IMAD R20, R0.reuse, R3, R20 ;  /* 0x0000000300147224 */ /* 0x040fe200078e0214 */
[----:B------:R-:W-:Y:S01]  /*2180*/  LOP3.LUT R3, R53, 0x40, RZ, 0xc0, !PT ;  /* 0x0000004035037812 */ /* 0x000fe200078ec0ff */
[--C-:B------:R-:W-:Y:S02]  /*2190*/  @!P6 IMAD.IADD R37, R37, 0x1, -R0.reuse ;  /* 0x000000012525e824 */ /* 0x100fe400078e0a00 */
[--C-:B------:R-:W-:Y:S01]  /*21a0*/  @!P5 IMAD.IADD R21, R21, 0x1, -R0.reuse ;  /* 0x000000011515d824 */ /* 0x100fe200078e0a00 */
[----:B------:R-:W-:Y:S01]  /*21b0*/  ISETP.GT.U32.AND P6, PT, R0, R20, PT ;  /* 0x000000140000720c */ /* 0x000fe20003fc4070 */
[--C-:B------:R-:W-:Y:S01]  /*21c0*/  @!P4 IMAD.IADD R13, R13, 0x1, -R0.reuse ;  /* 0x000000010d0dc824 */ /* 0x100fe200078e0a00 */
[----:B------:R-:W-:Y:S01]  /*21d0*/  ISETP.GE.AND P4, PT, R15, RZ, PT ;  /* 0x000000ff0f00720c */ /* 0x000fe20003f86270 */
[--C-:B------:R-:W-:Y:S01]  /*21e0*/  @!P0 IMAD.IADD R19, R19, 0x1, -R0.reuse ;  /* 0x0000000113138824 */ /* 0x100fe200078e0a00 */
[----:B------:R-:W-:Y:S01]  /*21f0*/  ISETP.GE.AND P0, PT, R52, RZ, PT ;  /* 0x000000ff3400720c */ /* 0x000fe20003f06270 */
[----:B------:R-:W-:Y:S01]  /*2200*/  @!P2 IMAD.IADD R22, R22, 0x1, -R0 ;  /* 0x000000011616a824 */ /* 0x000fe200078e0a00 */
[----:B------:R-:W-:Y:S01]  /*2210*/  ISETP.GE.AND P2, PT, R2, RZ, PT ;  /* 0x000000ff0200720c */ /* 0x000fe20003f46270 */
[----:B------:R-:W-:Y:S01]  /*2220*/  @!P3 IMAD.MOV R28, RZ, RZ, -R28 ;  /* 0x000000ffff1cb224 */ /* 0x000fe200078e0a1c */
[----:B------:R-:W-:Y:S01]  /*2230*/  ISETP.GT.U32.AND P3, PT, R0, R21, PT ;  /* 0x000000150000720c */ /* 0x000fe20003f64070 */
[----:B------:R-:W-:Y:S01]  /*2240*/  IMAD.SHL.U32 R2, R53, 0x2, RZ ;  /* 0x0000000235027824 */ /* 0x000fe200078e00ff */
[----:B------:R-:W-:Y:S01]  /*2250*/  ISETP.GE.AND P5, PT, R14, RZ, PT ;  /* 0x000000ff0e00720c */ /* 0x000fe20003fa6270 */
[----:B------:R-:W-:-:S02]  /*2260*/  VIADD R9, R84, 0xffffffea ;  /* 0xffffffea54097836 */ /* 0x000fc40000000000 */
[----:B------:R-:W-:Y:S01]  /*2270*/  @!P6 IMAD.IADD R20, R20, 0x1, -R0 ;  /* 0x000000011414e824 */ /* 0x000fe200078e0a00 */
[C---:B------:R-:W-:Y:S01]  /*2280*/  ISETP.GT.U32.AND P6, PT, R0.reuse, R13, PT ;  /* 0x0000000d0000720c */ /* 0x040fe20003fc4070 */
[----:B------:R-:W-:Y:S01]  /*2290*/  @!P4 IMAD.MOV R18, RZ, RZ, -R18 ;  /* 0x000000ffff12c224 */ /* 0x000fe200078e0a12 */
[C---:B------:R-:W-:Y:S01]  /*22a0*/  ISETP.GT.U32.AND P4, PT, R0.reuse, R19, PT ;  /* 0x000000130000720c */ /* 0x040fe20003f84070 */
[----:B------:R-:W-:Y:S01]  /*22b0*/  @!P0 IMAD.MOV R22, RZ, RZ, -R22 ;  /* 0x000000ffff168224 */ /* 0x000fe200078e0a16 */
[----:B------:R-:W-:Y:S01]  /*22c0*/  ISETP.GT.U32.AND P0, PT, R0, R20, PT ;  /* 0x000000140000720c */ /* 0x000fe20003f04070 */
[----:B------:R-:W-:Y:S01]  /*22d0*/  @!P2 IMAD.MOV R37, RZ, RZ, -R37 ;  /* 0x000000ffff25a224 */ /* 0x000fe200078e0a25 */
[----:B------:R-:W-:Y:S01]  /*22e0*/  LOP3.LUT R2, R2, 0x7e, RZ, 0xc0, !PT ;  /* 0x0000007e02027812 */ /* 0x000fe200078ec0ff */
[----:B------:R-:W-:Y:S01]  /*22f0*/  @!P3 IMAD.IADD R21, R21, 0x1, -R0 ;  /* 0x000000011515b824 */ /* 0x000fe200078e0a00 */
[----:B------:R-:W-:Y:S01]  /*2300*/  ISETP.GE.AND P3, PT, R24, RZ, PT ;  /* 0x000000ff1800720c */ /* 0x000fe20003f66270 */
[----:B------:R-:W-:Y:S01]  /*2310*/  @!P5 IMAD.MOV R16, RZ, RZ, -R16 ;  /* 0x000000ffff10d224 */ /* 0x000fe200078e0a10 */
[----:B------:R-:W-:Y:S01]  /*2320*/  ISETP.GE.AND P2, PT, R27, RZ, PT ;  /* 0x000000ff1b00720c */ /* 0x000fe20003f46270 */
[----:B------:R-:W-:Y:S01]  /*2330*/  IMAD R3, R3, 0x40, R2 ;  /* 0x0000004003037824 */ /* 0x000fe200078e0202 */
[----:B------:R-:W-:Y:S01]  /*2340*/  LOP3.LUT R2, R2, 0x90, R5, 0x78, !PT ;  /* 0x0000009002027812 */ /* 0x000fe200078e7805 */
[----:B------:R-:W-:Y:S01]  /*2350*/  VIADD R5, R84, 0xfffffff7 ;  /* 0xfffffff754057836 */ /* 0x000fe20000000000 */
[----:B------:R-:W-:Y:S01]  /*2360*/  ISETP.GE.AND P5, PT, R25, RZ, PT ;  /* 0x000000ff1900720c */ /* 0x000fe20003fa6270 */
[--C-:B------:R-:W-:Y:S01]  /*2370*/  @!P6 IMAD.IADD R13, R13, 0x1, -R0.reuse ;  /* 0x000000010d0de824 */ /* 0x100fe200078e0a00 */
[----:B0-----:R-:W-:Y:S01]  /*2380*/  R2UR UR8, R7 ;  /* 0x00000000070872ca */ /* 0x001fe200000e0000 */
[--C-:B------:R-:W-:Y:S01]  /*2390*/  @!P4 IMAD.IADD R19, R19, 0x1, -R0.reuse ;  /* 0x000000011313c824 */ /* 0x100fe200078e0a00 */
[----:B------:R-:W-:Y:S01]  /*23a0*/  ISETP.GE.AND P4, PT, R26, RZ, PT ;  /* 0x000000ff1a00720c */ /* 0x000fe20003f86270 */
[----:B------:R-:W-:Y:S01]  /*23b0*/  @!P0 IMAD.IADD R20, R20, 0x1, -R0 ;  /* 0x0000000114148824 */ /* 0x000fe200078e0a00 */
[----:B------:R-:W-:Y:S01]  /*23c0*/  ISETP.GE.AND P6, PT, R11, RZ, PT ;  /* 0x000000ff0b00720c */ /* 0x000fe20003fc6270 */
[----:B------:R-:W-:-:S02]  /*23d0*/  VIADD R0, R84, 0xffffffff ;  /* 0xffffffff54007836 */ /* 0x000fc40000000000 */
[----:B------:R-:W-:Y:S01]  /*23e0*/  @!P3 IMAD.MOV R21, RZ, RZ, -R21 ;  /* 0x000000ffff15b224 */ /* 0x000fe200078e0a15 */
[----:B------:R-:W-:Y:S01]  /*23f0*/  ISETP.GE.U32.AND P3, PT, R5, 0x7fffffd8, PT ;  /* 0x7fffffd80500780c */ /* 0x000fe20003f66070 */
[----:B------:R-:W-:Y:S01]  /*2400*/  VIADD R5, R84, 0xffffffec ;  /* 0xffffffec54057836 */ /* 0x000fe20000000000 */
[----:B------:R-:W-:Y:S01]  /*2410*/  BAR.SYNC.DEFER_BLOCKING 0x0 ;  /* 0x0000000000007b1d */ /* 0x000fe20000010000 */
[----:B------:R-:W-:Y:S01]  /*2420*/  ISETP.GE.U32.AND P0, PT, R0, 0x7fffffe0, PT ;  /* 0x7fffffe00000780c */ /* 0x000fe20003f06070 */
[----:B------:R-:W-:Y:S02]  /*2430*/  VIADD R0, R84, 0xffffffed ;  /* 0xffffffed54007836 */ /* 0x000fe40000000000 */
[----:B------:R-:W-:Y:S01]  /*2440*/  @!P2 IMAD.MOV R13, RZ, RZ, -R13 ;  /* 0x000000ffff0da224 */ /* 0x000fe200078e0a0d */
[----:B------:R-:W-:Y:S01]  /*2450*/  ISETP.GE.U32.AND P2, PT, R5, 0x7fffffcd, PT ;  /* 0x7fffffcd0500780c */ /* 0x000fe20003f46070 */
[----:B------:R-:W-:Y:S01]  /*2460*/  @!P5 IMAD.MOV R17, RZ, RZ, -R17 ;  /* 0x000000ffff11d224 */ /* 0x000fe200078e0a11 */
[----:B------:R-:W-:Y:S01]  /*2470*/  ISETP.GE.U32.AND P5, PT, R0, 0x7fffffce, PT ;  /* 0x7fffffce0000780c */ /* 0x000fe20003fa6070 */
[C---:B------:R-:W-:Y:S01]  /*2480*/  VIADD R5, R84.reuse, 0xffffffee ;  /* 0xffffffee54057836 */ /* 0x040fe20000000000 */
[----:B------:R-:W-:Y:S01]  /*2490*/  SEL R7, RZ, 0x1, P2 ;  /* 0x00000001ff077807 */ /* 0x000fe20001000000 */
[C---:B------:R-:W-:Y:S01]  /*24a0*/  VIADD R0, R84.reuse, 0xffffffef ;  /* 0xffffffef54007836 */ /* 0x040fe20000000000 */
[----:B------:R-:W-:Y:S01]  /*24b0*/  SEL R14, RZ, 0x1fffe, P5 ;  /* 0x0001fffeff0e7807 */ /* 0x000fe20002800000 */
[----:B------:R-:W-:Y:S01]  /*24c0*/  @!P4 IMAD.MOV R19, RZ, RZ, -R19 ;  /* 0x000000ffff13c224 */ /* 0x000fe200078e0a13 */
[----:B------:R-:W-:Y:S01]  /*24d0*/  ISETP.GE.U32.AND P4, PT, R5, 0x7fffffcf, PT ;  /* 0x7fffffcf0500780c */ /* 0x000fe20003f86070 */
[----:B------:R-:W-:Y:S01]  /*24e0*/  VIADD R5, R84, 0xffffffe8 ;  /* 0xffffffe854057836 */ /* 0x000fe20000000000 */
[----:B------:R-:W-:Y:S01]  /*24f0*/  ISETP.GE.U32.AND P2, PT, R0, 0x7fffffd0, PT ;  /* 0x7fffffd00000780c */ /* 0x000fe20003f46070 */
[----:B------:R-:W-:-:S02]  /*2500*/  VIADD R0, R84, 0xffffffe9 ;  /* 0xffffffe954007836 */ /* 0x000fc40000000000 */
[C---:B------:R-:W-:Y:S01]  /*2510*/  VIADD R25, R84.reuse, 0xffffffe6 ;  /* 0xffffffe654197836 */ /* 0x040fe20000000000 */
[----:B------:R-:W-:Y:S01]  /*2520*/  ISETP.GE.U32.AND P5, PT, R5, 0x7fffffc9, PT ;  /* 0x7fffffc90500780c */ /* 0x000fe20003fa6070 */
[C---:B------:R-:W-:Y:S01]  /*2530*/  VIADD R15, R84.reuse, 0xffffffe7 ;  /* 0xffffffe7540f7836 */ /* 0x040fe20000000000 */
[----:B------:R-:W-:Y:S01]  /*2540*/  SEL R5, RZ, 0x4, P4 ;  /* 0x00000004ff057807 */ /* 0x000fe20002000000 */
[----:B------:R-:W-:Y:S01]  /*2550*/  VIADD R27, R84, 0xffffffe2 ;  /* 0xffffffe2541b7836 */ /* 0x000fe20000000000 */
[----:B------:R-:W-:Y:S01]  /*2560*/  ISETP.GE.U32.AND P4, PT, R0, 0x7fffffca, PT ;  /* 0x7fffffca0000780c */ /* 0x000fe20003f86070 */
[C---:B------:R-:W-:Y:S01]  /*2570*/  VIADD R0, R84.reuse, 0xffffffeb ;  /* 0xffffffeb54007836 */ /* 0x040fe20000000000 */
[----:B------:R-:W-:Y:S01]  /*2580*/  SEL R12, RZ, 0x7fff8, P2 ;  /* 0x0007fff8ff0c7807 */ /* 0x000fe20001000000 */
[----:B------:R-:W-:Y:S01]  /*2590*/  IMAD.IADD R7, R7, 0x1, R14 ;  /* 0x0000000107077824 */ /* 0x000fe200078e020e */
[----:B------:R-:W-:Y:S01]  /*25a0*/  ISETP.GE.U32.AND P2, PT, R9, 0x7fffffcb, PT ;  /* 0x7fffffcb0900780c */ /* 0x000fe20003f46070 */
[----:B------:R-:W-:Y:S01]  /*25b0*/  VIADD R9, R84, 0xffffffe4 ;  /* 0xffffffe454097836 */ /* 0x000fe20000000000 */
[----:B------:R-:W-:-:S02]  /*25c0*/  SEL R11, RZ, 0x1, P5 ;  /* 0x00000001ff0b7807 */ /* 0x000fc40002800000 */
[----:B------:R-:W-:Y:S01]  /*25d0*/  ISETP.GE.U32.AND P5, PT, R0, 0x7fffffcc, PT ;  /* 0x7fffffcc0000780c */ /* 0x000fe20003fa6070 */
[----:B------:R-:W-:Y:S01]  /*25e0*/  VIADD R0, R84, 0xffffffe5 ;  /* 0xffffffe554007836 */ /* 0x000fe20000000000 */
[----:B------:R-:W-:Y:S02]  /*25f0*/  SEL R26, RZ, 0x1fffe, P4 ;  /* 0x0001fffeff1a7807 */ /* 0x000fe40002000000 */
[----:B------:R-:W-:Y:S02]  /*2600*/  ISETP.GE.U32.AND P4, PT, R9, 0x7fffffc5, PT ;  /* 0x7fffffc50900780c */ /* 0x000fe40003f86070 */
[----:B------:R-:W-:Y:S01]  /*2610*/  SEL R24, RZ, 0x7fff8, P5 ;  /* 0x0007fff8ff187807 */ /* 0x000fe20002800000 */
[----:B------:R-:W-:Y:S01]  /*2620*/  IMAD.IADD R11, R11, 0x1, R26 ;  /* 0x000000010b0b7824 */ /* 0x000fe200078e021a */
[----:B------:R-:W-:Y:S02]  /*2630*/  ISETP.GE.U32.AND P5, PT, R25, 0x7fffffc7, PT ;  /* 0x7fffffc71900780c */ /* 0x000fe40003fa6070 */
[----:B------:R-:W-:-:S02]  /*2640*/  SEL R25, RZ, 0x1, P4 ;  /* 0x00000001ff197807 */ /* 0x000fc40002000000 */
[----:B------:R-:W-:Y:S02]  /*2650*/  ISETP.GE.U32.AND P4, PT, R15, 0x7fffffc8, PT ;  /* 0x7fffffc80f00780c */ /* 0x000fe40003f86070 */
[----:B------:R-:W-:Y:S02]  /*2660*/  SEL R9, RZ, 0x4, P2 ;  /* 0x00000004ff097807 */ /* 0x000fe40001000000 */
[----:B------:R-:W-:Y:S02]  /*2670*/  SEL R15, RZ, 0x4, P5 ;  /* 0x00000004ff0f7807 */ /* 0x000fe40002800000 */
[----:B------:R-:W-:Y:S01]  /*2680*/  ISETP.GE.U32.AND P2, PT, R0, 0x7fffffc6, PT ;  /* 0x7fffffc60000780c */ /* 0x000fe20003f46070 */
[C---:B------:R-:W-:Y:S01]  /*2690*/  VIADD R0, R84.reuse, 0xffffffe1 ;  /* 0xffffffe154007836 */ /* 0x040fe20000000000 */
[----:B------:R-:W-:Y:S01]  /*26a0*/  ISETP.GE.U32.AND P5, PT, R27, 0x7fffffc3, PT ;  /* 0x7fffffc31b00780c */ /* 0x000fe20003fa6070 */
[----:B------:R-:W-:Y:S01]  /*26b0*/  VIADD R27, R84, 0xfffffff6 ;  /* 0xfffffff6541b7836 */ /* 0x000fe20000000000 */
[----:B------:R-:W-:-:S02]  /*26c0*/  SEL R54, RZ, 0x1fffe, P2 ;  /* 0x0001fffeff367807 */ /* 0x000fc40001000000 */
[----:B------:R-:W-:Y:S02]  /*26d0*/  SEL R52, RZ, 0x7fff8, P4 ;  /* 0x0007fff8ff347807 */ /* 0x000fe40002000000 */
[----:B------:R-:W-:Y:S01]  /*26e0*/  ISETP.GE.U32.AND P2, PT, R0, 0x7fffffc2, PT ;  /* 0x7fffffc20000780c */ /* 0x000fe20003f46070 */
[C---:B------:R-:W-:Y:S01]  /*26f0*/  VIADD R0, R84.reuse, 0xffffffe0 ;  /* 0xffffffe054007836 */ /* 0x040fe20000000000 */
[----:B------:R-:W-:Y:S02]  /*2700*/  ISETP.GE.U32.AND P4, PT, R27, 0x7fffffd7, PT ;  /* 0x7fffffd71b00780c */ /* 0x000fe40003f86070 */
[----:B------:R-:W-:Y:S02]  /*2710*/  SEL R27, RZ, 0x4, P5 ;  /* 0x00000004ff1b7807 */ /* 0x000fe40002800000 */
[----:B------:R-:W-:Y:S01]  /*2720*/  ISETP.GE.U32.AND P5, PT, R55, 0x7fffffc4, PT ;  /* 0x7fffffc43700780c */ /* 0x000fe20003fa6070 */
[----:B------:R-:W-:Y:S01]  /*2730*/  VIADD R55, R84, 0xfffffffe ;  /* 0xfffffffe54377836 */ /* 0x000fe20000000000 */
[----:B------:R-:W-:-:S02]  /*2740*/  SEL R53, RZ, 0x1fffe, P2 ;  /* 0x0001fffeff357807 */ /* 0x000fc40001000000 */
[----:B------:R-:W-:Y:S02]  /*2750*/  ISETP.GE.U32.AND P2, PT, R0, 0x7fffffc1, PT ;  /* 0x7fffffc10000780c */ /* 0x000fe40003f46070 */
[----:B------:R-:W-:Y:S01]  /*2760*/  SEL R14, RZ, 0x7fff8, P5 ;  /* 0x0007fff8ff0e7807 */ /* 0x000fe20002800000 */
[----:B----4-:R-:W-:Y:S10]  /*2770*/  BRA.U UP0, `(.L_x_5) ;  /* 0x0000000100187547 */ /* 0x010ff4000b800000 */
[----:B------:R-:W-:Y:S01]  /*2780*/  ELECT P5, URZ, PT ;  /* 0x0000000000ff782f */ /* 0x000fe200038a0000 */
[----:B------:R-:W-:Y:S01]  /*2790*/  IMAD.MOV.U32 R26, RZ, RZ, 0x1 ;  /* 0x00000001ff1a7424 */ /* 0x000fe200078e00ff */
[----:B------:R-:W-:Y:S01]  /*27a0*/  UMOV UR5, 0x40 ;  /* 0x0000004000057882 */ /* 0x000fe20000000000 */
[----:B------:R-:W-:Y:S01]  /*27b0*/  UVIRTCOUNT.DEALLOC.SMPOOL 0x80 ;  /* 0x000000800000784c */ /* 0x000fe20000000000 */
[----:B------:R-:W-:-:S09]  /*27c0*/  ULEA UR5, UR4, UR5, 0x18 ;  /* 0x0000000504057291 */ /* 0x000fd2000f8ec0ff */
[----:B------:R0:W-:Y:S03]  /*27d0*/  @P5 STS.U8 [UR5], R26 ;  /* 0x0000001aff005988 */ /* 0x0001e60008000005 */
.L_x_5:
[----:B------:R-:W-:Y:S01]  /*27e0*/  USHF.L.U32 UR4, UR6, 0x15, URZ ;  /* 0x0000001506047899 */ /* 0x000fe200080006ff */
[----:B------:R-:W-:Y:S01]  /*27f0*/  LOP3.LUT R7, R7, 0x3, RZ, 0xc0, !PT ;  /* 0x0000000307077812 */ /* 0x000fe200078ec0ff */
[----:B------:R-:W-:Y:S01]  /*2800*/  @!P6 IMAD.MOV R20, RZ, RZ, -R20 ;  /* 0x000000ffff14e224 */ /* 0x000fe200078e0a14 */
[----:B------:R-:W-:Y:S01]  /*2810*/  LOP3.LUT R11, R11, 0x3, RZ, 0xc0, !PT ;  /* 0x000000030b0b7812 */ /* 0x000fe200078ec0ff */
[----:B------:R-:W-:Y:S01]  /*2820*/  ULOP3.LUT UR4, UR4, 0x600000, URZ, 0xc0, !UPT ;  /* 0x0060000004047892 */ /* 0x000fe2000f8ec0ff */
[----:B------:R-:W-:Y:S01]  /*2830*/  IADD3 R12, PT, PT, R7, R12, R5 ;  /* 0x0000000c070c7210 */ /* 0x000fe20007ffe005 */
[-C--:B------:R-:W-:Y:S01]  /*2840*/  IMAD R5, R4, R85.reuse, RZ ;  /* 0x0000005504057224 */ /* 0x080fe200078e02ff */
[----:B------:R-:W-:Y:S01]  /*2850*/  IADD3 R9, PT, PT, R11, R24, R9 ;  /* 0x000000180b097210 */ /* 0x000fe20007ffe009 */
[----:B------:R-:W-:Y:S01]  /*2860*/  UIADD3 UR10, UPT, UPT, UR8, UR4, URZ ;  /* 0x00000004080a7290 */ /* 0x000fe2000fffe0ff */
[-C--:B------:R-:W-:Y:S01]  /*2870*/  IMAD R10, R10, R85.reuse, RZ ;  /* 0x000000550a0a7224 */ /* 0x080fe200078e02ff */
[----:B0-----:R-:W-:Y:S01]  /*2880*/  SEL R26, RZ, 0x1, P2 ;  /* 0x00000001ff1a7807 */ /* 0x001fe20001000000 */
[----:B------:R-:W-:Y:S01]  /*2890*/  VOTEU.ALL UP1, P1 ;  /* 0x0000000000ff7886 */ /* 0x000fe20000820000 */
[----:B------:R-:W-:Y:S01]  /*28a0*/  LEA R4, P6, R5, UR12, 0x1 ;  /* 0x0000000c05047c11 */ /* 0x000fe2000f8c08ff */
[----:B------:R-:W-:Y:S01]  /*28b0*/  IMAD.SHL.U32 R11, R9, 0x100, RZ ;  /* 0x00000100090b7824 */ /* 0x000fe200078e00ff */
[----:B------:R-:W-:Y:S01]  /*28c0*/  UMOV UR5, 0x1 ;  /* 0x0000000100057882 */ /* 0x000fe20000000000 */
[-C--:B------:R-:W-:Y:S01]  /*28d0*/  IMAD R9, R6, R85.reuse, RZ ;  /* 0x0000005506097224 */ /* 0x080fe200078e02ff */
[----:B------:R-:W-:Y:S01]  /*28e0*/  LEA.HI.X.SX32 R5, R5, UR13, 0x1, P6 ;  /* 0x0000000d05057c11 */ /* 0x000fe2000b0f0eff */
[----:B------:R-:W-:Y:S01]  /*28f0*/  STTM.x64 tmem[UR10], RZ ;  /* 0x000000ff000079ed */ /* 0x000fe2000834000a */
[----:B------:R-:W-:Y:S01]  /*2900*/  STTM.x64 tmem[UR10+0x40], RZ ;  /* 0x000040ff000079ed */ /* 0x000fe2000834000a */
[----:B------:R-:W-:Y:S01]  /*2910*/  STTM.x64 tmem[UR10+0x80], RZ ;  /* 0x000080ff000079ed */ /* 0x000fe2000834000a */
[----:B------:R-:W-:Y:S01]  /*2920*/  STTM.x64 tmem[UR10+0xc0], RZ ;  /* 0x0000c0ff000079ed */ /* 0x000fe2000834000a */
[----:B------:R-:W-:Y:S01]  /*2930*/  STTM.x64 tmem[UR10+0x100], RZ ;  /* 0x000100ff000079ed */ /* 0x000fe2000834000a */
[----:B------:R-:W-:Y:S01]  /*2940*/  STTM.x64 tmem[UR10+0x140], RZ ;  /* 0x000140ff000079ed */ /* 0x000fe2000834000a */
[----:B------:R-:W-:Y:S01]  /*2950*/  LEA R6, P6, R10, UR12, 0x1 ;  /* 0x0000000c0a067c11 */ /* 0x000fe2000f8c08ff */
[----:B------:R-:W-:Y:S01]  /*2960*/  STTM.x64 tmem[UR10+0x180], RZ ;  /* 0x000180ff000079ed */ /* 0x000fe2000834000a */
[----:B------:R-:W-:Y:S01]  /*2970*/  STTM.x64 tmem[UR10+0x1c0], RZ ;  /* 0x0001c0ff000079ed */ /* 0x000fe2000834000a */
[----:B------:R-:W0:Y:S01]  /*2980*/  FENCE.VIEW.ASYNC.T ;  /* 0x00000000000073c6 */ /* 0x000e220000000200 */
[----:B------:R-:W-:Y:S01]  /*2990*/  IMAD R85, R8, R85, RZ ;  /* 0x0000005508557224 */ /* 0x000fe200078e02ff */
[----:B------:R-:W-:Y:S01]  /*29a0*/  LEA.HI.X.SX32 R7, R10, UR13, 0x1, P6 ;  /* 0x0000000d0a077c11 */ /* 0x000fe2000b0f0eff */
[----:B------:R-:W-:Y:S01]  /*29b0*/  IMAD.IADD R26, R26, 0x1, R53 ;  /* 0x000000011a1a7824 */ /* 0x000fe200078e0235 */
[----:B------:R-:W-:Y:S01]  /*29c0*/  LEA R8, P6, R9, UR12, 0x1 ;  /* 0x0000000c09087c11 */ /* 0x000fe2000f8c08ff */
[----:B------:R-:W-:Y:S01]  /*29d0*/  UIADD3 UR11, UPT, UPT, UR9, 0x14000, URZ ;  /* 0x00014000090b7890 */ /* 0x000fe2000fffe0ff */
[----:B------:R-:W-:Y:S01]  /*29e0*/  LOP3.LUT R11, R11, 0xf00, RZ, 0xe2, !PT ;  /* 0x00000f000b0b7812 */ /* 0x000fe200078ee2ff */
[----:B------:R-:W-:Y:S01]  /*29f0*/  IMAD.IADD R25, R25, 0x1, R54 ;  /* 0x0000000119197824 */ /* 0x000fe200078e0236 */
[----:B------:R-:W-:Y:S01]  /*2a00*/  LEA.HI.X.SX32 R9, R9, UR13, 0x1, P6 ;  /* 0x0000000d09097c11 */ /* 0x000fe2000b0f0eff */
[----:B0-----:R-:W-:Y:S01]  /*2a10*/  VOTEU.ALL UP2, P1 ;  /* 0x0000000000ff7886 */ /* 0x001fe20000840000 */
[C---:B------:R-:W-:Y:S01]  /*2a20*/  LEA R10, P6, R85.reuse, UR12, 0x1 ;  /* 0x0000000c550a7c11 */ /* 0x040fe2000f8c08ff */
[----:B------:R-:W-:Y:S01]  /*2a30*/  IMAD R12, R12, 0x1000, R11 ;  /* 0x000010000c0c7824 */ /* 0x000fe200078e020b */
[----:B------:R-:W-:Y:S01]  /*2a40*/  LOP3.LUT R26, R26, 0x3, RZ, 0xc0, !PT ;  /* 0x000000031a1a7812 */ /* 0x000fe200078ec0ff */
[----:B------:R-:W0:Y:S01]  /*2a50*/  LDC.64 R92, c[0x0][0x3a8] ;  /* 0x0000ea00ff5c7b82 */ /* 0x000e220000000a00 */
[----:B------:R-:W-:Y:S01]  /*2a60*/  LEA.HI.X.SX32 R11, R85, UR13, 0x1, P6 ;  /* 0x0000000d550b7c11 */ /* 0x000fe2000b0f0eff */
[----:B------:R-:W-:Y:S01]  /*2a70*/  STL.64 [R1+0x7d0], R16 ;  /* 0x0007d01001007387 */ /* 0x000fe20000100a00 */
[----:B------:R-:W-:-:S04]  /*2a80*/  @!UP1 UIADD3 UR12, UPT, UPT, -UR5, 0x100000, URZ ;  /* 0x00100000050c9890 */ /* 0x000fc8000fffe1ff */
[----:B------:R-:W-:Y:S02]  /*2a90*/  @!UP1 USHF.L.U32 UR13, UR12, 0xb, URZ ;  /* 0x0000000b0c0d9899 */ /* 0x000fe400080006ff */
[----:B------:R-:W-:Y:S01]  /*2aa0*/  @!UP1 USHF.L.U32 UR12, UR12, 0x1, URZ ;  /* 0x000000010c0c9899 */ /* 0x000fe200080006ff */
[----:B------:R-:W-:Y:S01]  /*2ab0*/  VIADD R24, R84, 0xfffffffd ;  /* 0xfffffffd54187836 */ /* 0x000fe20000000000 */
[----:B------:R-:W-:Y:S01]  /*2ac0*/  LOP3.LUT R25, R25, 0x3, RZ, 0xc0, !PT ;  /* 0x0000000319197812 */ /* 0x000fe200078ec0ff */
[----:B------:R-:W-:Y:S01]  /*2ad0*/  BAR.SYNC.DEFER_BLOCKING 0x0 ;  /* 0x0000000000007b1d */ /* 0x000fe20000010000 */
[----:B------:R-:W-:Y:S02]  /*2ae0*/  IADD3 R14, PT, PT, R26, R14, R27 ;  /* 0x0000000e1a0e7210 */ /* 0x000fe40007ffe01b */
[----:B------:R-:W-:Y:S02]  /*2af0*/  IADD3 R15, PT, PT, R25, R52, R15 ;  /* 0x00000034190f7210 */ /* 0x000fe40007ffe00f */
[----:B------:R-:W-:-:S02]  /*2b00*/  LOP3.LUT R14, R14, 0xf, RZ, 0xc0, !PT ;  /* 0x0000000f0e0e7812 */ /* 0x000fc400078ec0ff */
[----:B------:R-:W-:Y:S01]  /*2b10*/  PRMT R62, RZ, 0x7610, R62 ;  /* 0x00007610ff3e7816 */ /* 0x000fe2000000003e */
[----:B------:R-:W-:Y:S01]  /*2b20*/  STL.64 [R1+0x7c8], R18 ;  /* 0x0007c81201007387 */ /* 0x000fe20000100a00 */
[----:B------:R-:W-:Y:S01]  /*2b30*/  PRMT R60, RZ, 0x7610, R60 ;  /* 0x00007610ff3c7816 */ /* 0x000fe2000000003c */
[----:B------:R-:W-:Y:S01]  /*2b40*/  IMAD R14, R15, 0x10, R14 ;  /* 0x000000100f0e7824 */ /* 0x000fe200078e020e */
[----:B------:R-:W-:Y:S01]  /*2b50*/  PRMT R59, RZ, 0x7610, R59 ;  /* 0x00007610ff3b7816 */ /* 0x000fe2000000003b */
[----:B------:R-:W-:Y:S01]  /*2b60*/  STL.64 [R1+0x7c0], R64 ;  /* 0x0007c04001007387 */ /* 0x000fe20000100a00 */
[----:B------:R-:W-:Y:S02]  /*2b70*/  PRMT R58, RZ, 0x7610, R58 ;  /* 0x00007610ff3a7816 */ /* 0x000fe4000000003a */
[----:B------:R-:W-:Y:S01]  /*2b80*/  LOP3.LUT R15, R14, 0xff, RZ, 0xc0, !PT ;  /* 0x000000ff0e0f7812 */ /* 0x000fe200078ec0ff */
[----:B------:R-:W-:Y:S01]  /*2b90*/  STL [R1+0x738], R89 ;  /* 0x0007385901007387 */ /* 0x000fe20000100800 */
[----:B------:R-:W-:-:S02]  /*2ba0*/  PRMT R14, RZ, 0x7610, R14 ;  /* 0x00007610ff0e7816 */ /* 0x000fc4000000000e */
[----:B------:R-:W-:Y:S01]  /*2bb0*/  PRMT R57, RZ, 0x7610, R57 ;  /* 0x00007610ff397816 */ /* 0x000fe20000000039 */
[----:B------:R-:W-:Y:S01]  /*2bc0*/  IMAD.IADD R12, R12, 0x1, R15 ;  /* 0x000000010c0c7824 */ /* 0x000fe200078e020f */
[----:B------:R-:W-:Y:S01]  /*2bd0*/  STL.64 [R1+0x730], R90 ;  /* 0x0007305a01007387 */ /* 0x000fe20000100a00 */
[----:B------:R-:W-:-:S03]  /*2be0*/  PRMT R56, RZ, 0x7610, R56 ;  /* 0x00007610ff387816 */ /* 0x000fc60000000038 */
[----:B------:R-:W1:Y:S02]  /*2bf0*/  FENCE.VIEW.ASYNC.S ;  /* 0x00000000000073c6 */ /* 0x000e640000000000 */
[----:B-1----:R-:W1:Y:S02]  /*2c00*/  @!UP2 SYNCS.EXCH.64 URZ, [UR11], UR12 ;  /* 0x0000000c0bffa5b2 */ /* 0x002e640008000100 */
[----:B-1----:R-:W-:Y:S01]  /*2c10*/  BAR.SYNC.DEFER_BLOCKING 0x0 ;  /* 0x0000000000007b1d */ /* 0x002fe20000010000 */
[----:B------:R-:W-:Y:S02]  /*2c20*/  LOP3.LUT R12, R12, 0xffff, RZ, 0xc0, !PT ;  /* 0x0000ffff0c0c7812 */ /* 0x000fe400078ec0ff */
[----:B------:R-:W-:Y:S02]  /*2c30*/  PRMT R54, RZ, 0x7610, R54 ;  /* 0x00007610ff367816 */ /* 0x000fe40000000036 */
[----:B------:R-:W-:Y:S01]  /*2c40*/  SHF.R.U32.HI R15, RZ, 0xf, R12 ;  /* 0x0000000fff0f7819 */ /* 0x000fe2000001160c */
[----:B0-----:R-:W-:Y:S01]  /*2c50*/  IMAD R61, R92, 0x18, RZ ;  /* 0x000000185c3d7824 */ /* 0x001fe200078e02ff */
[----:B------:R-:W-:Y:S01]  /*2c60*/  ISETP.GE.U32.AND P6, PT, R24, 0x7fffffde, PT ;  /* 0x7fffffde1800780c */ /* 0x000fe20003fc6070 */
[----:B------:R-:W-:Y:S01]  /*2c70*/  STL.64 [R1+0x778], R90 ;  /* 0x0007785a01007387 */ /* 0x000fe20000100a00 */
[----:B------:R-:W-:-:S03]  /*2c80*/  ISETP.GE.U32.AND P5, PT, R55, 0x7fffffdf, PT ;  /* 0x7fffffdf3700780c */ /* 0x000fc60003fa6070 */
[----:B------:R-:W-:Y:S04]  /*2c90*/  STL.64 [R1+0x798], R90 ;  /* 0x0007985a01007387 */ /* 0x000fe80000100a00 */
[----:B------:R0:W-:Y:S04]  /*2ca0*/  STL.64 [R1+0x7b8], R90 ;  /* 0x0007b85a01007387 */ /* 0x0001e80000100a00 */
[----:B------:R-:W-:Y:S04]  /*2cb0*/  STL [R1+0x67c], R2 ;  /* 0x00067c0201007387 */ /* 0x000fe80000100800 */
[----:B------:R-:W2:Y:S04]  /*2cc0*/  @!P0 LDG.E.U16 R14, desc[UR22][R4.64] ;  /* 0x00000016040e8981 */ /* 0x000ea8000c1e1500 */
[----:B------:R-:W3:Y:S04]  /*2cd0*/  @!P0 LDG.E.U16 R62, desc[UR22][R6.64] ;  /* 0x00000016063e8981 */ /* 0x000ee8000c1e1500 */
[----:B------:R-:W4:Y:S04]  /*2ce0*/  @!P0 LDG.E.U16 R60, desc[UR22][R8.64] ;  /* 0x00000016083c8981 */ /* 0x000f28000c1e1500 */
[----:B------:R-:W2:Y:S01]  /*2cf0*/  @!P0 LDG.E.U16 R59, desc[UR22][R10.64] ;  /* 0x000000160a3b8981 */ /* 0x000ea2000c1e1500 */
[----:B------:R-:W-:Y:S01]  /*2d00*/  LOP3.LUT P0, RZ, R15, 0x1, RZ, 0xc0, !PT ;  /* 0x000000010fff7812 */ /* 0x000fe2000780c0ff */
[----:B------:R-:W-:-:S02]  /*2d10*/  IMAD.SHL.U32 R15, R92, 0x8, RZ ;  /* 0x000000085c0f7824 */ /* 0x000fc400078e00ff */
[----:B------:R-:W-:Y:S02]  /*2d20*/  STL [R1+0x6d0], R2 ;  /* 0x0006d00201007387 */ /* 0x000fe40000100800 */
[C---:B0-----:R-:W-:Y:S02]  /*2d30*/  IMAD.WIDE R90, R15.reuse, 0x2, R4 ;  /* 0x000000020f5a7825 */ /* 0x041fe400078e0204 */
[----:B------:R-:W-:Y:S02]  /*2d40*/  STL [R1+0x748], R2 ;  /* 0x0007480201007387 */ /* 0x000fe40000100800 */
[C---:B------:R-:W-:Y:S02]  /*2d50*/  IMAD.WIDE R64, R15.reuse, 0x2, R6 ;  /* 0x000000020f407825 */ /* 0x040fe400078e0206 */
[----:B------:R-:W2:Y:S02]  /*2d60*/  @!P3 LDG.E.U16 R58, desc[UR22][R90.64] ;  /* 0x000000165a3ab981 */ /* 0x000ea4000c1e1500 */
[----:B------:R-:W-:-:S02]  /*2d70*/  IMAD.WIDE R18, R15, 0x2, R8 ;  /* 0x000000020f127825 */ /* 0x000fc400078e0208 */
[----:B------:R-:W3:Y:S04]  /*2d80*/  @!P3 LDG.E.U16 R57, desc[UR22][R64.64] ;  /* 0x000000164039b981 */ /* 0x000ee8000c1e1500 */
[----:B------:R0:W3:Y:S01]  /*2d90*/  @!P3 LDG.E.U16 R56, desc[UR22][R18.64] ;  /* 0x000000161238b981 */ /* 0x0000e2000c1e1500 */
[----:B------:R-:W-:-:S03]  /*2da0*/  IMAD.WIDE R16, R15, 0x2, R10 ;  /* 0x000000020f107825 */ /* 0x000fc600078e020a */
[----:B------:R-:W-:Y:S01]  /*2db0*/  STL.64 [R1+0x768], R2 ;  /* 0x0007680201007387 */ /* 0x000fe20000100a00 */
[----:B------:R-:W-:-:S03]  /*2dc0*/  SHF.R.U32.HI R15, RZ, 0x7, R12 ;  /* 0x00000007ff0f7819 */ /* 0x000fc6000001160c */
[----:B------:R-:W-:Y:S04]  /*2dd0*/  STL.64 [R1+0x788], R2 ;  /* 0x0007880201007387 */ /* 0x000fe80000100a00 */
[----:B------:R-:W-:Y:S04]  /*2de0*/  STL.64 [R1+0x7a8], R2 ;  /* 0x0007a80201007387 */ /* 0x000fe80000100a00 */
[----:B------:R-:W-:Y:S04]  /*2df0*/  STL.64 [R1+0x7d8], R2 ;  /* 0x0007d80201007387 */ /* 0x000fe80000100a00 */
[----:B------:R-:W-:Y:S04]  /*2e00*/  STL [R1+0x5f8], R0 ;  /* 0x0005f80001007387 */ /* 0x000fe80000100800 */
[----:B------:R-:W-:Y:S04]  /*2e10*/  STL [R1+0x640], R0 ;  /* 0x0006400001007387 */ /* 0x000fe80000100800 */
[----:B------:R-:W-:Y:S04]  /*2e20*/  STL [R1+0x678], R0 ;  /* 0x0006780001007387 */ /* 0x000fe80000100800 */
[----:B------:R-:W-:Y:S04]  /*2e30*/  STL [R1+0x6d4], R0 ;  /* 0x0006d40001007387 */ /* 0x000fe80000100800 */
[----:B------:R1:W4:Y:S01]  /*2e40*/  @!P3 LDG.E.U16 R54, desc[UR22][R16.64] ;  /* 0x000000161036b981 */ /* 0x000322000c1e1500 */
[----:B------:R-:W-:Y:S01]  /*2e50*/  LOP3.LUT P3, RZ, R15, 0x1, RZ, 0xc0, !PT ;  /* 0x000000010fff7812 */ /* 0x000fe2000786c0ff */
[----:B------:R-:W-:-:S02]  /*2e60*/  IMAD.SHL.U32 R15, R92, 0x10, RZ ;  /* 0x000000105c0f7824 */ /* 0x000fc400078e00ff */
[----:B------:R-:W-:Y:S04]  /*2e70*/  STL [R1+0x758], R0 ;  /* 0x0007580001007387 */ /* 0x000fe80000100800 */
[----:B------:R0:W-:Y:S04]  /*2e80*/  STL.64 [R1+0x7e0], R20 ;  /* 0x0007e01401007387 */ /* 0x0001e80000100a00 */
[----:B------:R-:W-:Y:S04]  /*2e90*/  STL.64 [R1+0x2b8], R90 ;  /* 0x0002b85a01007387 */ /* 0x000fe80000100a00 */
[----:B------:R-:W-:Y:S01]  /*2ea0*/  STL.64 [R1+0x2b0], R64 ;  /* 0x0002b04001007387 */ /* 0x000fe20000100a00 */
[----:B------:R-:W-:-:S03]  /*2eb0*/  PRMT R25, RZ, 0x7610, R25 ;  /* 0x00007610ff197816 */ /* 0x000fc60000000019 */
[----:B------:R1:W-:Y:S01]  /*2ec0*/  STL.64 [R1+0x2a8], R18 ;  /* 0x0002a81201007387 */ /* 0x0003e20000100a00 */
[C---:B0-----:R-:W-:Y:S01]  /*2ed0*/  IMAD.WIDE R20, R15.reuse, 0x2, R4 ;  /* 0x000000020f147825 */ /* 0x041fe200078e0204 */
[----:B------:R-:W-:Y:S02]  /*2ee0*/  PRMT R27, RZ, 0x7610, R27 ;  /* 0x00007610ff1b7816 */ /* 0x000fe4000000001b */
[----:B------:R-:W-:Y:S01]  /*2ef0*/  PRMT R26, RZ, 0x7610, R26 ;  /* 0x00007610ff1a7816 */ /* 0x000fe2000000001a */
[----:B------:R-:W-:Y:S01]  /*2f00*/  IMAD.WIDE R2, R15, 0x2, R10 ;  /* 0x000000020f027825 */ /* 0x000fe200078e020a */
[----:B------:R-:W-:-:S04]  /*2f10*/  PRMT R24, RZ, 0x7610, R24 ;  /* 0x00007610ff187816 */ /* 0x000fc80000000018 */
[----:B------:R0:W4:Y:S01]  /*2f20*/  @P0 LDG.E.U16 R25, desc[UR22][R2.64] ;  /* 0x0000001602190981 */ /* 0x000122000c1e1500 */
[----:B-1----:R-:W-:-:S05]  /*2f30*/  IMAD.WIDE R18, R15, 0x2, R6 ;  /* 0x000000020f127825 */ /* 0x002fca00078e0206 */
[----:B------:R1:W4:Y:S04]  /*2f40*/  @P0 LDG.E.U16 R27, desc[UR22][R18.64] ;  /* 0x00000016121b0981 */ /* 0x000328000c1e1500 */
[----:B--2---:R-:W-:Y:S04]  /*2f50*/  STL.64 [R1+0x740], R58 ;  /* 0x0007403a01007387 */ /* 0x004fe80000100a00 */
[----:B------:R2:W-:Y:S04]  /*2f60*/  STL.64 [R1+0x2a0], R16 ;  /* 0x0002a01001007387 */ /* 0x0005e80000100a00 */
[----:B------:R-:W-:Y:S04]  /*2f70*/  STL.64 [R1+0x790], R58 ;  /* 0x0007903a01007387 */ /* 0x000fe80000100a00 */
[----:B------:R-:W-:Y:S01]  /*2f80*/  STL.64 [R1+0x7b0], R58 ;  /* 0x0007b03a01007387 */ /* 0x000fe20000100a00 */
[----:B--2---:R-:W-:-:S03]  /*2f90*/  IMAD.WIDE R16, R15, 0x2, R8 ;  /* 0x000000020f107825 */ /* 0x004fc600078e0208 */
[----:B---3--:R-:W-:Y:S04]  /*2fa0*/  STL.64 [R1+0x750], R56 ;  /* 0x0007503801007387 */ /* 0x008fe80000100a00 */
[----:B------:R-:W-:Y:S04]  /*2fb0*/  STL.64 [R1+0x1b8], R20 ;  /* 0x0001b81401007387 */ /* 0x000fe80000100a00 */
[----:B------:R-:W-:Y:S04]  /*2fc0*/  STL.64 [R1+0x1b0], R18 ;  /* 0x0001b01201007387 */ /* 0x000fe80000100a00 */
[----:B------:R-:W-:Y:S04]  /*2fd0*/  STL.64 [R1+0x1a8], R16 ;  /* 0x0001a81001007387 */ /* 0x000fe80000100a00 */
[----:B------:R0:W-:Y:S04]  /*2fe0*/  STL.64 [R1+0x1a0], R2 ;  /* 0x0001a00201007387 */ /* 0x0001e80000100a00 */
[----:B------:R2:W4:Y:S01]  /*2ff0*/  @P0 LDG.E.U16 R26, desc[UR22][R16.64] ;  /* 0x00000016101a0981 */ /* 0x000522000c1e1500 */
[----:B0-----:R-:W-:-:S05]  /*3000*/  IMAD.WIDE R2, R61, 0x2, R4 ;  /* 0x000000023d027825 */ /* 0x001fca00078e0204 */
[----:B------:R-:W3:Y:S01]  /*3010*/  @P3 LDG.E.U16 R24, desc[UR22][R2.64] ;  /* 0x0000001602183981 */ /* 0x000ee2000c1e1500 */
[----:B------:R-:W-:Y:S01]  /*3020*/  PRMT R52, RZ, 0x7610, R52 ;  /* 0x00007610ff347816 */ /* 0x000fe20000000034 */
[----:B------:R-:W-:Y:S01]  /*3030*/  IMAD R55, R92, 0x9, RZ ;  /* 0x000000095c377824 */ /* 0x000fe200078e02ff */
[----:B------:R-:W-:Y:S01]  /*3040*/  PRMT R88, RZ, 0x7610, R88 ;  /* 0x00007610ff587816 */ /* 0x000fe20000000058 */
[----:B------:R-:W-:Y:S01]  /*3050*/  IMAD.WIDE R58, R61, 0x2, R6 ;  /* 0x000000023d3a7825 */ /* 0x000fe200078e0206 */
[----:B------:R-:W-:Y:S02]  /*3060*/  PRMT R87, RZ, 0x7610, R87 ;  /* 0x00007610ff577816 */ /* 0x000fe40000000057 */
[----:B------:R0:W3:Y:S01]  /*3070*/  @P0 LDG.E.U16 R52, desc[UR22][R20.64] ;  /* 0x0000001614340981 */ /* 0x0000e2000c1e1500 */
[----:B------:R-:W-:Y:S01]  /*3080*/  PRMT R86, RZ, 0x7610, R86 ;  /* 0x00007610ff567816 */ /* 0x000fe20000000056 */
[----:B-1----:R-:W-:Y:S01]  /*3090*/  IMAD.WIDE R18, R55, 0x2, R6 ;  /* 0x0000000237127825 */ /* 0x002fe200078e0206 */
[----:B------:R-:W-:-:S03]  /*30a0*/  PRMT R85, RZ, 0x7610, R85 ;  /* 0x00007610ff557816 */ /* 0x000fc60000000055 */
[C---:B--2---:R-:W-:Y:S01]  /*30b0*/  IMAD.WIDE R16, R55.reuse, 0x2, R8 ;  /* 0x0000000237107825 */ /* 0x044fe200078e0208 */
[----:B------:R-:W2:Y:S03]  /*30c0*/  @!P4 LDG.E.U16 R87, desc[UR22][R18.64] ;  /* 0x000000161257c981 */ /* 0x000ea6000c1e1500 */
[----:B0-----:R-:W-:Y:S01]  /*30d0*/  IMAD.WIDE R20, R55, 0x2, R4 ;  /* 0x0000000237147825 */ /* 0x001fe200078e0204 */
[----:B------:R-:W2:Y:S03]  /*30e0*/  @!P4 LDG.E.U16 R86, desc[UR22][R16.64] ;  /* 0x000000161056c981 */ /* 0x000ea6000c1e1500 */
[----:B------:R-:W-:Y:S01]  /*30f0*/  IMAD.WIDE R56, R61, 0x2, R8 ;  /* 0x000000023d387825 */ /* 0x000fe200078e0208 */
[----:B------:R-:W2:Y:S01]  /*3100*/  @!P4 LDG.E.U16 R88, desc[UR22][R20.64] ;  /* 0x000000161458c981 */ /* 0x000ea2000c1e1500 */
[----:B------:R-:W-:-:S02]  /*3110*/  SHF.R.U32.HI R15, RZ, 0xe, R12 ;  /* 0x0000000eff0f7819 */ /* 0x000fc4000001160c */
[----:B------:R-:W-:Y:S02]  /*3120*/  PRMT R83, RZ, 0x7610, R83 ;  /* 0x00007610ff537816 */ /* 0x000fe40000000053 */
[----:B------:R-:W-:Y:S02]  /*3130*/  LOP3.LUT P0, RZ, R15, 0x1, RZ, 0xc0, !PT ;  /* 0x000000010fff7812 */ /* 0x000fe4000780c0ff */
[----:B------:R-:W-:Y:S02]  /*3140*/  PRMT R15, RZ, 0x7610, R15 ;  /* 0x00007610ff0f7816 */ /* 0x000fe4000000000f */
[----:B------:R-:W-:Y:S01]  /*3150*/  PRMT R82, RZ, 0x7610, R82 ;  /* 0x00007610ff527816 */ /* 0x000fe20000000052 */
[----:B------:R-:W2:Y:S01]  /*3160*/  @P3 LDG.E.U16 R83, desc[UR22][R56.64] ;  /* 0x0000001638533981 */ /* 0x000ea2000c1e1500 */
[----:B------:R-:W-:-:S03]  /*3170*/  SHF.R.U32.HI R53, RZ, 0x6, R12 ;  /* 0x00000006ff357819 */ /* 0x000fc6000001160c */
[----:B------:R-:W2:Y:S01]  /*3180*/  @P3 LDG.E.U16 R15, desc[UR22][R58.64] ;  /* 0x000000163a0f3981 */ /* 0x000ea2000c1e1500 */
[----:B------:R-:W-:Y:S02]  /*3190*/  PRMT R81, RZ, 0x7610, R81 ;  /* 0x00007610ff517816 */ /* 0x000fe40000000051 */
[----:B------:R-:W-:Y:S02]  /*31a0*/  PRMT R70, RZ, 0x7610, R70 ;  /* 0x00007610ff467816 */ /* 0x000fe40000000046 */
[----:B------:R-:W-:Y:S02]  /*31b0*/  PRMT R74, RZ, 0x7610, R74 ;  /* 0x00007610ff4a7816 */ /* 0x000fe4000000004a */
[----:B------:R-:W-:Y:S02]  /*31c0*/  PRMT R73, RZ, 0x7610, R73 ;  /* 0x00007610ff497816 */ /* 0x000fe40000000049 */
[----:B------:R-:W-:Y:S02]  /*31d0*/  PRMT R72, RZ, 0x7610, R72 ;  /* 0x00007610ff487816 */ /* 0x000fe40000000048 */
[----:B------:R-:W-:Y:S01]  /*31e0*/  PRMT R71, RZ, 0x7610, R71 ;  /* 0x00007610ff477816 */ /* 0x000fe20000000047 */
[----:B------:R-:W-:Y:S01]  /*31f0*/  IMAD.WIDE R64, R92, 0x2, R8 ;  /* 0x000000025c407825 */ /* 0x000fe200078e0208 */
[----:B------:R-:W-:-:S02]  /*3200*/  PRMT R69, RZ, 0x7610, R69 ;  /* 0x00007610ff457816 */ /* 0x000fc40000000045 */
[----:B------:R-:W-:Y:S02]  /*3210*/  PRMT R80, RZ, 0x7610, R80 ;  /* 0x00007610ff507816 */ /* 0x000fe40000000050 */
[----:B------:R-:W-:-:S06]  /*3220*/  PRMT R79, RZ, 0x7610, R79 ;  /* 0x00007610ff4f7816 */ /* 0x000fcc000000004f */
[----:B------:R-:W2:Y:S04]  /*3230*/  @!P5 LDG.E.U16 R79, desc[UR22][R64.64] ;  /* 0x00000016404fd981 */ /* 0x000ea8000c1e1500 */
[----:B----4-:R-:W-:Y:S04]  /*3240*/  STL.64 [R1+0x760], R26 ;  /* 0x0007601a01007387 */ /* 0x010fe80000100a00 */
[----:B------:R0:W-:Y:S04]  /*3250*/  STL.64 [R1+0x780], R26 ;  /* 0x0007801a01007387 */ /* 0x0001e80000100a00 */
[----:B------:R1:W-:Y:S04]  /*3260*/  STL.64 [R1+0xb8], R2 ;  /* 0x0000b80201007387 */ /* 0x0003e80000100a00 */
[----:B---3--:R-:W-:Y:S01]  /*3270*/  STL.64 [R1+0x770], R24 ;  /* 0x0007701801007387 */ /* 0x008fe20000100a00 */
[----:B0-----:R-:W-:-:S03]  /*3280*/  IMAD.WIDE R26, R61, 0x2, R10 ;  /* 0x000000023d1a7825 */ /* 0x001fc600078e020a */
[----:B------:R-:W-:Y:S01]  /*3290*/  STL.64 [R1+0x7a0], R24 ;  /* 0x0007a01801007387 */ /* 0x000fe20000100a00 */
[----:B-1----:R-:W-:-:S03]  /*32a0*/  IMAD.WIDE R2, R55, 0x2, R10 ;  /* 0x0000000237027825 */ /* 0x002fc600078e020a */
[----:B------:R-:W-:Y:S04]  /*32b0*/  STL.64 [R1+0x298], R20 ;  /* 0x0002981401007387 */ /* 0x000fe80000100a00 */
[----:B------:R-:W-:Y:S04]  /*32c0*/  STL.64 [R1+0xb0], R58 ;  /* 0x0000b03a01007387 */ /* 0x000fe80000100a00 */
[----:B------:R0:W3:Y:S01]  /*32d0*/  @!P4 LDG.E.U16 R85, desc[UR22][R2.64] ;  /* 0x000000160255c981 */ /* 0x0000e2000c1e1500 */
[----:B------:R-:W-:Y:S02]  /*32e0*/  ISETP.NE.AND P4, PT, R23, RZ, PT ;  /* 0x000000ff1700720c */ /* 0x000fe40003f85270 */
[----:B------:R-:W-:Y:S01]  /*32f0*/  LOP3.LUT R23, RZ, R23, RZ, 0x33, !PT ;  /* 0x00000017ff177212 */ /* 0x000fe200078e33ff */
[----:B------:R-:W-:Y:S04]  /*3300*/  STL.64 [R1+0xa8], R56 ;  /* 0x0000a83801007387 */ /* 0x000fe80000100a00 */
[----:B------:R-:W-:Y:S04]  /*3310*/  STL.64 [R1+0xa0], R26 ;  /* 0x0000a01a01007387 */ /* 0x000fe80000100a00 */
[----:B------:R-:W-:Y:S04]  /*3320*/  STL.64 [R1+0x290], R18 ;  /* 0x0002901201007387 */ /* 0x000fe80000100a00 */
[----:B------:R-:W-:Y:S04]  /*3330*/  STL.64 [R1+0x288], R16 ;  /* 0x0002881001007387 */ /* 0x000fe80000100a00 */
[----:B------:R0:W-:Y:S04]  /*3340*/  STL.64 [R1+0x280], R2 ;  /* 0x0002800201007387 */ /* 0x0001e80000100a00 */
[----:B------:R1:W4:Y:S01]  /*3350*/  @P3 LDG.E.U16 R82, desc[UR22][R26.64] ;  /* 0x000000161a523981 */ /* 0x000322000c1e1500 */
[----:B0-----:R-:W-:-:S02]  /*3360*/  SEL R3, R23, R37, !P4 ;  /* 0x0000002517037207 */ /* 0x001fc40006000000 */
[C---:B------:R-:W-:Y:S02]  /*3370*/  SEL R2, R23.reuse, R29, !P4 ;  /* 0x0000001d17027207 */ /* 0x040fe40006000000 */
[C---:B------:R-:W-:Y:S01]  /*3380*/  SEL R16, R23.reuse, R40, !P4 ;  /* 0x0000002817107207 */ /* 0x040fe20006000000 */
[----:B------:R0:W-:Y:S04]  /*3390*/  STL [R1+0x438], R3 ;  /* 0x0004380301007387 */ /* 0x0001e80000100800 */
[----:B------:R1:W-:Y:S01]  /*33a0*/  STL [R1+0x434], R2 ;  /* 0x0004340201007387 */ /* 0x0003e20000100800 */
[----:B0-----:R-:W-:-:S03]  /*33b0*/  SEL R3, R23, R42, !P4 ;  /* 0x0000002a17037207 */ /* 0x001fc60006000000 */
[----:B------:R0:W-:Y:S01]  /*33c0*/  STL [R1+0x430], R16 ;  /* 0x0004301001007387 */ /* 0x0001e20000100800 */
[----:B-1----:R-:W-:-:S03]  /*33d0*/  SEL R2, R23, R34, !P4 ;  /* 0x0000002217027207 */ /* 0x002fc60006000000 */
[----:B------:R1:W-:Y:S04]  /*33e0*/  STL [R1+0x42c], R3 ;  /* 0x00042c0301007387 */ /* 0x0003e80000100800 */
[----:B------:R2:W-:Y:S01]  /*33f0*/  STL [R1+0x428], R2 ;  /* 0x0004280201007387 */ /* 0x0005e20000100800 */
[C---:B0-----:R-:W-:Y:S02]  /*3400*/  SEL R16, R23.reuse, R47, !P4 ;  /* 0x0000002f17107207 */ /* 0x041fe40006000000 */
[----:B-1----:R-:W-:-:S03]  /*3410*/  SEL R3, R23, R48, !P4 ;  /* 0x0000003017037207 */ /* 0x002fc60006000000 */
[----:B------:R0:W-:Y:S01]  /*3420*/  STL [R1+0x424], R16 ;  /* 0x0004241001007387 */ /* 0x0001e20000100800 */
[----:B--2---:R-:W-:-:S03]  /*3430*/  SEL R2, R23, R31, !P4 ;  /* 0x0000001f17027207 */ /* 0x004fc60006000000 */
        /* <DEDUP_REMOVED lines=24> */
[----:B------:R1:W-:Y:S01]  /*35c0*/  STL [R1+0x444], R3 ;  /* 0x0004440301007387 */ /* 0x0003e20000100800 */
[----:B------:R-:W-:Y:S01]  /*35d0*/  LOP3.LUT P3, RZ, R53, 0x1, RZ, 0xc0, !PT ;  /* 0x0000000135ff7812 */ /* 0x000fe2000786c0ff */
[C---:B------:R-:W-:Y:S02]  /*35e0*/  IMAD R53, R92.reuse, 0x11, RZ ;  /* 0x000000115c357824 */ /* 0x040fe400078e02ff */
[----:B------:R2:W-:Y:S01]  /*35f0*/  STL [R1+0x448], R2 ;  /* 0x0004480201007387 */ /* 0x0005e20000100800 */
[C---:B0-----:R-:W-:Y:S01]  /*3600*/  SEL R16, R23.reuse, R46, !P4 ;  /* 0x0000002e17107207 */ /* 0x041fe20006000000 */
[----:B------:R-:W-:Y:S01]  /*3610*/  IMAD R55, R92, 0x19, RZ ;  /* 0x000000195c377824 */ /* 0x000fe200078e02ff */
[----:B-1----:R-:W-:-:S03]  /*3620*/  SEL R3, R23, R32, !P4 ;  /* 0x0000002017037207 */ /* 0x002fc60006000000 */
[----:B------:R0:W-:Y:S01]  /*3630*/  STL [R1+0x450], R16 ;  /* 0x0004501001007387 */ /* 0x0001e20000100800 */
[----:B--2---:R-:W-:Y:S01]  /*3640*/  SEL R2, R23, R50, !P4 ;  /* 0x0000003217027207 */ /* 0x004fe20006000000 */
[--C-:B------:R-:W-:Y:S02]  /*3650*/  IMAD.WIDE R18, R53, 0x2, R4.reuse ;  /* 0x0000000235127825 */ /* 0x100fe400078e0204 */
[----:B------:R-:W-:Y:S01]  /*3660*/  STL [R1+0x44c], R3 ;  /* 0x00044c0301007387 */ /* 0x000fe20000100800 */
[----:B------:R-:W-:Y:S01]  /*3670*/  SEL R20, R23, R28, !P4 ;  /* 0x0000001c17147207 */ /* 0x000fe20006000000 */
[----:B------:R-:W-:Y:S02]  /*3680*/  IMAD.SHL.U32 R61, R92, 0x2, RZ ;  /* 0x000000025c3d7824 */ /* 0x000fe400078e00ff */
[----:B------:R1:W-:Y:S01]  /*3690*/  STL [R1+0x454], R2 ;  /* 0x0004540201007387 */ /* 0x0003e20000100800 */
[----:B0-----:R-:W-:-:S03]  /*36a0*/  IMAD.WIDE R16, R55, 0x2, R4 ;  /* 0x0000000237107825 */ /* 0x001fc600078e0204 */
[----:B------:R-:W-:Y:S01]  /*36b0*/  STL.64 [R1+0x198], R18 ;  /* 0x0001981201007387 */ /* 0x000fe20000100a00 */
[----:B------:R-:W-:-:S03]  /*36c0*/  IMAD.WIDE R58, R61, 0x2, R4 ;  /* 0x000000023d3a7825 */ /* 0x000fc600078e0204 */
[----:B------:R-:W2:Y:S01]  /*36d0*/  @P0 LDG.E.U16 R74, desc[UR22][R18.64] ;  /* 0x00000016124a0981 */ /* 0x000ea2000c1e1500 */
[----:B-1----:R-:W-:-:S03]  /*36e0*/  IMAD.WIDE R2, R92, 0x2, R4 ;  /* 0x000000025c027825 */ /* 0x002fc600078e0204 */
[----:B------:R0:W-:Y:S04]  /*36f0*/  STL [R1+0x458], R20 ;  /* 0x0004581401007387 */ /* 0x0001e80000100800 */
[----:B------:R-:W-:Y:S01]  /*3700*/  STL.64 [R1+0x98], R16 ;  /* 0x0000981001007387 */ /* 0x000fe20000100a00 */
[----:B------:R-:W-:-:S03]  /*3710*/  IMAD.WIDE R90, R53, 0x2, R10 ;  /* 0x00000002355a7825 */ /* 0x000fc600078e020a */
[----:B------:R1:W-:Y:S01]  /*3720*/  STL.64 [R1+0x398], R2 ;  /* 0x0003980201007387 */ /* 0x0003e20000100a00 */
[----:B0-----:R-:W-:-:S03]  /*3730*/  IMAD.WIDE R20, R53, 0x2, R6 ;  /* 0x0000000235147825 */ /* 0x001fc600078e0206 */
[----:B------:R1:W2:Y:S01]  /*3740*/  @!P5 LDG.E.U16 R81, desc[UR22][R2.64] ;  /* 0x000000160251d981 */ /* 0x0002a2000c1e1500 */
[----:B------:R-:W-:-:S03]  /*3750*/  IMAD.WIDE R56, R55, 0x2, R8 ;  /* 0x0000000237387825 */ /* 0x000fc600078e0208 */
[----:B------:R0:W2:Y:S01]  /*3760*/  @P3 LDG.E.U16 R70, desc[UR22][R16.64] ;  /* 0x0000001610463981 */ /* 0x0000a2000c1e1500 */
[----:B------:R-:W-:-:S03]  /*3770*/  IMAD.WIDE R26, R55, 0x2, R10 ;  /* 0x00000002371a7825 */ /* 0x000fc600078e020a */
[----:B------:R-:W-:Y:S01]  /*3780*/  STL.64 [R1+0x378], R58 ;  /* 0x0003783a01007387 */ /* 0x000fe20000100a00 */
[----:B-1----:R-:W-:-:S03]  /*3790*/  IMAD.WIDE R2, R53, 0x2, R8 ;  /* 0x0000000235027825 */ /* 0x002fc600078e0208 */
[----:B------:R1:W-:Y:S01]  /*37a0*/  STL.64 [R1+0x190], R20 ;  /* 0x0001901401007387 */ /* 0x0003e20000100a00 */
[----:B0-----:R-:W-:-:S03]  /*37b0*/  IMAD.WIDE R16, R55, 0x2, R6 ;  /* 0x0000000237107825 */ /* 0x001fc600078e0206 */
[----:B------:R-:W-:Y:S01]  /*37c0*/  STL.64 [R1+0x188], R2 ;  /* 0x0001880201007387 */ /* 0x000fe20000100a00 */
[----:B------:R-:W-:-:S03]  /*37d0*/  IMAD.WIDE R18, R92, 0x2, R6 ;  /* 0x000000025c127825 */ /* 0x000fc600078e0206 */
[----:B------:R0:W-:Y:S04]  /*37e0*/  STL.64 [R1+0x180], R90 ;  /* 0x0001805a01007387 */ /* 0x0001e80000100a00 */
[----:B------:R0:W-:Y:S04]  /*37f0*/  STL.64 [R1+0x90], R16 ;  /* 0x0000901001007387 */ /* 0x0001e80000100a00 */
[----:B------:R-:W-:Y:S04]  /*3800*/  STL.64 [R1+0x88], R56 ;  /* 0x0000883801007387 */ /* 0x000fe80000100a00 */
[----:B------:R-:W2:Y:S04]  /*3810*/  @P0 LDG.E.U16 R73, desc[UR22][R20.64] ;  /* 0x0000001614490981 */ /* 0x000ea8000c1e1500 */
[----:B------:R-:W2:Y:S04]  /*3820*/  @P0 LDG.E.U16 R72, desc[UR22][R2.64] ;  /* 0x0000001602480981 */ /* 0x000ea8000c1e1500 */
[----:B------:R0:W2:Y:S04]  /*3830*/  @P0 LDG.E.U16 R71, desc[UR22][R90.64] ;  /* 0x000000165a470981 */ /* 0x0000a8000c1e1500 */
[----:B-1----:R-:W2:Y:S04]  /*3840*/  LDL.LU.64 R20, [R1+0x7e0] ;  /* 0x0007e00001147983 */ /* 0x002ea80000300a00 */
[----:B------:R-:W-:Y:S01]  /*3850*/  STL.64 [R1+0x80], R26 ;  /* 0x0000801a01007387 */ /* 0x000fe20000100a00 */
[----:B0-----:R-:W-:-:S03]  /*3860*/  IMAD.WIDE R90, R92, 0x2, R10 ;  /* 0x000000025c5a7825 */ /* 0x001fc600078e020a */
[----:B------:R-:W2:Y:S04]  /*3870*/  LDL.LU.64 R2, [R1+0x7d8] ;  /* 0x0007d80001027983 */ /* 0x000ea80000300a00 */
[----:B------:R0:W-:Y:S04]  /*3880*/  STL.64 [R1+0x390], R18 ;  /* 0x0003901201007387 */ /* 0x0001e80000100a00 */
[----:B------:R1:W-:Y:S04]  /*3890*/  STL.64 [R1+0x388], R64 ;  /* 0x0003884001007387 */ /* 0x0003e80000100a00 */
[----:B------:R-:W2:Y:S04]  /*38a0*/  @P3 LDG.E.U16 R69, desc[UR22][R16.64] ;  /* 0x0000001610453981 */ /* 0x000ea8000c1e1500 */
[----:B------:R-:W2:Y:S04]  /*38b0*/  @!P5 LDG.E.U16 R80, desc[UR22][R18.64] ;  /* 0x000000161250d981 */ /* 0x000ea8000c1e1500 */
[----:B------:R-:W2:Y:S04]  /*38c0*/  LDL.LU.64 R16, [R1+0x7d0] ;  /* 0x0007d00001107983 */ /* 0x000ea80000300a00 */
[----:B------:R-:W-:Y:S04]  /*38d0*/  STL.64 [R1+0x380], R90 ;  /* 0x0003805a01007387 */ /* 0x000fe80000100a00 */
[----:B0-----:R-:W3:Y:S04]  /*38e0*/  LDL.LU.64 R18, [R1+0x7c8] ;  /* 0x0007c80001127983 */ /* 0x001ee80000300a00 */
[----:B-1----:R-:W4:Y:S01]  /*38f0*/  LDL.LU.64 R64, [R1+0x7c0] ;  /* 0x0007c00001407983 */ /* 0x002f220000300a00 */
[----:B------:R-:W-:-:S02]  /*3900*/  PRMT R68, RZ, 0x7610, R68 ;  /* 0x00007610ff447816 */ /* 0x000fc40000000044 */
[----:B------:R-:W-:Y:S02]  /*3910*/  PRMT R67, RZ, 0x7610, R67 ;  /* 0x00007610ff437816 */ /* 0x000fe40000000043 */
[----:B------:R-:W-:Y:S02]  /*3920*/  PRMT R75, RZ, 0x7610, R75 ;  /* 0x00007610ff4b7816 */ /* 0x000fe4000000004b */
[----:B------:R0:W4:Y:S04]  /*3930*/  @P3 LDG.E.U16 R68, desc[UR22][R56.64] ;  /* 0x0000001638443981 */ /* 0x000128000c1e1500 */
[----:B------:R1:W4:Y:S01]  /*3940*/  @P3 LDG.E.U16 R67, desc[UR22][R26.64] ;  /* 0x000000161a433981 */ /* 0x000322000c1e1500 */
[----:B0-----:R-:W-:-:S04]  /*3950*/  IMAD.WIDE R56, R61, 0x2, R6 ;  /* 0x000000023d387825 */ /* 0x001fc800078e0206 */
[----:B-1----:R-:W-:Y:S01]  /*3960*/  IMAD.WIDE R26, R61, 0x2, R8 ;  /* 0x000000023d1a7825 */ /* 0x002fe200078e0208 */
[----:B------:R-:W-:Y:S04]  /*3970*/  STL.64 [R1+0x370], R56 ;  /* 0x0003703801007387 */ /* 0x000fe80000100a00 */
[----:B------:R0:W-:Y:S04]  /*3980*/  STL.64 [R1+0x368], R26 ;  /* 0x0003681a01007387 */ /* 0x0001e80000100a00 */
[----:B------:R0:W4:Y:S02]  /*3990*/  @!P6 LDG.E.U16 R75, desc[UR22][R26.64] ;  /* 0x000000161a4be981 */ /* 0x000124000c1e1500 */
[----:B0-----:R-:W-:Y:S01]  /*39a0*/  SEL R27, R23, R22, !P4 ;  /* 0x00000016171b7207 */ /* 0x001fe20006000000 */
[----:B------:R-:W-:Y:S01]  /*39b0*/  VIADD R63, R84, 0xfffffff5 ;  /* 0xfffffff5543f7836 */ /* 0x000fe20000000000 */
[----:B------:R-:W-:-:S02]  /*39c0*/  PRMT R77, RZ, 0x7610, R77 ;  /* 0x00007610ff4d7816 */ /* 0x000fc4000000004d */
[----:B------:R-:W-:Y:S02]  /*39d0*/  PRMT R76, RZ, 0x7610, R76 ;  /* 0x00007610ff4c7816 */ /* 0x000fe4000000004c */
[----:B------:R-:W-:Y:S02]  /*39e0*/  PRMT R50, RZ, 0x7610, R50 ;  /* 0x00007610ff327816 */ /* 0x000fe40000000032 */
[----:B------:R-:W-:Y:S01]  /*39f0*/  ISETP.GE.U32.AND P0, PT, R63, 0x7fffffd6, PT ;  /* 0x7fffffd63f00780c */ /* 0x000fe20003f06070 */
[----:B------:R-:W4:Y:S01]  /*3a00*/  @!P6 LDG.E.U16 R77, desc[UR22][R58.64] ;  /* 0x000000163a4de981 */ /* 0x000f22000c1e1500 */
[----:B------:R-:W-:-:S03]  /*3a10*/  PRMT R78, RZ, 0x7610, R78 ;  /* 0x00007610ff4e7816 */ /* 0x000fc6000000004e */
[----:B------:R-:W4:Y:S01]  /*3a20*/  @!P6 LDG.E.U16 R76, desc[UR22][R56.64] ;  /* 0x00000016384ce981 */ /* 0x000f22000c1e1500 */
[----:B------:R-:W-:Y:S02]  /*3a30*/  PRMT R45, RZ, 0x7610, R45 ;  /* 0x00007610ff2d7816 */ /* 0x000fe4000000002d */
[----:B------:R-:W-:Y:S01]  /*3a40*/  PRMT R44, RZ, 0x7610, R44 ;  /* 0x00007610ff2c7816 */ /* 0x000fe2000000002c */
[----:B------:R0:W4:Y:S01]  /*3a50*/  @!P5 LDG.E.U16 R78, desc[UR22][R90.64] ;  /* 0x000000165a4ed981 */ /* 0x000122000c1e1500 */
[----:B------:R-:W-:Y:S02]  /*3a60*/  PRMT R43, RZ, 0x7610, R43 ;  /* 0x00007610ff2b7816 */ /* 0x000fe4000000002b */
[----:B------:R-:W-:Y:S02]  /*3a70*/  PRMT R42, RZ, 0x7610, R42 ;  /* 0x00007610ff2a7816 */ /* 0x000fe4000000002a */
[----:B------:R-:W-:Y:S02]  /*3a80*/  PRMT R37, RZ, 0x7610, R37 ;  /* 0x00007610ff257816 */ /* 0x000fe40000000025 */
[----:B------:R-:W-:-:S02]  /*3a90*/  PRMT R36, RZ, 0x7610, R36 ;  /* 0x00007610ff247816 */ /* 0x000fc40000000024 */
[----:B------:R-:W-:Y:S02]  /*3aa0*/  PRMT R35, RZ, 0x7610, R35 ;  /* 0x00007610ff237816 */ /* 0x000fe40000000023 */
[----:B------:R-:W-:Y:S02]  /*3ab0*/  PRMT R34, RZ, 0x7610, R34 ;  /* 0x00007610ff227816 */ /* 0x000fe40000000022 */
        /* <DEDUP_REMOVED lines=19> */
[----:B--2---:R-:W-:-:S05]  /*3bf0*/  SEL R16, R23, R16, !P4 ;  /* 0x0000001017107207 */ /* 0x004fca0006000000 */
[----:B------:R1:W-:Y:S01]  /*3c00*/  STL [R1+0x45c], R16 ;  /* 0x00045c1001007387 */ /* 0x0003e20000100800 */
[C---:B---3--:R-:W-:Y:S02]  /*3c10*/  SEL R26, R23.reuse, R18, !P4 ;  /* 0x00000012171a7207 */ /* 0x048fe40006000000 */
[----:B-1----:R-:W-:-:S03]  /*3c20*/  SEL R16, R23, R17, !P4 ;  /* 0x0000001117107207 */ /* 0x002fc60006000000 */
[----:B------:R1:W-:Y:S01]  /*3c30*/  STL [R1+0x460], R26 ;  /* 0x0004601a01007387 */ /* 0x0003e20000100800 */
[----:B------:R-:W-:-:S03]  /*3c40*/  SEL R17, R23, R13, !P4 ;  /* 0x0000000d17117207 */ /* 0x000fc60006000000 */
[----:B------:R-:W-:Y:S01]  /*3c50*/  STL [R1+0x464], R27 ;  /* 0x0004641b01007387 */ /* 0x000fe20000100800 */
[----:B------:R-:W-:-:S03]  /*3c60*/  SEL R13, R23, R19, !P4 ;  /* 0x00000013170d7207 */ /* 0x000fc60006000000 */
[----:B------:R2:W-:Y:S01]  /*3c70*/  STL [R1+0x46c], R16 ;  /* 0x00046c1001007387 */ /* 0x0005e20000100800 */
[----:B-1----:R-:W-:-:S05]  /*3c80*/  SEL R26, R23, R21, !P4 ;  /* 0x00000015171a7207 */ /* 0x002fca0006000000 */
[----:B------:R1:W-:Y:S01]  /*3c90*/  STL [R1+0x470], R26 ;  /* 0x0004701a01007387 */ /* 0x0003e20000100800 */
[----:B--2---:R-:W-:-:S03]  /*3ca0*/  SEL R16, R23, R20, !P4 ;  /* 0x0000001417107207 */ /* 0x004fc60006000000 */
[----:B------:R-:W-:Y:S04]  /*3cb0*/  STL [R1+0x474], R17 ;  /* 0x0004741101007387 */ /* 0x000fe80000100800 */
[----:B------:R-:W-:Y:S04]  /*3cc0*/  STL [R1+0x468], R16 ;  /* 0x0004681001007387 */ /* 0x000fe80000100800 */
[----:B------:R2:W-:Y:S01]  /*3cd0*/  STL [R1+0x478], R13 ;  /* 0x0004780d01007387 */ /* 0x0005e20000100800 */
[----:B-1----:R-:W-:-:S05]  /*3ce0*/  IMAD.WIDE R26, R61, 0x2, R10 ;  /* 0x000000023d1a7825 */ /* 0x002fca00078e020a */
[----:B------:R1:W3:Y:S01]  /*3cf0*/  @!P6 LDG.E.U16 R50, desc[UR22][R26.64] ;  /* 0x000000161a32e981 */ /* 0x0002e2000c1e1500 */
[----:B--2---:R-:W-:-:S05]  /*3d00*/  VIADD R13, R84, 0xfffffffc ;  /* 0xfffffffc540d7836 */ /* 0x004fca0000000000 */
[----:B------:R-:W-:Y:S02]  /*3d10*/  ISETP.GE.U32.AND P3, PT, R13, 0x7fffffdd, PT ;  /* 0x7fffffdd0d00780c */ /* 0x000fe40003f66070 */
[----:B------:R-:W-:-:S04]  /*3d20*/  SHF.R.U32.HI R13, RZ, 0xd, R12 ;  /* 0x0000000dff0d7819 */ /* 0x000fc8000001160c */
[----:B------:R-:W-:Y:S01]  /*3d30*/  LOP3.LUT P6, RZ, R13, 0x1, RZ, 0xc0, !PT ;  /* 0x000000010dff7812 */ /* 0x000fe200078cc0ff */
[----:B------:R-:W-:Y:S01]  /*3d40*/  IMAD R13, R92, 0xa, RZ ;  /* 0x0000000a5c0d7824 */ /* 0x000fe200078e02ff */
[----:B------:R1:W-:Y:S03]  /*3d50*/  STL.64 [R1+0x360], R26 ;  /* 0x0003601a01007387 */ /* 0x0003e60000100a00 */
[----:B0-----:R-:W-:-:S04]  /*3d60*/  IMAD.WIDE R90, R13, 0x2, R4 ;  /* 0x000000020d5a7825 */ /* 0x001fc800078e0204 */
[C---:B------:R-:W-:Y:S01]  /*3d70*/  IMAD.WIDE R58, R13.reuse, 0x2, R6 ;  /* 0x000000020d3a7825 */ /* 0x040fe200078e0206 */
[----:B------:R0:W2:Y:S03]  /*3d80*/  @!P0 LDG.E.U16 R45, desc[UR22][R90.64] ;  /* 0x000000165a2d8981 */ /* 0x0000a6000c1e1500 */
[C---:B------:R-:W-:Y:S01]  /*3d90*/  IMAD.WIDE R56, R13.reuse, 0x2, R8 ;  /* 0x000000020d387825 */ /* 0x040fe200078e0208 */
[----:B------:R0:W2:Y:S03]  /*3da0*/  @!P0 LDG.E.U16 R44, desc[UR22][R58.64] ;  /* 0x000000163a2c8981 */ /* 0x0000a6000c1e1500 */
[----:B-1----:R-:W-:Y:S01]  /*3db0*/  IMAD.WIDE R26, R13, 0x2, R10 ;  /* 0x000000020d1a7825 */ /* 0x002fe200078e020a */
[----:B------:R-:W-:Y:S01]  /*3dc0*/  SHF.R.U32.HI R13, RZ, 0x5, R12 ;  /* 0x00000005ff0d7819 */ /* 0x000fe2000001160c */
[----:B------:R1:W2:Y:S04]  /*3dd0*/  @!P0 LDG.E.U16 R43, desc[UR22][R56.64] ;  /* 0x00000016382b8981 */ /* 0x0002a8000c1e1500 */
[----:B------:R0:W2:Y:S01]  /*3de0*/  @!P0 LDG.E.U16 R42, desc[UR22][R26.64] ;  /* 0x000000161a2a8981 */ /* 0x0000a2000c1e1500 */
[----:B------:R-:W-:Y:S01]  /*3df0*/  LOP3.LUT P0, RZ, R13, 0x1, RZ, 0xc0, !PT ;  /* 0x000000010dff7812 */ /* 0x000fe2000780c0ff */
[----:B------:R-:W-:-:S02]  /*3e00*/  IMAD R13, R92, 0x12, RZ ;  /* 0x000000125c0d7824 */ /* 0x000fc400078e02ff */
[----:B------:R0:W-:Y:S04]  /*3e10*/  STL.64 [R1+0x278], R90 ;  /* 0x0002785a01007387 */ /* 0x0001e80000100a00 */
[----:B------:R1:W-:Y:S04]  /*3e20*/  STL.64 [R1+0x270], R58 ;  /* 0x0002703a01007387 */ /* 0x0003e80000100a00 */
[----:B------:R4:W-:Y:S04]  /*3e30*/  STL.64 [R1+0x268], R56 ;  /* 0x0002683801007387 */ /* 0x0009e80000100a00 */
[----:B------:R4:W-:Y:S01]  /*3e40*/  STL.64 [R1+0x260], R26 ;  /* 0x0002601a01007387 */ /* 0x0009e20000100a00 */
[----:B0-----:R-:W-:-:S04]  /*3e50*/  IMAD.WIDE R90, R13, 0x2, R4 ;  /* 0x000000020d5a7825 */ /* 0x001fc800078e0204 */
[C---:B-1----:R-:W-:Y:S01]  /*3e60*/  IMAD.WIDE R58, R13.reuse, 0x2, R6 ;  /* 0x000000020d3a7825 */ /* 0x042fe200078e0206 */
[----:B------:R0:W2:Y:S03]  /*3e70*/  @P6 LDG.E.U16 R37, desc[UR22][R90.64] ;  /* 0x000000165a256981 */ /* 0x0000a6000c1e1500 */
[C---:B----4-:R-:W-:Y:S01]  /*3e80*/  IMAD.WIDE R56, R13.reuse, 0x2, R8 ;  /* 0x000000020d387825 */ /* 0x050fe200078e0208 */
[----:B------:R1:W4:Y:S03]  /*3e90*/  @P6 LDG.E.U16 R36, desc[UR22][R58.64] ;  /* 0x000000163a246981 */ /* 0x000326000c1e1500 */
[----:B------:R-:W-:Y:S01]  /*3ea0*/  IMAD.WIDE R26, R13, 0x2, R10 ;  /* 0x000000020d1a7825 */ /* 0x000fe200078e020a */
[----:B------:R0:W2:Y:S03]  /*3eb0*/  @P6 LDG.E.U16 R35, desc[UR22][R56.64] ;  /* 0x0000001638236981 */ /* 0x0000a6000c1e1500 */
[----:B------:R-:W-:Y:S01]  /*3ec0*/  VIADD R13, R84, 0xfffffff3 ;  /* 0xfffffff3540d7836 */ /* 0x000fe20000000000 */
[----:B------:R0:W2:Y:S04]  /*3ed0*/  @P6 LDG.E.U16 R34, desc[UR22][R26.64] ;  /* 0x000000161a226981 */ /* 0x0000a8000c1e1500 */
[----:B------:R-:W-:Y:S01]  /*3ee0*/  ISETP.GE.U32.AND P6, PT, R13, 0x7fffffd4, PT ;  /* 0x7fffffd40d00780c */ /* 0x000fe20003fc6070 */
[----:B------:R0:W-:Y:S01]  /*3ef0*/  STL.64 [R1+0x178], R90 ;  /* 0x0001785a01007387 */ /* 0x0001e20000100a00 */
[----:B------:R-:W-:-:S03]  /*3f00*/  IMAD R13, R92, 0x1a, RZ ;  /* 0x0000001a5c0d7824 */ /* 0x000fc600078e02ff */
[----:B------:R1:W-:Y:S04]  /*3f10*/  STL.64 [R1+0x170], R58 ;  /* 0x0001703a01007387 */ /* 0x0003e80000100a00 */
[----:B------:R1:W-:Y:S04]  /*3f20*/  STL.64 [R1+0x168], R56 ;  /* 0x0001683801007387 */ /* 0x0003e80000100a00 */
[----:B------:R1:W-:Y:S01]  /*3f30*/  STL.64 [R1+0x160], R26 ;  /* 0x0001601a01007387 */ /* 0x0003e20000100a00 */
[----:B0-----:R-:W-:-:S04]  /*3f40*/  IMAD.WIDE R90, R13, 0x2, R4 ;  /* 0x000000020d5a7825 */ /* 0x001fc800078e0204 */
[C---:B-1----:R-:W-:Y:S01]  /*3f50*/  IMAD.WIDE R58, R13.reuse, 0x2, R6 ;  /* 0x000000020d3a7825 */ /* 0x042fe200078e0206 */
[----:B------:R0:W2:Y:S03]  /*3f60*/  @P0 LDG.E.U16 R33, desc[UR22][R90.64] ;  /* 0x000000165a210981 */ /* 0x0000a6000c1e1500 */
[C---:B------:R-:W-:Y:S01]  /*3f70*/  IMAD.WIDE R56, R13.reuse, 0x2, R8 ;  /* 0x000000020d387825 */ /* 0x040fe200078e0208 */
[----:B------:R1:W2:Y:S03]  /*3f80*/  @P0 LDG.E.U16 R32, desc[UR22][R58.64] ;  /* 0x000000163a200981 */ /* 0x0002a6000c1e1500 */
[----:B------:R-:W-:Y:S01]  /*3f90*/  IMAD.WIDE R26, R13, 0x2, R10 ;  /* 0x000000020d1a7825 */ /* 0x000fe200078e020a */
[----:B------:R0:W2:Y:S03]  /*3fa0*/  @P0 LDG.E.U16 R31, desc[UR22][R56.64] ;  /* 0x00000016381f0981 */ /* 0x0000a6000c1e1500 */
[C---:B------:R-:W-:Y:S01]  /*3fb0*/  VIADD R13, R84.reuse, 0xfffffffa ;  /* 0xfffffffa540d7836 */ /* 0x040fe20000000000 */
[----:B------:R0:W2:Y:S01]  /*3fc0*/  @P0 LDG.E.U16 R30, desc[UR22][R26.64] ;  /* 0x000000161a1e0981 */ /* 0x0000a2000c1e1500 */
[----:B------:R-:W-:-:S03]  /*3fd0*/  VIADD R16, R84, 0xfffffff4 ;  /* 0xfffffff454107836 */ /* 0x000fc60000000000 */
[----:B------:R-:W-:Y:S01]  /*3fe0*/  ISETP.GE.U32.AND P0, PT, R13, 0x7fffffdb, PT ;  /* 0x7fffffdb0d00780c */ /* 0x000fe20003f06070 */
[----:B------:R0:W-:Y:S01]  /*3ff0*/  STL.64 [R1+0x78], R90 ;  /* 0x0000785a01007387 */ /* 0x0001e20000100a00 */
[----:B------:R-:W-:-:S03]  /*4000*/  IMAD R13, R92, 0x3, RZ ;  /* 0x000000035c0d7824 */ /* 0x000fc600078e02ff */
[----:B------:R1:W-:Y:S04]  /*4010*/  STL.64 [R1+0x70], R58 ;  /* 0x0000703a01007387 */ /* 0x0003e80000100a00 */
[----:B------:R1:W-:Y:S04]  /*4020*/  STL.64 [R1+0x68], R56 ;  /* 0x0000683801007387 */ /* 0x0003e80000100a00 */
[----:B------:R1:W-:Y:S01]  /*4030*/  STL.64 [R1+0x60], R26 ;  /* 0x0000601a01007387 */ /* 0x0003e20000100a00 */
[----:B0-----:R-:W-:Y:S01]  /*4040*/  IMAD.WIDE R90, R13, 0x2, R4 ;  /* 0x000000020d5a7825 */ /* 0x001fe200078e0204 */
[----:B------:R-:W-:-:S03]  /*4050*/  ISETP.GE.U32.AND P4, PT, R16, 0x7fffffd5, PT ;  /* 0x7fffffd51000780c */ /* 0x000fc60003f86070 */
[C---:B-1----:R-:W-:Y:S01]  /*4060*/  IMAD.WIDE R58, R13.reuse, 0x2, R6 ;  /* 0x000000020d3a7825 */ /* 0x042fe200078e0206 */
[----:B------:R0:W2:Y:S03]  /*4070*/  @!P3 LDG.E.U16 R49, desc[UR22][R90.64] ;  /* 0x000000165a31b981 */ /* 0x0000a6000c1e1500 */
[C---:B------:R-:W-:Y:S01]  /*4080*/  IMAD.WIDE R56, R13.reuse, 0x2, R8 ;  /* 0x000000020d387825 */ /* 0x040fe200078e0208 */
[----:B------:R1:W2:Y:S03]  /*4090*/  @!P3 LDG.E.U16 R48, desc[UR22][R58.64] ;  /* 0x000000163a30b981 */ /* 0x0002a6000c1e1500 */
[----:B------:R-:W-:Y:S01]  /*40a0*/  IMAD.WIDE R26, R13, 0x2, R10 ;  /* 0x000000020d1a7825 */ /* 0x000fe200078e020a */
        /* <DEDUP_REMOVED lines=20> */
[----:B------:R0:W-:Y:S01]  /*41f0*/  STL.64 [R1+0x258], R90 ;  /* 0x0002585a01007387 */ /* 0x0001e20000100a00 */
[----:B------:R-:W-:-:S03]  /*4200*/  PRMT R23, RZ, 0x7610, R23 ;  /* 0x00007610ff177816 */ /* 0x000fc60000000017 */
[----:B------:R1:W-:Y:S01]  /*4210*/  STL.64 [R1+0x250], R58 ;  /* 0x0002503a01007387 */ /* 0x0003e20000100a00 */
[----:B------:R-:W-:Y:S02]  /*4220*/  PRMT R21, RZ, 0x7610, R21 ;  /* 0x00007610ff157816 */ /* 0x000fe40000000015 */
[----:B------:R-:W-:Y:S01]  /*4230*/  PRMT R20, RZ, 0x7610, R20 ;  /* 0x00007610ff147816 */ /* 0x000fe20000000014 */
        /* <DEDUP_REMOVED lines=21> */
[----:B------:R0:W2:Y:S03]  /*4390*/  @P4 LDG.E.U16 R29, desc[UR22][R90.64] ;  /* 0x000000165a1d4981 */ /* 0x0000a6000c1e1500 */
[C---:B------:R-:W-:Y:S01]  /*43a0*/  IMAD.WIDE R56, R13.reuse, 0x2, R8 ;  /* 0x000000020d387825 */ /* 0x040fe200078e0208 */
[----:B------:R1:W2:Y:S03]  /*43b0*/  @P4 LDG.E.U16 R28, desc[UR22][R58.64] ;  /* 0x000000163a1c4981 */ /* 0x0002a6000c1e1500 */
[----:B------:R-:W-:Y:S01]  /*43c0*/  IMAD.WIDE R26, R13, 0x2, R10 ;  /* 0x000000020d1a7825 */ /* 0x000fe200078e020a */
[----:B------:R0:W2:Y:S03]  /*43d0*/  @P4 LDG.E.U16 R53, desc[UR22][R56.64] ;  /* 0x0000001638354981 */ /* 0x0000a6000c1e1500 */
[----:B------:R-:W-:Y:S01]  /*43e0*/  VIADD R13, R84, 0xfffffff9 ;  /* 0xfffffff9540d7836 */ /* 0x000fe20000000000 */
[----:B------:R0:W2:Y:S04]  /*43f0*/  @P4 LDG.E.U16 R51, desc[UR22][R26.64] ;  /* 0x000000161a334981 */ /* 0x0000a8000c1e1500 */
[----:B------:R-:W-:Y:S01]  /*4400*/  ISETP.GE.U32.AND P4, PT, R13, 0x7fffffda, PT ;  /* 0x7fffffda0d00780c */ /* 0x000fe20003f86070 */
[----:B------:R0:W-:Y:S01]  /*4410*/  STL.64 [R1+0x58], R90 ;  /* 0x0000585a01007387 */ /* 0x0001e20000100a00 */
[----:B------:R-:W-:Y:S01]  /*4420*/  IMAD.SHL.U32 R13, R92, 0x4, RZ ;  /* 0x000000045c0d7824 */ /* 0x000fe200078e00ff */
[----:B------:R-:W-:-:S02]  /*4430*/  PRMT R65, RZ, 0x7610, R65 ;  /* 0x00007610ff417816 */ /* 0x000fc40000000041 */
[----:B------:R1:W-:Y:S01]  /*4440*/  STL.64 [R1+0x50], R58 ;  /* 0x0000503a01007387 */ /* 0x0003e20000100a00 */
[----:B------:R-:W-:-:S03]  /*4450*/  PRMT R64, RZ, 0x7610, R64 ;  /* 0x00007610ff407816 */ /* 0x000fc60000000040 */
        /* <DEDUP_REMOVED lines=16> */
[----:B------:R-:W-:-:S03]  /*4560*/  PRMT R2, RZ, 0x7610, R2 ;  /* 0x00007610ff027816 */ /* 0x000fc60000000002 */
[----:B------:R3:W-:Y:S01]  /*4570*/  STL.64 [R1+0x328], R56 ;  /* 0x0003283801007387 */ /* 0x0007e20000100a00 */
[----:B------:R-:W-:-:S03]  /*4580*/  PRMT R3, RZ, 0x7610, R3 ;  /* 0x00007610ff037816 */ /* 0x000fc60000000003 */
[----:B------:R3:W-:Y:S01]  /*4590*/  STL.64 [R1+0x320], R26 ;  /* 0x0003201a01007387 */ /* 0x0007e20000100a00 */
[----:B0-----:R-:W-:-:S04]  /*45a0*/  IMAD.WIDE R90, R13, 0x2, R4 ;  /* 0x000000020d5a7825 */ /* 0x001fc800078e0204 */
[C---:B-1----:R-:W-:Y:S01]  /*45b0*/  IMAD.WIDE R58, R13.reuse, 0x2, R6 ;  /* 0x000000020d3a7825 */ /* 0x042fe200078e0206 */
[----:B------:R0:W-:Y:S03]  /*45c0*/  STL.64 [R1+0x238], R90 ;  /* 0x0002385a01007387 */ /* 0x0001e60000100a00 */
[----:B---3--:R-:W-:-:S04]  /*45d0*/  IMAD.WIDE R56, R13, 0x2, R8 ;  /* 0x000000020d387825 */ /* 0x008fc800078e0208 */
[----:B------:R-:W-:Y:S01]  /*45e0*/  IMAD.WIDE R26, R13, 0x2, R10 ;  /* 0x000000020d1a7825 */ /* 0x000fe200078e020a */
[----:B------:R1:W-:Y:S04]  /*45f0*/  STL.64 [R1+0x230], R58 ;  /* 0x0002303a01007387 */ /* 0x0003e80000100a00 */
[----:B------:R-:W3:Y:S04]  /*4600*/  @!P6 LDG.E.U16 R61, desc[UR22][R90.64] ;  /* 0x000000165a3de981 */ /* 0x000ee8000c1e1500 */
[----:B------:R-:W2:Y:S04]  /*4610*/  @!P6 LDG.E.U16 R2, desc[UR22][R26.64] ;  /* 0x000000161a02e981 */ /* 0x000ea8000c1e1500 */
[----:B------:R-:W3:Y:S04]  /*4620*/  @!P6 LDG.E.U16 R3, desc[UR22][R56.64] ;  /* 0x000000163803e981 */ /* 0x000ee8000c1e1500 */
[----:B0-----:R-:W4:Y:S01]  /*4630*/  LDL.LU.64 R90, [R1+0x7b8] ;  /* 0x0007b800015a7983 */ /* 0x001f220000300a00 */
[----:B------:R-:W-:-:S02]  /*4640*/  PRMT R55, RZ, 0x7610, R55 ;  /* 0x00007610ff377816 */ /* 0x000fc40000000037 */
[----:B------:R-:W-:-:S04]  /*4650*/  SHF.R.U32.HI R13, RZ, 0x3, R12 ;  /* 0x00000003ff0d7819 */ /* 0x000fc8000001160c */
[----:B------:R1:W4:Y:S01]  /*4660*/  @!P6 LDG.E.U16 R55, desc[UR22][R58.64] ;  /* 0x000000163a37e981 */ /* 0x000322000c1e1500 */
[----:B------:R-:W-:Y:S01]  /*4670*/  LOP3.LUT P6, RZ, R13, 0x1, RZ, 0xc0, !PT ;  /* 0x000000010dff7812 */ /* 0x000fe200078cc0ff */
[----:B------:R-:W-:Y:S01]  /*4680*/  IMAD R13, R92, 0x14, RZ ;  /* 0x000000145c0d7824 */ /* 0x000fe200078e02ff */
[----:B------:R-:W-:Y:S01]  /*4690*/  PRMT R24, RZ, 0x7610, R24 ;  /* 0x00007610ff187816 */ /* 0x000fe20000000018 */
[----:B------:R0:W-:Y:S01]  /*46a0*/  STL.64 [R1+0x228], R56 ;  /* 0x0002283801007387 */ /* 0x0001e20000100a00 */
[----:B------:R-:W-:-:S03]  /*46b0*/  PRMT R25, RZ, 0x7610, R25 ;  /* 0x00007610ff197816 */ /* 0x000fc60000000019 */
[----:B------:R0:W-:Y:S01]  /*46c0*/  STL.64 [R1+0x220], R26 ;  /* 0x0002201a01007387 */ /* 0x0001e20000100a00 */
[----:B-1----:R-:W-:-:S04]  /*46d0*/  IMAD.WIDE R58, R13, 0x2, R4 ;  /* 0x000000020d3a7825 */ /* 0x002fc800078e0204 */
[----:B0-----:R-:W-:-:S04]  /*46e0*/  IMAD.WIDE R56, R13, 0x2, R8 ;  /* 0x000000020d387825 */ /* 0x001fc800078e0208 */
[----:B------:R-:W-:Y:S01]  /*46f0*/  IMAD.WIDE R26, R13, 0x2, R10 ;  /* 0x000000020d1a7825 */ /* 0x000fe200078e020a */
[----:B------:R-:W4:Y:S04]  /*4700*/  @P5 LDG.E.U16 R25, desc[UR22][R56.64] ;  /* 0x0000001638195981 */ /* 0x000f28000c1e1500 */
[----:B------:R-:W4:Y:S04]  /*4710*/  @P5 LDG.E.U16 R24, desc[UR22][R26.64] ;  /* 0x000000161a185981 */ /* 0x000f28000c1e1500 */
[----:B--2---:R-:W-:Y:S04]  /*4720*/  STL [R1+0x3f4], R2 ;  /* 0x0003f40201007387 */ /* 0x004fe80000100800 */
[----:B---3--:R0:W-:Y:S01]  /*4730*/  STL [R1+0x3f8], R3 ;  /* 0x0003f80301007387 */ /* 0x0081e20000100800 */
[----:B----4-:R-:W-:-:S02]  /*4740*/  PRMT R91, RZ, 0x7610, R91 ;  /* 0x00007610ff5b7816 */ /* 0x010fc4000000005b */
[----:B------:R-:W-:Y:S01]  /*4750*/  PRMT R90, RZ, 0x7610, R90 ;  /* 0x00007610ff5a7816 */ /* 0x000fe2000000005a */
[----:B0-----:R-:W-:Y:S01]  /*4760*/  IMAD.WIDE R2, R13, 0x2, R6 ;  /* 0x000000020d027825 */ /* 0x001fe200078e0206 */
[----:B------:R0:W-:Y:S04]  /*4770*/  STL.64 [R1+0x138], R58 ;  /* 0x0001383a01007387 */ /* 0x0001e80000100a00 */
[----:B------:R1:W-:Y:S04]  /*4780*/  STL.64 [R1+0x130], R2 ;  /* 0x0001300201007387 */ /* 0x0003e80000100a00 */
[----:B------:R-:W2:Y:S04]  /*4790*/  @P5 LDG.E.U16 R91, desc[UR22][R58.64] ;  /* 0x000000163a5b5981 */ /* 0x000ea8000c1e1500 */
[----:B------:R-:W3:Y:S04]  /*47a0*/  @P5 LDG.E.U16 R90, desc[UR22][R2.64] ;  /* 0x00000016025a5981 */ /* 0x000ee8000c1e1500 */
[----:B0-----:R-:W4:Y:S04]  /*47b0*/  LDL.LU.64 R58, [R1+0x7b0] ;  /* 0x0007b000013a7983 */ /* 0x001f280000300a00 */
[----:B------:R0:W-:Y:S04]  /*47c0*/  STL.64 [R1+0x128], R56 ;  /* 0x0001283801007387 */ /* 0x0001e80000100a00 */
[----:B-1----:R-:W4:Y:S01]  /*47d0*/  LDL.LU.64 R2, [R1+0x7a8] ;  /* 0x0007a80001027983 */ /* 0x002f220000300a00 */
[----:B------:R-:W-:-:S03]  /*47e0*/  SHF.R.U32.HI R13, RZ, 0xa, R12 ;  /* 0x0000000aff0d7819 */ /* 0x000fc6000001160c */
[----:B------:R1:W-:Y:S01]  /*47f0*/  STL.64 [R1+0x120], R26 ;  /* 0x0001201a01007387 */ /* 0x0003e20000100a00 */
[----:B------:R-:W-:Y:S01]  /*4800*/  LOP3.LUT P5, RZ, R13, 0x1, RZ, 0xc0, !PT ;  /* 0x000000010dff7812 */ /* 0x000fe200078ac0ff */
[----:B------:R-:W-:Y:S02]  /*4810*/  IMAD R13, R92, 0x1c, RZ ;  /* 0x0000001c5c0d7824 */ /* 0x000fe400078e02ff */
[----:B------:R-:W-:Y:S04]  /*4820*/  STL [R1+0x3e4], R24 ;  /* 0x0003e41801007387 */ /* 0x000fe80000100800 */
[----:B------:R1:W-:Y:S01]  /*4830*/  STL [R1+0x3e8], R25 ;  /* 0x0003e81901007387 */ /* 0x0003e20000100800 */
[----:B0-----:R-:W-:-:S04]  /*4840*/  IMAD.WIDE R56, R13, 0x2, R8 ;  /* 0x000000020d387825 */ /* 0x001fc800078e0208 */
[----:B-1----:R-:W-:-:S04]  /*4850*/  IMAD.WIDE R26, R13, 0x2, R10 ;  /* 0x000000020d1a7825 */ /* 0x002fc800078e020a */
[C---:B------:R-:W-:Y:S01]  /*4860*/  IMAD.WIDE R24, R13.reuse, 0x2, R4 ;  /* 0x000000020d187825 */ /* 0x040fe200078e0204 */
[----:B---3--:R-:W-:Y:S04]  /*4870*/  STL [R1+0x3ec], R90 ;  /* 0x0003ec5a01007387 */ /* 0x008fe80000100800 */
[----:B--2---:R0:W-:Y:S01]  /*4880*/  STL [R1+0x3f0], R91 ;  /* 0x0003f05b01007387 */ /* 0x0041e20000100800 */
[----:B----4-:R-:W-:Y:S02]  /*4890*/  PRMT R59, RZ, 0x7610, R59 ;  /* 0x00007610ff3b7816 */ /* 0x010fe4000000003b */
[----:B------:R-:W-:Y:S01]  /*48a0*/  PRMT R58, RZ, 0x7610, R58 ;  /* 0x00007610ff3a7816 */ /* 0x000fe2000000003a */
[----:B------:R1:W-:Y:S04]  /*48b0*/  STL.64 [R1+0x38], R24 ;  /* 0x0000381801007387 */ /* 0x0003e80000100a00 */
[----:B------:R-:W2:Y:S01]  /*48c0*/  @P6 LDG.E.U16 R59, desc[UR22][R24.64] ;  /* 0x00000016183b6981 */ /* 0x000ea2000c1e1500 */
[----:B0-----:R-:W-:Y:S01]  /*48d0*/  IMAD.WIDE R90, R13, 0x2, R6 ;  /* 0x000000020d5a7825 */ /* 0x001fe200078e0206 */
[----:B------:R-:W-:-:S02]  /*48e0*/  PRMT R2, RZ, 0x7610, R2 ;  /* 0x00007610ff027816 */ /* 0x000fc40000000002 */
[----:B------:R-:W-:Y:S02]  /*48f0*/  PRMT R3, RZ, 0x7610, R3 ;  /* 0x00007610ff037816 */ /* 0x000fe40000000003 */
[----:B------:R0:W-:Y:S04]  /*4900*/  STL.64 [R1+0x30], R90 ;  /* 0x0000305a01007387 */ /* 0x0001e80000100a00 */
[----:B------:R-:W3:Y:S04]  /*4910*/  @P6 LDG.E.U16 R58, desc[UR22][R90.64] ;  /* 0x000000165a3a6981 */ /* 0x000ee8000c1e1500 */
[----:B-1----:R-:W4:Y:S04]  /*4920*/  LDL.LU.64 R24, [R1+0x7a0] ;  /* 0x0007a00001187983 */ /* 0x002f280000300a00 */
[----:B------:R1:W-:Y:S04]  /*4930*/  STL.64 [R1+0x28], R56 ;  /* 0x0000283801007387 */ /* 0x0003e80000100a00 */
[----:B------:R-:W4:Y:S04]  /*4940*/  @P6 LDG.E.U16 R2, desc[UR22][R26.64] ;  /* 0x000000161a026981 */ /* 0x000f28000c1e1500 */
[----:B0-----:R-:W4:Y:S04]  /*4950*/  LDL.LU.64 R90, [R1+0x798] ;  /* 0x00079800015a7983 */ /* 0x001f280000300a00 */
[----:B------:R1:W4:Y:S01]  /*4960*/  @P6 LDG.E.U16 R3, desc[UR22][R56.64] ;  /* 0x0000001638036981 */ /* 0x000322000c1e1500 */
[----:B------:R-:W-:-:S03]  /*4970*/  SHF.R.U32.HI R13, RZ, 0x2, R12 ;  /* 0x00000002ff0d7819 */ /* 0x000fc6000001160c */
[----:B------:R0:W-:Y:S01]  /*4980*/  STL.64 [R1+0x20], R26 ;  /* 0x0000201a01007387 */ /* 0x0001e20000100a00 */
[----:B------:R-:W-:Y:S01]  /*4990*/  LOP3.LUT P6, RZ, R13, 0x1, RZ, 0xc0, !PT ;  /* 0x000000010dff7812 */ /* 0x000fe200078cc0ff */
[----:B------:R-:W-:-:S04]  /*49a0*/  IMAD R13, R92, 0x5, RZ ;  /* 0x000000055c0d7824 */ /* 0x000fc800078e02ff */
[----:B-1----:R-:W-:-:S04]  /*49b0*/  IMAD.WIDE R56, R13, 0x2, R8 ;  /* 0x000000020d387825 */ /* 0x002fc800078e0208 */
[----:B0-----:R-:W-:Y:S01]  /*49c0*/  IMAD.WIDE R26, R13, 0x2, R10 ;  /* 0x000000020d1a7825 */ /* 0x001fe200078e020a */
[----:B---3--:R-:W-:Y:S04]  /*49d0*/  STL [R1+0x3cc], R58 ;  /* 0x0003cc3a01007387 */ /* 0x008fe80000100800 */
[----:B--2---:R0:W-:Y:S01]  /*49e0*/  STL [R1+0x3d0], R59 ;  /* 0x0003d03b01007387 */ /* 0x0041e20000100800 */
[----:B----4-:R-:W-:Y:S02]  /*49f0*/  PRMT R24, RZ, 0x7610, R24 ;  /* 0x00007610ff187816 */ /* 0x010fe40000000018 */
[----:B------:R-:W-:-:S04]  /*4a00*/  PRMT R25, RZ, 0x7610, R25 ;  /* 0x00007610ff197816 */ /* 0x000fc80000000019 */
[----:B------:R-:W2:Y:S01]  /*4a10*/  @!P0 LDG.E.U16 R24, desc[UR22][R26.64] ;  /* 0x000000161a188981 */ /* 0x000ea2000c1e1500 */
[----:B0-----:R-:W-:-:S03]  /*4a20*/  IMAD.WIDE R58, R13, 0x2, R4 ;  /* 0x000000020d3a7825 */ /* 0x001fc600078e0204 */
[----:B------:R-:W-:Y:S01]  /*4a30*/  STL [R1+0x3c4], R2 ;  /* 0x0003c40201007387 */ /* 0x000fe20000100800 */
[----:B------:R-:W-:Y:S02]  /*4a40*/  PRMT R91, RZ, 0x7610, R91 ;  /* 0x00007610ff5b7816 */ /* 0x000fe4000000005b */
[----:B------:R-:W-:Y:S01]  /*4a50*/  PRMT R90, RZ, 0x7610, R90 ;  /* 0x00007610ff5a7816 */ /* 0x000fe2000000005a */
[----:B------:R0:W3:Y:S04]  /*4a60*/  @!P0 LDG.E.U16 R25, desc[UR22][R56.64] ;  /* 0x0000001638198981 */ /* 0x0000e8000c1e1500 */
[----:B------:R1:W-:Y:S04]  /*4a70*/  STL [R1+0x3c8], R3 ;  /* 0x0003c80301007387 */ /* 0x0003e80000100800 */
[----:B------:R4:W-:Y:S04]  /*4a80*/  STL.64 [R1+0x318], R58 ;  /* 0x0003183a01007387 */ /* 0x0009e80000100a00 */
[----:B------:R-:W2:Y:S01]  /*4a90*/  @!P0 LDG.E.U16 R91, desc[UR22][R58.64] ;  /* 0x000000163a5b8981 */ /* 0x000ea2000c1e1500 */
[----:B-1----:R-:W-:-:S05]  /*4aa0*/  IMAD.WIDE R2, R13, 0x2, R6 ;  /* 0x000000020d027825 */ /* 0x002fca00078e0206 */
[----:B------:R1:W-:Y:S04]  /*4ab0*/  STL.64 [R1+0x310], R2 ;  /* 0x0003100201007387 */ /* 0x0003e80000100a00 */
[----:B------:R-:W2:Y:S04]  /*4ac0*/  @!P0 LDG.E.U16 R90, desc[UR22][R2.64] ;  /* 0x00000016025a8981 */ /* 0x000ea8000c1e1500 */
[----:B----4-:R-:W4:Y:S04]  /*4ad0*/  LDL.LU.64 R58, [R1+0x790] ;  /* 0x00079000013a7983 */ /* 0x010f280000300a00 */
[----:B------:R0:W-:Y:S04]  /*4ae0*/  STL.64 [R1+0x308], R56 ;  /* 0x0003083801007387 */ /* 0x0001e80000100a00 */
[----:B-1----:R-:W3:Y:S01]  /*4af0*/  LDL.LU.64 R2, [R1+0x788] ;  /* 0x0007880001027983 */ /* 0x002ee20000300a00 */
[----:B------:R-:W-:-:S03]  /*4b00*/  SHF.R.U32.HI R13, RZ, 0x9, R12 ;  /* 0x00000009ff0d7819 */ /* 0x000fc6000001160c */
[----:B------:R1:W-:Y:S01]  /*4b10*/  STL.64 [R1+0x300], R26 ;  /* 0x0003001a01007387 */ /* 0x0003e20000100a00 */
[----:B------:R-:W-:Y:S01]  /*4b20*/  LOP3.LUT P0, RZ, R13, 0x1, RZ, 0xc0, !PT ;  /* 0x000000010dff7812 */ /* 0x000fe2000780c0ff */
[----:B------:R-:W-:-:S04]  /*4b30*/  IMAD R13, R92, 0xd, RZ ;  /* 0x0000000d5c0d7824 */ /* 0x000fc800078e02ff */
[----:B0-----:R-:W-:-:S04]  /*4b40*/  IMAD.WIDE R56, R13, 0x2, R8 ;  /* 0x000000020d387825 */ /* 0x001fc800078e0208 */
[----:B-1----:R-:W-:Y:S01]  /*4b50*/  IMAD.WIDE R26, R13, 0x2, R4 ;  /* 0x000000020d1a7825 */ /* 0x002fe200078e0204 */
[----:B--2---:R-:W-:Y:S04]  /*4b60*/  STL [R1+0x3dc], R90 ;  /* 0x0003dc5a01007387 */ /* 0x004fe80000100800 */
[----:B------:R0:W-:Y:S01]  /*4b70*/  STL [R1+0x3e0], R91 ;  /* 0x0003e05b01007387 */ /* 0x0001e20000100800 */
[----:B----4-:R-:W-:-:S03]  /*4b80*/  PRMT R59, RZ, 0x7610, R59 ;  /* 0x00007610ff3b7816 */ /* 0x010fc6000000003b */
[----:B------:R-:W-:Y:S01]  /*4b90*/  STL [R1+0x3d4], R24 ;  /* 0x0003d41801007387 */ /* 0x000fe20000100800 */
[----:B------:R-:W-:Y:S02]  /*4ba0*/  PRMT R58, RZ, 0x7610, R58 ;  /* 0x00007610ff3a7816 */ /* 0x000fe4000000003a */
[----:B---3--:R-:W-:Y:S01]  /*4bb0*/  PRMT R2, RZ, 0x7610, R2 ;  /* 0x00007610ff027816 */ /* 0x008fe20000000002 */
[----:B------:R1:W-:Y:S01]  /*4bc0*/  STL [R1+0x3d8], R25 ;  /* 0x0003d81901007387 */ /* 0x0003e20000100800 */
[----:B------:R-:W-:Y:S01]  /*4bd0*/  PRMT R3, RZ, 0x7610, R3 ;  /* 0x00007610ff037816 */ /* 0x000fe20000000003 */
[C---:B0-----:R-:W-:Y:S02]  /*4be0*/  IMAD.WIDE R90, R13.reuse, 0x2, R6 ;  /* 0x000000020d5a7825 */ /* 0x041fe400078e0206 */
[----:B------:R0:W-:Y:S04]  /*4bf0*/  STL.64 [R1+0x218], R26 ;  /* 0x0002181a01007387 */ /* 0x0001e80000100a00 */
[----:B------:R-:W2:Y:S01]  /*4c00*/  @!P3 LDG.E.U16 R59, desc[UR22][R26.64] ;  /* 0x000000161a3bb981 */ /* 0x000ea2000c1e1500 */
[----:B-1----:R-:W-:-:S03]  /*4c10*/  IMAD.WIDE R24, R13, 0x2, R10 ;  /* 0x000000020d187825 */ /* 0x002fc600078e020a */
[----:B------:R1:W-:Y:S04]  /*4c20*/  STL.64 [R1+0x210], R90 ;  /* 0x0002105a01007387 */ /* 0x0003e80000100a00 */
[----:B------:R-:W3:Y:S04]  /*4c30*/  @!P3 LDG.E.U16 R2, desc[UR22][R24.64] ;  /* 0x000000161802b981 */ /* 0x000ee8000c1e1500 */
[----:B------:R4:W2:Y:S04]  /*4c40*/  @!P3 LDG.E.U16 R3, desc[UR22][R56.64] ;  /* 0x000000163803b981 */ /* 0x0008a8000c1e1500 */
[----:B0-----:R-:W2:Y:S04]  /*4c50*/  LDL.LU.64 R26, [R1+0x780] ;  /* 0x00078000011a7983 */ /* 0x001ea80000300a00 */
[----:B------:R-:W2:Y:S04]  /*4c60*/  @!P3 LDG.E.U16 R58, desc[UR22][R90.64] ;  /* 0x000000165a3ab981 */ /* 0x000ea8000c1e1500 */
[----:B------:R4:W-:Y:S04]  /*4c70*/  STL.64 [R1+0x208], R56 ;  /* 0x0002083801007387 */ /* 0x0009e80000100a00 */
[----:B-1----:R-:W2:Y:S01]  /*4c80*/  LDL.LU.64 R90, [R1+0x778] ;  /* 0x00077800015a7983 */ /* 0x002ea20000300a00 */
[----:B------:R-:W-:-:S03]  /*4c90*/  SHF.R.U32.HI R13, RZ, 0x8, R12 ;  /* 0x00000008ff0d7819 */ /* 0x000fc6000001160c */
[----:B------:R0:W-:Y:S01]  /*4ca0*/  STL.64 [R1+0x200], R24 ;  /* 0x0002001801007387 */ /* 0x0001e20000100a00 */
[----:B------:R-:W-:Y:S01]  /*4cb0*/  LOP3.LUT P3, RZ, R13, 0x1, RZ, 0xc0, !PT ;  /* 0x000000010dff7812 */ /* 0x000fe2000786c0ff */
[----:B------:R-:W-:-:S04]  /*4cc0*/  IMAD R13, R92, 0x15, RZ ;  /* 0x000000155c0d7824 */ /* 0x000fc800078e02ff */
[----:B----4-:R-:W-:-:S04]  /*4cd0*/  IMAD.WIDE R56, R13, 0x2, R10 ;  /* 0x000000020d387825 */ /* 0x010fc800078e020a */
[C---:B0-----:R-:W-:Y:S01]  /*4ce0*/  IMAD.WIDE R24, R13.reuse, 0x2, R4 ;  /* 0x000000020d187825 */ /* 0x041fe200078e0204 */
[----:B---3--:R-:W-:Y:S04]  /*4cf0*/  STL [R1+0x3b4], R2 ;  /* 0x0003b40201007387 */ /* 0x008fe80000100800 */
[----:B--2---:R0:W-:Y:S01]  /*4d00*/  STL [R1+0x3b8], R3 ;  /* 0x0003b80301007387 */ /* 0x0041e20000100800 */
[----:B------:R-:W-:Y:S02]  /*4d10*/  PRMT R26, RZ, 0x7610, R26 ;  /* 0x00007610ff1a7816 */ /* 0x000fe4000000001a */
[----:B------:R-:W-:Y:S01]  /*4d20*/  PRMT R27, RZ, 0x7610, R27 ;  /* 0x00007610ff1b7816 */ /* 0x000fe2000000001b */
[----:B------:R-:W-:Y:S04]  /*4d30*/  STL [R1+0x3bc], R58 ;  /* 0x0003bc3a01007387 */ /* 0x000fe80000100800 */
[----:B------:R1:W-:Y:S01]  /*4d40*/  STL [R1+0x3c0], R59 ;  /* 0x0003c03b01007387 */ /* 0x0003e20000100800 */
[----:B0-----:R-:W-:-:S03]  /*4d50*/  IMAD.WIDE R2, R13, 0x2, R6 ;  /* 0x000000020d027825 */ /* 0x001fc600078e0206 */
[----:B------:R0:W2:Y:S01]  /*4d60*/  @P5 LDG.E.U16 R26, desc[UR22][R56.64] ;  /* 0x00000016381a5981 */ /* 0x0000a2000c1e1500 */
[----:B------:R-:W-:Y:S01]  /*4d70*/  PRMT R91, RZ, 0x7610, R91 ;  /* 0x00007610ff5b7816 */ /* 0x000fe2000000005b */
[----:B-1----:R-:W-:Y:S01]  /*4d80*/  IMAD.WIDE R58, R13, 0x2, R8 ;  /* 0x000000020d3a7825 */ /* 0x002fe200078e0208 */
[----:B------:R-:W-:Y:S01]  /*4d90*/  PRMT R90, RZ, 0x7610, R90 ;  /* 0x00007610ff5a7816 */ /* 0x000fe2000000005a */
[----:B------:R1:W-:Y:S04]  /*4da0*/  STL.64 [R1+0x118], R24 ;  /* 0x0001181801007387 */ /* 0x0003e80000100a00 */
[----:B------:R-:W3:Y:S04]  /*4db0*/  @P5 LDG.E.U16 R27, desc[UR22][R58.64] ;  /* 0x000000163a1b5981 */ /* 0x000ee8000c1e1500 */
[----:B------:R4:W-:Y:S04]  /*4dc0*/  STL.64 [R1+0x110], R2 ;  /* 0x0001100201007387 */ /* 0x0009e80000100a00 */
[----:B------:R-:W3:Y:S04]  /*4dd0*/  @P5 LDG.E.U16 R91, desc[UR22][R24.64] ;  /* 0x00000016185b5981 */ /* 0x000ee8000c1e1500 */
[----:B------:R0:W3:Y:S04]  /*4de0*/  @P5 LDG.E.U16 R90, desc[UR22][R2.64] ;  /* 0x00000016025a5981 */ /* 0x0000e8000c1e1500 */
[----:B-1----:R-:W3:Y:S04]  /*4df0*/  LDL.LU.64 R24, [R1+0x770] ;  /* 0x0007700001187983 */ /* 0x002ee80000300a00 */
[----:B------:R-:W-:Y:S04]  /*4e00*/  STL.64 [R1+0x108], R58 ;  /* 0x0001083a01007387 */ /* 0x000fe80000100a00 */
[----:B----4-:R-:W4:Y:S01]  /*4e10*/  LDL.LU.64 R2, [R1+0x768] ;  /* 0x0007680001027983 */ /* 0x010f220000300a00 */
[----:B------:R-:W-:-:S04]  /*4e20*/  SHF.R.U32.HI R12, RZ, 0x1, R12 ;  /* 0x00000001ff0c7819 */ /* 0x000fc8000001160c */
[----:B------:R-:W-:Y:S01]  /*4e30*/  LOP3.LUT P5, RZ, R12, 0x1, RZ, 0xc0, !PT ;  /* 0x000000010cff7812 */ /* 0x000fe200078ac0ff */
[----:B------:R-:W-:Y:S01]  /*4e40*/  IMAD R12, R92, 0x1d, RZ ;  /* 0x0000001d5c0c7824 */ /* 0x000fe200078e02ff */
[----:B------:R0:W-:Y:S01]  /*4e50*/  STL.64 [R1+0x100], R56 ;  /* 0x0001003801007387 */ /* 0x0001e20000100a00 */
[----:B------:R-:W-:Y:S02]  /*4e60*/  PRMT R0, RZ, 0x7610, R0 ;  /* 0x00007610ff007816 */ /* 0x000fe40000000000 */
[C---:B0-----:R-:W-:Y:S01]  /*4e70*/  IMAD.WIDE R56, R12.reuse, 0x2, R6 ;  /* 0x000000020c387825 */ /* 0x041fe200078e0206 */
[----:B--2---:R-:W-:Y:S04]  /*4e80*/  STL [R1+0x2c0], R26 ;  /* 0x0002c01a01007387 */ /* 0x004fe80000100800 */
[----:B---3--:R0:W-:Y:S02]  /*4e90*/  STL [R1+0x2c4], R27 ;  /* 0x0002c41b01007387 */ /* 0x0081e40000100800 */
[----:B0-----:R-:W-:-:S05]  /*4ea0*/  IMAD.WIDE R26, R12, 0x2, R4 ;  /* 0x000000020c1a7825 */ /* 0x001fca00078e0204 */
[----:B------:R-:W2:Y:S01]  /*4eb0*/  @P6 LDG.E.U16 R0, desc[UR22][R26.64] ;  /* 0x000000161a006981 */ /* 0x000ea2000c1e1500 */
[----:B----4-:R-:W-:-:S06]  /*4ec0*/  PRMT R2, RZ, 0x7610, R2 ;  /* 0x00007610ff027816 */ /* 0x010fcc0000000002 */
[----:B------:R-:W3:Y:S01]  /*4ed0*/  @P6 LDG.E.U16 R2, desc[UR22][R56.64] ;  /* 0x0000001638026981 */ /* 0x000ee2000c1e1500 */
[----:B------:R-:W-:-:S03]  /*4ee0*/  IMAD.WIDE R58, R12, 0x2, R8 ;  /* 0x000000020c3a7825 */ /* 0x000fc600078e0208 */
[----:B------:R0:W-:Y:S04]  /*4ef0*/  STL.64 [R1+0x18], R26 ;  /* 0x0000181a01007387 */ /* 0x0001e80000100a00 */
[----:B------:R-:W-:Y:S01]  /*4f00*/  STL [R1+0x2c8], R90 ;  /* 0x0002c85a01007387 */ /* 0x000fe20000100800 */
[----:B------:R-:W-:-:S03]  /*4f10*/  PRMT R89, RZ, 0x7610, R89 ;  /* 0x00007610ff597816 */ /* 0x000fc60000000059 */
[----:B------:R1:W-:Y:S04]  /*4f20*/  STL [R1+0x2cc], R91 ;  /* 0x0002cc5b01007387 */ /* 0x0003e80000100800 */
[----:B0-----:R-:W4:Y:S04]  /*4f30*/  LDL.LU.64 R26, [R1+0x760] ;  /* 0x00076000011a7983 */ /* 0x001f280000300a00 */
[----:B------:R-:W4:Y:S01]  /*4f40*/  @P6 LDG.E.U16 R89, desc[UR22][R58.64] ;  /* 0x000000163a596981 */ /* 0x000f22000c1e1500 */
[----:B-1----:R-:W-:-:S03]  /*4f50*/  IMAD.WIDE R90, R12, 0x2, R10 ;  /* 0x000000020c5a7825 */ /* 0x002fc600078e020a */
[----:B--2---:R0:W-:Y:S04]  /*4f60*/  STL [R1+0x1d0], R0 ;  /* 0x0001d00001007387 */ /* 0x0041e80000100800 */
[----:B0-----:R-:W2:Y:S04]  /*4f70*/  LDL.LU R0, [R1+0x758] ;  /* 0x0007580001007983 */ /* 0x001ea80000300800 */
[----:B------:R0:W-:Y:S04]  /*4f80*/  STL.64 [R1+0x10], R56 ;  /* 0x0000103801007387 */ /* 0x0001e80000100a00 */
[----:B------:R-:W-:Y:S04]  /*4f90*/  STL.64 [R1+0x8], R58 ;  /* 0x0000083a01007387 */ /* 0x000fe80000100a00 */
[----:B0-----:R-:W2:Y:S04]  /*4fa0*/  LDL.LU.64 R56, [R1+0x750] ;  /* 0x0007500001387983 */ /* 0x001ea80000300a00 */
[----:B---3--:R0:W-:Y:S04]  /*4fb0*/  STL [R1+0x1dc], R2 ;  /* 0x0001dc0201007387 */ /* 0x0081e80000100800 */
[----:B0-----:R-:W3:Y:S04]  /*4fc0*/  LDL.LU R2, [R1+0x748] ;  /* 0x0007480001027983 */ /* 0x001ee80000300800 */
[----:B------:R-:W-:Y:S04]  /*4fd0*/  STL.64 [R1], R90 ;  /* 0x0000005a01007387 */ /* 0x000fe80000100a00 */
[----:B------:R-:W3:Y:S01]  /*4fe0*/  LDL.LU.64 R58, [R1+0x740] ;  /* 0x00074000013a7983 */ /* 0x000ee20000300a00 */
[----:B------:R-:W-:-:S04]  /*4ff0*/  @!UP1 UIADD3 UR4, UPT, UPT, -UR5, 0x100000, URZ ;  /* 0x0010000005049890 */ /* 0x000fc8000fffe1ff */
[----:B------:R-:W-:Y:S02]  /*5000*/  @!UP1 USHF.L.U32 UR5, UR4, 0xb, URZ ;  /* 0x0000000b04059899 */ /* 0x000fe400080006ff */
[----:B------:R-:W-:Y:S01]  /*5010*/  @!UP1 USHF.L.U32 UR4, UR4, 0x1, URZ ;  /* 0x0000000104049899 */ /* 0x000fe200080006ff */
[----:B------:R-:W-:Y:S01]  /*5020*/  PRMT R13, RZ, 0x7610, R13 ;  /* 0x00007610ff0d7816 */ /* 0x000fe2000000000d */
[----:B------:R-:W-:Y:S01]  /*5030*/  VIADD R12, R84, 0xfffffff1 ;  /* 0xfffffff1540c7836 */ /* 0x000fe20000000000 */
[----:B------:R-:W-:-:S04]  /*5040*/  VOTEU.ALL UP1, P1 ;  /* 0x0000000000ff7886 */ /* 0x000fc80000820000 */
[----:B------:R-:W3:Y:S01]  /*5050*/  @P6 LDG.E.U16 R13, desc[UR22][R90.64] ;  /* 0x000000165a0d6981 */ /* 0x000ee2000c1e1500 */
[----:B------:R-:W-:Y:S01]  /*5060*/  ISETP.GE.U32.AND P6, PT, R12, 0x7fffffd2, PT ;  /* 0x7fffffd20c00780c */ /* 0x000fe20003fc6070 */
[----:B------:R-:W-:-:S03]  /*5070*/  IMAD R12, R92, 0x6, RZ ;  /* 0x000000065c0c7824 */ /* 0x000fc600078e02ff */
[----:B------:R0:W1:Y:S01]  /*5080*/  @!UP1 SYNCS.EXCH.64 URZ, [UR9+0x14008], UR4 ;  /* 0x0140080409ff95b2 */ /* 0x0000620008000100 */
[----:B------:R0:W-:Y:S01]  /*5090*/  STS.U16 [R3+UR9+0x4000], R60 ;  /* 0x0040003c03007988 */ /* 0x0001e20008000409 */
[----:B------:R-:W-:-:S03]  /*50a0*/  PRMT R18, RZ, 0x7610, R18 ;  /* 0x00007610ff127816 */ /* 0x000fc60000000012 */
[----:B------:R0:W-:Y:S04]  /*50b0*/  STS.U16 [R3+UR9+0x2000], R62 ;  /* 0x0020003e03007988 */ /* 0x0001e80008000409 */
[----:B----4-:R-:W-:Y:S01]  /*50c0*/  STS.U16 [R3+UR9+0x2800], R27 ;  /* 0x0028001b03007988 */ /* 0x010fe20008000409 */
[----:B0-----:R-:W-:Y:S01]  /*50d0*/  PRMT R60, RZ, 0x7610, R60 ;  /* 0x00007610ff3c7816 */ /* 0x001fe2000000003c */
[----:B------:R-:W0:Y:S02]  /*50e0*/  LDCU UR4, c[0x0][0x3b0] ;  /* 0x00007600ff0477ac */ /* 0x000e240008000800 */
[----:B------:R4:W-:Y:S01]  /*50f0*/  STS.U16 [R3+UR9+0x4800], R26 ;  /* 0x0048001a03007988 */ /* 0x0009e20008000409 */
[----:B------:R-:W-:-:S03]  /*5100*/  PRMT R62, RZ, 0x7610, R62 ;  /* 0x00007610ff3e7816 */ /* 0x000fc6000000003e */
[----:B------:R-:W-:Y:S04]  /*5110*/  STS.U16 [R3+UR9+0x6800], R25 ;  /* 0x0068001903007988 */ /* 0x000fe80008000409 */
[----:B------:R0:W-:Y:S01]  /*5120*/  STS.U16 [R3+UR9+0xc00], R24 ;  /* 0x000c001803007988 */ /* 0x0001e20008000409 */
[----:B----4-:R-:W-:-:S03]  /*5130*/  IMAD.WIDE R26, R12, 0x2, R6 ;  /* 0x000000020c1a7825 */ /* 0x010fc600078e0206 */
[----:B------:R4:W-:Y:S04]  /*5140*/  STS.U16 [R3+UR9], R14 ;  /* 0x0000000e03007988 */ /* 0x0009e80008000409 */
[----:B------:R-:W-:Y:S01]  /*5150*/  STS.U16 [R3+UR9+0x6400], R54 ;  /* 0x0064003603007988 */ /* 0x000fe20008000409 */
[----:B0-----:R-:W-:-:S03]  /*5160*/  IMAD.WIDE R24, R12, 0x2, R4 ;  /* 0x000000020c187825 */ /* 0x001fc600078e0204 */
[----:B------:R-:W-:Y:S01]  /*5170*/  STS.U16 [R3+UR9+0x800], R52 ;  /* 0x0008003403007988 */ /* 0x000fe20008000409 */
[----:B----4-:R-:W-:-:S03]  /*5180*/  PRMT R14, RZ, 0x7610, R14 ;  /* 0x00007610ff0e7816 */ /* 0x010fc6000000000e */
[----:B------:R0:W-:Y:S04]  /*5190*/  STS.U16 [R3+UR9+0x2c00], R15 ;  /* 0x002c000f03007988 */ /* 0x0001e80008000409 */
[----:B------:R4:W4:Y:S04]  /*51a0*/  @!P4 LDG.E.U16 R60, desc[UR22][R24.64] ;  /* 0x00000016183cc981 */ /* 0x000928000c1e1500 */
[----:B------:R-:W-:Y:S04]  /*51b0*/  STS.U16 [R3+UR9+0x4c00], R83 ;  /* 0x004c005303007988 */ /* 0x000fe80008000409 */
[----:B------:R-:W-:Y:S04]  /*51c0*/  STS.U16 [R3+UR9+0x6c00], R82 ;  /* 0x006c005203007988 */ /* 0x000fe80008000409 */
[----:B------:R-:W4:Y:S01]  /*51d0*/  @!P4 LDG.E.U16 R62, desc[UR22][R26.64] ;  /* 0x000000161a3ec981 */ /* 0x000f22000c1e1500 */
[----:B0-----:R-:W-:-:S03]  /*51e0*/  IMAD R15, R92, 0x16, RZ ;  /* 0x000000165c0f7824 */ /* 0x001fc600078e02ff */
[----:B------:R0:W-:Y:S04]  /*51f0*/  STL [R1+0x1d8], R89 ;  /* 0x0001d85901007387 */ /* 0x0001e80000100800 */
[----:B0-----:R-:W4:Y:S04]  /*5200*/  LDL.LU R89, [R1+0x738] ;  /* 0x0007380001597983 */ /* 0x001f280000300800 */
[----:B------:R-:W4:Y:S04]  /*5210*/  LDL.LU.64 R90, [R1+0x730] ;  /* 0x00073000015a7983 */ /* 0x000f280000300a00 */
[----:B--2---:R-:W-:Y:S04]  /*5220*/  STS.U16 [R3+UR9+0x2400], R57 ;  /* 0x0024003903007988 */ /* 0x004fe80008000409 */
[----:B------:R0:W-:Y:S02]  /*5230*/  STS.U16 [R3+UR9+0x4400], R56 ;  /* 0x0044003803007988 */ /* 0x0001e40008000409 */
[----:B0-----:R-:W-:-:S05]  /*5240*/  IMAD.WIDE R56, R12, 0x2, R8 ;  /* 0x000000020c387825 */ /* 0x001fca00078e0208 */
[----:B------:R-:W2:Y:S04]  /*5250*/  @!P4 LDG.E.U16 R18, desc[UR22][R56.64] ;  /* 0x000000163812c981 */ /* 0x000ea8000c1e1500 */
[----:B---3--:R-:W-:Y:S04]  /*5260*/  STS.U16 [R3+UR9+0x6000], R59 ;  /* 0x0060003b03007988 */ /* 0x008fe80008000409 */
[----:B------:R0:W-:Y:S02]  /*5270*/  STS.U16 [R3+UR9+0x400], R58 ;  /* 0x0004003a03007988 */ /* 0x0001e40008000409 */
[----:B0-----:R-:W-:Y:S01]  /*5280*/  IMAD.WIDE R58, R12, 0x2, R10 ;  /* 0x000000020c3a7825 */ /* 0x001fe200078e020a */
[----:B------:R-:W-:-:S04]  /*5290*/  LOP3.LUT R12, R3, 0x10, RZ, 0x3c, !PT ;  /* 0x00000010030c7812 */ /* 0x000fc800078e3cff */
[----:B------:R-:W3:Y:S04]  /*52a0*/  @!P4 LDG.E.U16 R14, desc[UR22][R58.64] ;  /* 0x000000163a0ec981 */ /* 0x000ee8000c1e1500 */
[----:B------:R0:W-:Y:S04]  /*52b0*/  STS.U16 [R12+UR9+0x480], R88 ;  /* 0x000480580c007988 */ /* 0x0001e80008000409 */
[----:B------:R-:W-:Y:S04]  /*52c0*/  STS.U16 [R12+UR9+0x2480], R87 ;  /* 0x002480570c007988 */ /* 0x000fe80008000409 */
[----:B------:R-:W-:Y:S04]  /*52d0*/  STS.U16 [R12+UR9+0x4480], R86 ;  /* 0x004480560c007988 */ /* 0x000fe80008000409 */
[----:B------:R-:W-:Y:S04]  /*52e0*/  STS.U16 [R12+UR9+0x6480], R85 ;  /* 0x006480550c007988 */ /* 0x000fe80008000409 */
[----:B------:R-:W-:Y:S04]  /*52f0*/  STS.U16 [R12+UR9+0x880], R74 ;  /* 0x0008804a0c007988 */ /* 0x000fe80008000409 */
[----:B------:R-:W-:Y:S04]  /*5300*/  STS.U16 [R12+UR9+0x2880], R73 ;  /* 0x002880490c007988 */ /* 0x000fe80008000409 */
[----:B------:R-:W-:Y:S01]  /*5310*/  STS.U16 [R12+UR9+0x4880], R72 ;  /* 0x004880480c007988 */ /* 0x000fe20008000409 */
[----:B0-----:R-:W-:-:S03]  /*5320*/  PRMT R88, RZ, 0x7610, R88 ;  /* 0x00007610ff587816 */ /* 0x001fc60000000058 */
[----:B------:R-:W-:Y:S04]  /*5330*/  STS.U16 [R12+UR9+0x6880], R71 ;  /* 0x006880470c007988 */ /* 0x000fe80008000409 */
[----:B------:R-:W-:Y:S04]  /*5340*/  STS.U16 [R12+UR9+0xc80], R70 ;  /* 0x000c80460c007988 */ /* 0x000fe80008000409 */
[----:B------:R-:W-:Y:S04]  /*5350*/  STS.U16 [R12+UR9+0x2c80], R69 ;  /* 0x002c80450c007988 */ /* 0x000fe80008000409 */
[----:B------:R0:W-:Y:S02]  /*5360*/  STS.U16 [R12+UR9+0x4c80], R68 ;  /* 0x004c80440c007988 */ /* 0x0001e40008000409 */
[----:B0-----:R-:W-:-:S05]  /*5370*/  IMAD.WIDE R68, R15, 0x2, R4 ;  /* 0x000000020f447825 */ /* 0x001fca00078e0204 */
[----:B------:R-:W3:Y:S04]  /*5380*/  @P0 LDG.E.U16 R88, desc[UR22][R68.64] ;  /* 0x0000001644580981 */ /* 0x000ee8000c1e1500 */
[----:B------:R-:W-:Y:S04]  /*5390*/  STL [R1+0x1d4], R13 ;  /* 0x0001d40d01007387 */ /* 0x000fe80000100800 */
[----:B------:R4:W-:Y:S04]  /*53a0*/  STL.64 [R1+0x2f8], R24 ;  /* 0x0002f81801007387 */ /* 0x0009e80000100a00 */
[----:B------:R-:W-:Y:S04]  /*53b0*/  STL.64 [R1+0x2f0], R26 ;  /* 0x0002f01a01007387 */ /* 0x000fe80000100a00 */
[----:B------:R-:W-:Y:S01]  /*53c0*/  STL.64 [R1+0x2e8], R56 ;  /* 0x0002e83801007387 */ /* 0x000fe20000100a00 */
[----:B----4-:R-:W-:-:S03]  /*53d0*/  LOP3.LUT R24, R3, 0x20, RZ, 0x3c, !PT ;  /* 0x0000002003187812 */ /* 0x010fc600078e3cff */
[----:B------:R-:W-:Y:S04]  /*53e0*/  STL.64 [R1+0x2e0], R58 ;  /* 0x0002e03a01007387 */ /* 0x000fe80000100a00 */
[----:B------:R-:W-:Y:S04]  /*53f0*/  STL [R1+0x5f0], R12 ;  /* 0x0005f00c01007387 */ /* 0x000fe80000100800 */
[----:B------:R-:W-:Y:S04]  /*5400*/  STL [R1+0x5ec], R24 ;  /* 0x0005ec1801007387 */ /* 0x000fe80000100800 */
[----:B------:R-:W-:Y:S04]  /*5410*/  STL [R1+0x1cc], R60 ;  /* 0x0001cc3c01007387 */ /* 0x000fe80000100800 */
[----:B------:R-:W-:Y:S01]  /*5420*/  STL [R1+0x1c8], R62 ;  /* 0x0001c83e01007387 */ /* 0x000fe20000100800 */
[----:B------:R-:W-:Y:S01]  /*5430*/  PRMT R19, RZ, 0x7610, R19 ;  /* 0x00007610ff137816 */ /* 0x000fe20000000013 */
[----:B------:R-:W-:-:S02]  /*5440*/  VIADD R13, R84, 0xfffffff8 ;  /* 0xfffffff8540d7836 */ /* 0x000fc40000000000 */
[----:B------:R-:W-:Y:S01]  /*5450*/  STS.U16 [R12+UR9+0x6c80], R67 ;  /* 0x006c80430c007988 */ /* 0x000fe20008000409 */
[----:B------:R-:W-:-:S03]  /*5460*/  PRMT R89, RZ, 0x7610, R89 ;  /* 0x00007610ff597816 */ /* 0x000fc60000000059 */
[----:B------:R-:W-:Y:S01]  /*5470*/  STS.U16 [R12+UR9+0x80], R81 ;  /* 0x000080510c007988 */ /* 0x000fe20008000409 */
[----:B------:R-:W-:-:S03]  /*5480*/  ISETP.GE.U32.AND P4, PT, R13, 0x7fffffd9, PT ;  /* 0x7fffffd90d00780c */ /* 0x000fc60003f86070 */
[----:B------:R-:W-:Y:S01]  /*5490*/  STS.U16 [R12+UR9+0x2080], R80 ;  /* 0x002080500c007988 */ /* 0x000fe20008000409 */
[----:B------:R-:W-:-:S03]  /*54a0*/  PRMT R91, RZ, 0x7610, R91 ;  /* 0x00007610ff5b7816 */ /* 0x000fc6000000005b */
[----:B------:R-:W-:Y:S01]  /*54b0*/  STS.U16 [R12+UR9+0x4080], R79 ;  /* 0x0040804f0c007988 */ /* 0x000fe20008000409 */
[----:B------:R-:W-:-:S03]  /*54c0*/  PRMT R17, RZ, 0x7610, R17 ;  /* 0x00007610ff117816 */ /* 0x000fc60000000011 */
[----:B------:R-:W-:Y:S01]  /*54d0*/  STS.U16 [R12+UR9+0x6080], R78 ;  /* 0x0060804e0c007988 */ /* 0x000fe20008000409 */
[----:B------:R-:W-:Y:S02]  /*54e0*/  PRMT R90, RZ, 0x7610, R90 ;  /* 0x00007610ff5a7816 */ /* 0x000fe4000000005a */
[----:B------:R-:W-:Y:S02]  /*54f0*/  PRMT R87, RZ, 0x7610, R87 ;  /* 0x00007610ff577816 */ /* 0x000fe40000000057 */
[----:B------:R-:W-:Y:S01]  /*5500*/  PRMT R86, RZ, 0x7610, R86 ;  /* 0x00007610ff567816 */ /* 0x000fe20000000056 */
[----:B--2---:R0:W-:Y:S02]  /*5510*/  STL [R1+0x1c4], R18 ;  /* 0x0001c41201007387 */ /* 0x0041e40000100800 */
[C---:B0-----:R-:W-:Y:S02]  /*5520*/  IMAD R18, R92.reuse, 0x1e, RZ ;  /* 0x0000001e5c127824 */ /* 0x041fe400078e02ff */
[----:B---3--:R0:W-:Y:S02]  /*5530*/  STL [R1+0xdc], R14 ;  /* 0x0000dc0e01007387 */ /* 0x0081e40000100800 */
[----:B0-----:R-:W-:-:S04]  /*5540*/  IMAD R14, R92, 0xe, RZ ;  /* 0x0000000e5c0e7824 */ /* 0x001fc800078e02ff */
[----:B------:R-:W-:-:S04]  /*5550*/  IMAD.WIDE R26, R14, 0x2, R4 ;  /* 0x000000020e1a7825 */ /* 0x000fc800078e0204 */
[C---:B------:R-:W-:Y:S01]  /*5560*/  IMAD.WIDE R58, R14.reuse, 0x2, R6 ;  /* 0x000000020e3a7825 */ /* 0x040fe200078e0206 */
[----:B------:R0:W-:Y:S03]  /*5570*/  STL.64 [R1+0x1f8], R26 ;  /* 0x0001f81a01007387 */ /* 0x0001e60000100a00 */
[----:B------:R-:W-:Y:S01]  /*5580*/  IMAD.WIDE R56, R14, 0x2, R8 ;  /* 0x000000020e387825 */ /* 0x000fe200078e0208 */
[----:B------:R0:W2:Y:S03]  /*5590*/  @!P6 LDG.E.U16 R19, desc[UR22][R26.64] ;  /* 0x000000161a13e981 */ /* 0x0000a6000c1e1500 */
[----:B------:R-:W-:Y:S01]  /*55a0*/  IMAD.WIDE R12, R18, 0x2, R4 ;  /* 0x00000002120c7825 */ /* 0x000fe200078e0204 */
[----:B------:R-:W-:Y:S04]  /*55b0*/  STL.64 [R1+0xf8], R68 ;  /* 0x0000f84401007387 */ /* 0x000fe80000100a00 */
[----:B------:R-:W-:Y:S01]  /*55c0*/  STL.64 [R1+0x1f0], R58 ;  /* 0x0001f03a01007387 */ /* 0x000fe20000100a00 */
[----:B0-----:R-:W-:-:S03]  /*55d0*/  IMAD.WIDE R26, R14, 0x2, R10 ;  /* 0x000000020e1a7825 */ /* 0x001fc600078e020a */
[----:B------:R-:W3:Y:S04]  /*55e0*/  @P5 LDG.E.U16 R17, desc[UR22][R12.64] ;  /* 0x000000160c115981 */ /* 0x000ee8000c1e1500 */
[----:B------:R0:W4:Y:S04]  /*55f0*/  @!P6 LDG.E.U16 R89, desc[UR22][R26.64] ;  /* 0x000000161a59e981 */ /* 0x000128000c1e1500 */
[----:B------:R-:W2:Y:S04]  /*5600*/  @!P6 LDG.E.U16 R91, desc[UR22][R58.64] ;  /* 0x000000163a5be981 */ /* 0x000ea8000c1e1500 */
[----:B------:R-:W3:Y:S04]  /*5610*/  @!P6 LDG.E.U16 R90, desc[UR22][R56.64] ;  /* 0x00000016385ae981 */ /* 0x000ee8000c1e1500 */
[----:B------:R-:W-:Y:S04]  /*5620*/  STL [R1+0x6e4], R88 ;  /* 0x0006e45801007387 */ /* 0x000fe80000100800 */
[----:B------:R-:W-:Y:S04]  /*5630*/  STL.64 [R1+0x1e8], R56 ;  /* 0x0001e83801007387 */ /* 0x000fe80000100a00 */
[----:B------:R0:W-:Y:S04]  /*5640*/  STL.64 [R1+0x1e0], R26 ;  /* 0x0001e01a01007387 */ /* 0x0001e80000100a00 */
[----:B------:R-:W-:Y:S04]  /*5650*/  STL [R1+0x600], R12 ;  /* 0x0006000c01007387 */ /* 0x000fe80000100800 */
[----:B------:R-:W-:Y:S01]  /*5660*/  STL [R1+0x680], R12 ;  /* 0x0006800c01007387 */ /* 0x000fe20000100800 */
[----:B0-----:R-:W-:-:S03]  /*5670*/  IMAD.WIDE R26, R15, 0x2, R6 ;  /* 0x000000020f1a7825 */ /* 0x001fc600078e0206 */
[----:B------:R0:W-:Y:S04]  /*5680*/  STL [R1+0x5fc], R13 ;  /* 0x0005fc0d01007387 */ /* 0x0001e80000100800 */
[----:B------:R-:W4:Y:S01]  /*5690*/  @P0 LDG.E.U16 R87, desc[UR22][R26.64] ;  /* 0x000000161a570981 */ /* 0x000f22000c1e1500 */
[----:B0-----:R-:W-:-:S05]  /*56a0*/  IMAD.WIDE R12, R15, 0x2, R8 ;  /* 0x000000020f0c7825 */ /* 0x001fca00078e0208 */
[----:B------:R-:W4:Y:S01]  /*56b0*/  @P0 LDG.E.U16 R86, desc[UR22][R12.64] ;  /* 0x000000160c560981 */ /* 0x000f22000c1e1500 */
[----:B------:R-:W-:Y:S02]  /*56c0*/  PRMT R14, RZ, 0x7610, R14 ;  /* 0x00007610ff0e7816 */ /* 0x000fe4000000000e */
[----:B------:R-:W-:Y:S01]  /*56d0*/  PRMT R16, RZ, 0x7610, R16 ;  /* 0x00007610ff107816 */ /* 0x000fe20000000010 */
[----:B--2---:R-:W-:Y:S04]  /*56e0*/  STL [R1+0x6e8], R91 ;  /* 0x0006e85b01007387 */ /* 0x004fe80000100800 */
[----:B---3--:R-:W-:Y:S04]  /*56f0*/  STL [R1+0x6ec], R90 ;  /* 0x0006ec5a01007387 */ /* 0x008fe80000100800 */
[----:B----4-:R-:W-:Y:S04]  /*5700*/  STL [R1+0x6f0], R89 ;  /* 0x0006f05901007387 */ /* 0x010fe80000100800 */
[----:B------:R-:W-:Y:S04]  /*5710*/  STL.64 [R1+0xf0], R26 ;  /* 0x0000f01a01007387 */ /* 0x000fe80000100a00 */
[----:B------:R-:W-:Y:S04]  /*5720*/  STL [R1+0x6f4], R87 ;  /* 0x0006f45701007387 */ /* 0x000fe80000100800 */
[----:B------:R0:W-:Y:S04]  /*5730*/  STL.64 [R1+0xe8], R12 ;  /* 0x0000e80c01007387 */ /* 0x0001e80000100a00 */
[----:B------:R-:W-:Y:S04]  /*5740*/  STL [R1+0x6f8], R86 ;  /* 0x0006f85601007387 */ /* 0x000fe80000100800 */
[----:B------:R-:W-:Y:S01]  /*5750*/  STL [R1+0xc0], R19 ;  /* 0x0000c01301007387 */ /* 0x000fe20000100800 */
[----:B0-----:R-:W-:-:S03]  /*5760*/  IMAD.WIDE R12, R15, 0x2, R10 ;  /* 0x000000020f0c7825 */ /* 0x001fc600078e020a */
[----:B------:R0:W-:Y:S04]  /*5770*/  STL.S16 [R1+0xc8], R14 ;  /* 0x0000c80e01007387 */ /* 0x0001e80000100600 */
[----:B------:R-:W-:Y:S04]  /*5780*/  STL.S16 [R1+0xc4], R16 ;  /* 0x0000c41001007387 */ /* 0x000fe80000100600 */
[----:B------:R2:W-:Y:S04]  /*5790*/  STL [R1+0xd0], R17 ;  /* 0x0000d01101007387 */ /* 0x0005e80000100800 */
[----:B------:R3:W-:Y:S01]  /*57a0*/  STL [R1+0x6dc], R8 ;  /* 0x0006dc0801007387 */ /* 0x0007e20000100800 */
[----:B0-----:R-:W-:-:S03]  /*57b0*/  IMAD.WIDE R14, R18, 0x2, R6 ;  /* 0x00000002120e7825 */ /* 0x001fc600078e0206 */
[----:B------:R-:W-:Y:S01]  /*57c0*/  STL.64 [R1+0xe0], R12 ;  /* 0x0000e00c01007387 */ /* 0x000fe20000100a00 */
[----:B--2---:R-:W-:-:S03]  /*57d0*/  IMAD.WIDE R16, R18, 0x2, R8 ;  /* 0x0000000212107825 */ /* 0x004fc600078e0208 */
[----:B---3--:R-:W2:Y:S01]  /*57e0*/  LDL.LU R8, [R1+0xc4] ;  /* 0x0000c40001087983 */ /* 0x008ea20000300800 */
[----:B------:R-:W-:-:S03]  /*57f0*/  IMAD.WIDE R18, R18, 0x2, R10 ;  /* 0x0000000212127825 */ /* 0x000fc600078e020a */
[----:B------:R-:W-:Y:S04]  /*5800*/  STL [R1+0x6d8], R9 ;  /* 0x0006d80901007387 */ /* 0x000fe80000100800 */
[----:B------:R-:W-:Y:S04]  /*5810*/  STL [R1+0x6fc], R10 ;  /* 0x0006fc0a01007387 */ /* 0x000fe80000100800 */
[----:B------:R0:W-:Y:S04]  /*5820*/  STL [R1+0x6e0], R11 ;  /* 0x0006e00b01007387 */ /* 0x0001e80000100800 */
[----:B0-----:R-:W3:Y:S01]  /*5830*/  LDL.LU R11, [R1+0xc8] ;  /* 0x0000c800010b7983 */ /* 0x001ee20000300800 */
[----:B------:R-:W-:-:S06]  /*5840*/  PRMT R85, RZ, 0x7610, R85 ;  /* 0x00007610ff557816 */ /* 0x000fcc0000000055 */
[----:B------:R-:W4:Y:S01]  /*5850*/  @P0 LDG.E.U16 R85, desc[UR22][R12.64] ;  /* 0x000000160c550981 */ /* 0x000f22000c1e1500 */
[----:B------:R-:W-:-:S06]  /*5860*/  PRMT R2, RZ, 0x7610, R2 ;  /* 0x00007610ff027816 */ /* 0x000fcc0000000002 */
[----:B------:R-:W4:Y:S04]  /*5870*/  @P5 LDG.E.U16 R2, desc[UR22][R14.64] ;  /* 0x000000160e025981 */ /* 0x000f28000c1e1500 */
[----:B--2---:R-:W2:Y:S04]  /*5880*/  @P5 LDG.E.U16 R8, desc[UR22][R18.64] ;  /* 0x0000001612085981 */ /* 0x004ea8000c1e1500 */
[----:B---3--:R-:W3:Y:S04]  /*5890*/  @P5 LDG.E.U16 R11, desc[UR22][R16.64] ;  /* 0x00000016100b5981 */ /* 0x008ee8000c1e1500 */
[----:B----4-:R-:W-:Y:S04]  /*58a0*/  STL [R1+0x700], R85 ;  /* 0x0007005501007387 */ /* 0x010fe80000100800 */
[----:B------:R-:W-:Y:S04]  /*58b0*/  STL [R1+0x608], R14 ;  /* 0x0006080e01007387 */ /* 0x000fe80000100800 */
[----:B------:R-:W-:Y:S04]  /*58c0*/  STL [R1+0x644], R14 ;  /* 0x0006440e01007387 */ /* 0x000fe80000100800 */
[----:B------:R-:W-:Y:S04]  /*58d0*/  STL [R1+0x684], R14 ;  /* 0x0006840e01007387 */ /* 0x000fe80000100800 */
[----:B------:R-:W-:Y:S04]  /*58e0*/  STL [R1+0x704], R14 ;  /* 0x0007040e01007387 */ /* 0x000fe80000100800 */
[----:B------:R-:W-:Y:S04]  /*58f0*/  STL [R1+0x604], R15 ;  /* 0x0006040f01007387 */ /* 0x000fe80000100800 */
[----:B------:R-:W-:Y:S04]  /*5900*/  STL [R1+0x648], R15 ;  /* 0x0006480f01007387 */ /* 0x000fe80000100800 */
[----:B------:R-:W-:Y:S04]  /*5910*/  STL [R1+0x688], R15 ;  /* 0x0006880f01007387 */ /* 0x000fe80000100800 */
[----:B------:R-:W-:Y:S01]  /*5920*/  STL [R1+0x708], R15 ;  /* 0x0007080f01007387 */ /* 0x000fe20000100800 */
[----:B------:R-:W0:Y:S01]  /*5930*/  S2R R62, SR_TID.X ;  /* 0x00000000003e7919 */ /* 0x000e220000002100 */
[----:B------:R-:W-:-:S02]  /*5940*/  PRMT R9, RZ, 0x7610, R9 ;  /* 0x00007610ff097816 */ /* 0x000fc40000000009 */
[----:B------:R-:W-:Y:S04]  /*5950*/  STS.U16 [R24+UR9+0x100], R77 ;  /* 0x0001004d18007988 */ /* 0x000fe80008000409 */
        /* <DEDUP_REMOVED lines=15> */
[----:B---3--:R-:W-:Y:S04]  /*5a50*/  STL [R1+0x70c], R11 ;  /* 0x00070c0b01007387 */ /* 0x008fe80000100800 */
[----:B------:R-:W-:Y:S04]  /*5a60*/  STL [R1+0x610], R16 ;  /* 0x0006101001007387 */ /* 0x000fe80000100800 */
[----:B------:R-:W-:Y:S04]  /*5a70*/  STL [R1+0x64c], R16 ;  /* 0x00064c1001007387 */ /* 0x000fe80000100800 */
[----:B------:R-:W-:Y:S04]  /*5a80*/  STL [R1+0x68c], R16 ;  /* 0x00068c1001007387 */ /* 0x000fe80000100800 */
[----:B------:R-:W-:Y:S04]  /*5a90*/  STL [R1+0x710], R16 ;  /* 0x0007101001007387 */ /* 0x000fe80000100800 */
[----:B------:R-:W-:Y:S04]  /*5aa0*/  STL [R1+0x60c], R17 ;  /* 0x00060c1101007387 */ /* 0x000fe80000100800 */
[----:B------:R-:W-:Y:S04]  /*5ab0*/  STL [R1+0x650], R17 ;  /* 0x0006501101007387 */ /* 0x000fe80000100800 */
[----:B------:R-:W-:Y:S04]  /*5ac0*/  STL [R1+0x690], R17 ;  /* 0x0006901101007387 */ /* 0x000fe80000100800 */
[----:B------:R-:W-:Y:S04]  /*5ad0*/  STL [R1+0x714], R17 ;  /* 0x0007141101007387 */ /* 0x000fe80000100800 */
[----:B--2---:R-:W-:Y:S04]  /*5ae0*/  STL [R1+0x718], R8 ;  /* 0x0007180801007387 */ /* 0x004fe80000100800 */
        /* <DEDUP_REMOVED lines=8> */
[----:B------:R2:W-:Y:S04]  /*5b70*/  STL [R1+0xcc], R2 ;  /* 0x0000cc0201007387 */ /* 0x0005e80000100800 */
[----:B------:R-:W-:Y:S01]  /*5b80*/  STL [R1+0x724], R92 ;  /* 0x0007245c01007387 */ /* 0x000fe20000100800 */
[----:B--2---:R-:W-:-:S03]  /*5b90*/  IMAD R2, R92, 0x7, RZ ;  /* 0x000000075c027824 */ /* 0x004fc600078e02ff */
[----:B------:R-:W-:Y:S01]  /*5ba0*/  STL [R1+0x72c], R4 ;  /* 0x00072c0401007387 */ /* 0x000fe20000100800 */
[----:B------:R-:W-:-:S03]  /*5bb0*/  IMAD.WIDE R26, R2, 0x2, R4 ;  /* 0x00000002021a7825 */ /* 0x000fc600078e0204 */
[----:B------:R-:W-:Y:S01]  /*5bc0*/  STL [R1+0x728], R5 ;  /* 0x0007280501007387 */ /* 0x000fe20000100800 */
[----:B------:R-:W-:-:S03]  /*5bd0*/  IMAD.WIDE R12, R2, 0x2, R6 ;  /* 0x00000002020c7825 */ /* 0x000fc600078e0206 */
[----:B------:R2:W-:Y:S04]  /*5be0*/  STL.64 [R1+0x2d8], R26 ;  /* 0x0002d81a01007387 */ /* 0x0005e80000100a00 */
[----:B------:R-:W-:Y:S04]  /*5bf0*/  STL.64 [R1+0x2d0], R12 ;  /* 0x0002d00c01007387 */ /* 0x000fe80000100a00 */
[----:B------:R-:W3:Y:S04]  /*5c00*/  LDL.LU R69, [R1+0x438] ;  /* 0x0004380001457983 */ /* 0x000ee80000300800 */
[----:B------:R-:W4:Y:S04]  /*5c10*/  LDL.LU R58, [R1+0x434] ;  /* 0x00043400013a7983 */ /* 0x000f280000300800 */
[----:B------:R0:W3:Y:S04]  /*5c20*/  @!P4 LDG.E.U16 R9, desc[UR22][R26.64] ;  /* 0x000000161a09c981 */ /* 0x0000e8000c1e1500 */
[----:B------:R-:W3:Y:S04]  /*5c30*/  LDL.LU R25, [R1+0x430] ;  /* 0x0004300001197983 */ /* 0x000ee80000300800 */
[----:B--2---:R-:W2:Y:S04]  /*5c40*/  LDL.LU R27, [R1+0x42c] ;  /* 0x00042c00011b7983 */ /* 0x004ea80000300800 */
[----:B------:R-:W2:Y:S04]  /*5c50*/  LDL.LU R70, [R1+0x428] ;  /* 0x0004280001467983 */ /* 0x000ea80000300800 */
        /* <DEDUP_REMOVED lines=10> */
[----:B------:R-:W3:Y:S04]  /*5d00*/  LDL.LU R57, [R1+0x3fc] ;  /* 0x0003fc0001397983 */ /* 0x000ee80000300800 */
[----:B------:R-:W3:Y:S01]  /*5d10*/  LDL.LU R60, [R1+0x43c] ;  /* 0x00043c00013c7983 */ /* 0x000ee20000300800 */
[----:B0-----:R-:W-:-:S03]  /*5d20*/  LOP3.LUT R4, R62, 0x1f, RZ, 0xc0, !PT ;  /* 0x0000001f3e047812 */ /* 0x001fc600078ec0ff */
[----:B------:R-:W3:Y:S01]  /*5d30*/  LDL.LU R62, [R1+0x440] ;  /* 0x00044000013e7983 */ /* 0x000ee20000300800 */
[----:B------:R-:W-:-:S05]  /*5d40*/  LOP3.LUT R5, R3, 0x30, RZ, 0x3c, !PT ;  /* 0x0000003003057812 */ /* 0x000fca00078e3cff */
[----:B------:R-:W-:Y:S04]  /*5d50*/  STS.U16 [R5+UR9+0x180], R49 ;  /* 0x0001803105007988 */ /* 0x000fe80008000409 */
[----:B------:R-:W-:Y:S04]  /*5d60*/  STS.U16 [R5+UR9+0x2180], R48 ;  /* 0x0021803005007988 */ /* 0x000fe80008000409 */
[----:B------:R-:W-:Y:S04]  /*5d70*/  STS.U16 [R5+UR9+0x4180], R47 ;  /* 0x0041802f05007988 */ /* 0x000fe80008000409 */
[----:B------:R-:W-:Y:S04]  /*5d80*/  STS.U16 [R5+UR9+0x6180], R46 ;  /* 0x0061802e05007988 */ /* 0x000fe80008000409 */
[----:B------:R-:W-:Y:S04]  /*5d90*/  STS.U16 [R5+UR9+0x580], R41 ;  /* 0x0005802905007988 */ /* 0x000fe80008000409 */
[----:B------:R-:W-:Y:S04]  /*5da0*/  STS.U16 [R5+UR9+0x2580], R40 ;  /* 0x0025802805007988 */ /* 0x000fe80008000409 */
[----:B------:R-:W-:Y:S04]  /*5db0*/  STS.U16 [R5+UR9+0x4580], R39 ;  /* 0x0045802705007988 */ /* 0x000fe80008000409 */
[----:B------:R-:W-:Y:S01]  /*5dc0*/  STS.U16 [R5+UR9+0x6580], R38 ;  /* 0x0065802605007988 */ /* 0x000fe20008000409 */
[----:B------:R-:W-:-:S03]  /*5dd0*/  LOP3.LUT R18, R3, 0x40, RZ, 0x3c, !PT ;  /* 0x0000004003127812 */ /* 0x000fc600078e3cff */
[----:B------:R4:W-:Y:S04]  /*5de0*/  STS.U16 [R5+UR9+0x980], R23 ;  /* 0x0009801705007988 */ /* 0x0009e80008000409 */
[----:B------:R-:W-:Y:S04]  /*5df0*/  STS.U16 [R5+UR9+0x2980], R22 ;  /* 0x0029801605007988 */ /* 0x000fe80008000409 */
[----:B------:R-:W-:Y:S04]  /*5e00*/  STL [R1+0x61c], R93 ;  /* 0x00061c5d01007387 */ /* 0x000fe80000100800 */
[----:B------:R-:W-:Y:S04]  /*5e10*/  STS.U16 [R5+UR9+0x4980], R21 ;  /* 0x0049801505007988 */ /* 0x000fe80008000409 */
[----:B------:R-:W-:Y:S04]  /*5e20*/  STL [R1+0x65c], R93 ;  /* 0x00065c5d01007387 */ /* 0x000fe80000100800 */
[----:B------:R-:W-:Y:S04]  /*5e30*/  STS.U16 [R5+UR9+0x6980], R20 ;  /* 0x0069801405007988 */ /* 0x000fe80008000409 */
[----:B------:R-:W-:Y:S04]  /*5e40*/  STL [R1+0x69c], R93 ;  /* 0x00069c5d01007387 */ /* 0x000fe80000100800 */
[----:B------:R-:W-:Y:S04]  /*5e50*/  STS.U16 [R5+UR9+0xd80], R29 ;  /* 0x000d801d05007988 */ /* 0x000fe80008000409 */
[----:B------:R-:W-:Y:S04]  /*5e60*/  STS.U16 [R5+UR9+0x2d80], R28 ;  /* 0x002d801c05007988 */ /* 0x000fe80008000409 */
[----:B------:R3:W-:Y:S04]  /*5e70*/  STS.U16 [R5+UR9+0x4d80], R53 ;  /* 0x004d803505007988 */ /* 0x0007e80008000409 */
[----:B------:R-:W-:Y:S04]  /*5e80*/  STS.U16 [R5+UR9+0x6d80], R51 ;  /* 0x006d803305007988 */ /* 0x000fe80008000409 */
[----:B------:R-:W-:Y:S04]  /*5e90*/  STS.U16 [R18+UR9+0x200], R66 ;  /* 0x0002004212007988 */ /* 0x000fe80008000409 */
[----:B------:R-:W-:Y:S04]  /*5ea0*/  STS.U16 [R18+UR9+0x2200], R65 ;  /* 0x0022004112007988 */ /* 0x000fe80008000409 */
[----:B------:R-:W-:Y:S04]  /*5eb0*/  STS.U16 [R18+UR9+0x4200], R64 ;  /* 0x0042004012007988 */ /* 0x000fe80008000409 */
[----:B------:R-:W-:Y:S04]  /*5ec0*/  STS.U16 [R18+UR9+0x6200], R63 ;  /* 0x0062003f12007988 */ /* 0x000fe80008000409 */
[----:B------:R-:W-:Y:S04]  /*5ed0*/  STS.U16 [R18+UR9+0x600], R61 ;  /* 0x0006003d12007988 */ /* 0x000fe80008000409 */
[----:B------:R0:W-:Y:S01]  /*5ee0*/  STS.U16 [R18+UR9+0x2600], R55 ;  /* 0x0026003712007988 */ /* 0x0001e20008000409 */
[----:B----4-:R-:W-:-:S03]  /*5ef0*/  IMAD R23, R58, UR4, RZ ;  /* 0x000000043a177c24 */ /* 0x010fc6000f8e02ff */
[----:B------:R-:W4:Y:S01]  /*5f00*/  LDL.LU R58, [R1+0x444] ;  /* 0x00044400013a7983 */ /* 0x000f220000300800 */
[----:B--2---:R-:W-:-:S03]  /*5f10*/  IMAD R49, R59, UR4, RZ ;  /* 0x000000043b317c24 */ /* 0x004fc6000f8e02ff */
[----:B------:R-:W2:Y:S01]  /*5f20*/  LDL.LU R59, [R1+0x448] ;  /* 0x00044800013b7983 */ /* 0x000ea20000300800 */
[----:B---3--:R-:W-:-:S03]  /*5f30*/  IMAD R53, R60, UR4, RZ ;  /* 0x000000043c357c24 */ /* 0x008fc6000f8e02ff */
[----:B------:R-:W3:Y:S01]  /*5f40*/  LDL.LU R60, [R1+0x450] ;  /* 0x00045000013c7983 */ /* 0x000ee20000300800 */
[----:B0-----:R-:W-:-:S03]  /*5f50*/  IMAD R55, R62, UR4, RZ ;  /* 0x000000043e377c24 */ /* 0x001fc6000f8e02ff */
[----:B------:R-:W2:Y:S01]  /*5f60*/  LDL.LU R62, [R1+0x44c] ;  /* 0x00044c00013e7983 */ /* 0x000ea20000300800 */
[----:B------:R-:W-:Y:S02]  /*5f70*/  IMAD R83, R4, R93, RZ ;  /* 0x0000005d04537224 */ /* 0x000fe400078e02ff */
[----:B------:R-:W-:Y:S02]  /*5f80*/  VIADD R20, R84, 0xfffffff0 ;  /* 0xfffffff054147836 */ /* 0x000fe40000000000 */
[----:B------:R-:W-:Y:S01]  /*5f90*/  IMAD R21, R69, UR4, RZ ;  /* 0x0000000445157c24 */ /* 0x000fe2000f8e02ff */
[C---:B------:R-:W-:Y:S02]  /*5fa0*/  LEA R82, P0, R83.reuse, UR14, 0x1 ;  /* 0x0000000e53527c11 */ /* 0x040fe4000f8008ff */
[----:B------:R-:W-:Y:S02]  /*5fb0*/  ISETP.GE.U32.AND P5, PT, R20, 0x7fffffd1, PT ;  /* 0x7fffffd11400780c */ /* 0x000fe40003fa6070 */
[----:B------:R-:W-:-:S02]  /*5fc0*/  LEA.HI.X.SX32 R83, R83, UR15, 0x1, P0 ;  /* 0x0000000f53537c11 */ /* 0x000fc400080f0eff */
[-C--:B------:R-:W-:Y:S01]  /*5fd0*/  LEA R20, P6, R21, R82.reuse, 0x1 ;  /* 0x0000005215147211 */ /* 0x080fe200078c08ff */
[----:B------:R-:W-:Y:S01]  /*5fe0*/  IMAD R25, R25, UR4, RZ ;  /* 0x0000000419197c24 */ /* 0x000fe2000f8e02ff */
[-C--:B------:R-:W-:Y:S02]  /*5ff0*/  LEA R22, P0, R23, R82.reuse, 0x1 ;  /* 0x0000005217167211 */ /* 0x080fe400078008ff */
[-C--:B------:R-:W-:Y:S01]  /*6000*/  LEA.HI.X.SX32 R21, R21, R83.reuse, 0x1, P6 ;  /* 0x0000005315157211 */ /* 0x080fe200030f0eff */
[----:B------:R-:W-:Y:S01]  /*6010*/  IMAD R27, R27, UR4, RZ ;  /* 0x000000041b1b7c24 */ /* 0x000fe2000f8e02ff */
[----:B------:R-:W-:Y:S01]  /*6020*/  LEA.HI.X.SX32 R23, R23, R83, 0x1, P0 ;  /* 0x0000005317177211 */ /* 0x000fe200000f0eff */
[----:B------:R-:W-:Y:S01]  /*6030*/  IMAD R39, R24, UR4, RZ ;  /* 0x0000000418277c24 */ /* 0x000fe2000f8e02ff */
[----:B------:R-:W-:Y:S01]  /*6040*/  LEA R24, P6, R25, R82, 0x1 ;  /* 0x0000005219187211 */ /* 0x000fe200078c08ff */
[----:B------:R-:W-:Y:S01]  /*6050*/  STL.64 [R1+0x6b8], R20 ;  /* 0x0006b81401007387 */ /* 0x000fe20000100a00 */
[----:B------:R-:W-:-:S02]  /*6060*/  IMAD R29, R70, UR4, RZ ;  /* 0x00000004461d7c24 */ /* 0x000fc4000f8e02ff */
[----:B------:R-:W-:Y:S01]  /*6070*/  IMAD R41, R26, UR4, RZ ;  /* 0x000000041a297c24 */ /* 0x000fe2000f8e02ff */
[----:B------:R-:W-:Y:S01]  /*6080*/  STL [R1+0x664], R22 ;  /* 0x0006641601007387 */ /* 0x000fe20000100800 */
[----:B------:R-:W-:Y:S01]  /*6090*/  IMAD R31, R71, UR4, RZ ;  /* 0x00000004471f7c24 */ /* 0x000fe2000f8e02ff */
[-C--:B------:R-:W-:Y:S02]  /*60a0*/  LEA R26, P0, R27, R82.reuse, 0x1 ;  /* 0x000000521b1a7211 */ /* 0x080fe400078008ff */
[----:B------:R-:W-:Y:S01]  /*60b0*/  STL [R1+0x6a0], R22 ;  /* 0x0006a01601007387 */ /* 0x000fe20000100800 */
[----:B------:R-:W-:Y:S01]  /*60c0*/  IMAD R43, R52, UR4, RZ ;  /* 0x00000004342b7c24 */ /* 0x000fe2000f8e02ff */
[----:B------:R-:W-:Y:S02]  /*60d0*/  LEA.HI.X.SX32 R25, R25, R83, 0x1, P6 ;  /* 0x0000005319197211 */ /* 0x000fe400030f0eff */
[----:B------:R-:W-:Y:S01]  /*60e0*/  STL [R1+0x660], R23 ;  /* 0x0006601701007387 */ /* 0x000fe20000100800 */
[----:B------:R-:W-:Y:S01]  /*60f0*/  IMAD R45, R54, UR4, RZ ;  /* 0x00000004362d7c24 */ /* 0x000fe2000f8e02ff */
[----:B------:R-:W-:-:S02]  /*6100*/  LEA R28, P6, R29, R82, 0x1 ;  /* 0x000000521d1c7211 */ /* 0x000fc400078c08ff */
[----:B------:R-:W-:Y:S01]  /*6110*/  STL [R1+0x6a4], R23 ;  /* 0x0006a41701007387 */ /* 0x000fe20000100800 */
[----:B------:R-:W-:Y:S01]  /*6120*/  IMAD R47, R56, UR4, RZ ;  /* 0x00000004382f7c24 */ /* 0x000fe2000f8e02ff */
[----:B------:R-:W-:Y:S02]  /*6130*/  LEA.HI.X.SX32 R27, R27, R83, 0x1, P0 ;  /* 0x000000531b1b7211 */ /* 0x000fe400000f0eff */
[----:B------:R-:W2:Y:S01]  /*6140*/  LDL.LU R52, [R1+0x454] ;  /* 0x0004540001347983 */ /* 0x000ea20000300800 */
[----:B------:R-:W-:-:S03]  /*6150*/  LEA R30, P0, R31, R82, 0x1 ;  /* 0x000000521f1e7211 */ /* 0x000fc600078008ff */
[----:B------:R-:W2:Y:S01]  /*6160*/  LDL.LU R54, [R1+0x458] ;  /* 0x0004580001367983 */ /* 0x000ea20000300800 */
[----:B------:R-:W-:-:S03]  /*6170*/  LEA.HI.X.SX32 R29, R29, R83, 0x1, P6 ;  /* 0x000000531d1d7211 */ /* 0x000fc600030f0eff */
[----:B------:R-:W2:Y:S04]  /*6180*/  LDL.LU R56, [R1+0x45c] ;  /* 0x00045c0001387983 */ /* 0x000ea80000300800 */
[----:B------:R-:W-:Y:S01]  /*6190*/  STL [R1+0x6ac], R24 ;  /* 0x0006ac1801007387 */ /* 0x000fe20000100800 */
[----:B------:R-:W-:-:S03]  /*61a0*/  IMAD R51, R57, UR4, RZ ;  /* 0x0000000439337c24 */ /* 0x000fc6000f8e02ff */
[----:B------:R-:W-:Y:S01]  /*61b0*/  STL [R1+0x6a8], R25 ;  /* 0x0006a81901007387 */ /* 0x000fe20000100800 */
[----:B------:R-:W-:-:S03]  /*61c0*/  LEA.HI.X.SX32 R31, R31, R83, 0x1, P0 ;  /* 0x000000531f1f7211 */ /* 0x000fc600000f0eff */
[----:B------:R-:W-:Y:S04]  /*61d0*/  STL [R1+0x66c], R26 ;  /* 0x00066c1a01007387 */ /* 0x000fe80000100800 */
[----:B------:R-:W-:Y:S04]  /*61e0*/  STL [R1+0x6b0], R26 ;  /* 0x0006b01a01007387 */ /* 0x000fe80000100800 */
[----:B------:R-:W-:Y:S04]  /*61f0*/  STL [R1+0x668], R27 ;  /* 0x0006681b01007387 */ /* 0x000fe80000100800 */
[----:B------:R-:W-:Y:S01]  /*6200*/  STL [R1+0x6b4], R27 ;  /* 0x0006b41b01007387 */ /* 0x000fe20000100800 */
[----:B------:R-:W-:-:S02]  /*6210*/  IMAD R33, R72, UR4, RZ ;  /* 0x0000000448217c24 */ /* 0x000fc4000f8e02ff */
[----:B------:R-:W-:Y:S02]  /*6220*/  IMAD R37, R74, UR4, RZ ;  /* 0x000000044a257c24 */ /* 0x000fe4000f8e02ff */
[----:B----4-:R-:W-:Y:S02]  /*6230*/  IMAD R57, R58, UR4, RZ ;  /* 0x000000043a397c24 */ /* 0x010fe4000f8e02ff */
[----:B------:R-:W4:Y:S04]  /*6240*/  LDL.LU R58, [R1+0x460] ;  /* 0x00046000013a7983 */ /* 0x000f280000300800 */
[----:B------:R0:W-:Y:S04]  /*6250*/  STL.64 [R1+0x6c0], R28 ;  /* 0x0006c01c01007387 */ /* 0x0001e80000100a00 */
[----:B------:R-:W-:Y:S04]  /*6260*/  STL [R1+0x674], R30 ;  /* 0x0006741e01007387 */ /* 0x000fe80000100800 */
[----:B------:R-:W-:Y:S04]  /*6270*/  STL [R1+0x670], R31 ;  /* 0x0006701f01007387 */ /* 0x000fe80000100800 */
[----:B------:R-:W-:Y:S01]  /*6280*/  STL.64 [R1+0x6c8], R30 ;  /* 0x0006c81e01007387 */ /* 0x000fe20000100a00 */
[----:B---3--:R-:W-:-:S03]  /*6290*/  IMAD R61, R60, UR4, RZ ;  /* 0x000000043c3d7c24 */ /* 0x008fc6000f8e02ff */
[----:B------:R-:W3:Y:S01]  /*62a0*/  LDL.LU R60, [R1+0x464] ;  /* 0x00046400013c7983 */ /* 0x000ee20000300800 */
[----:B--2---:R-:W-:-:S03]  /*62b0*/  IMAD R63, R62, UR4, RZ ;  /* 0x000000043e3f7c24 */ /* 0x004fc6000f8e02ff */
        /* <DEDUP_REMOVED lines=8> */
[----:B------:R-:W2:Y:S01]  /*6340*/  LDL.LU R88, [R1+0x3ec] ;  /* 0x0003ec0001587983 */ /* 0x000ea20000300800 */
[----:B------:R-:W-:-:S05]  /*6350*/  IMAD R35, R73, UR4, RZ ;  /* 0x0000000449237c24 */ /* 0x000fca000f8e02ff */
[-C--:B------:R-:W-:Y:S02]  /*6360*/  LEA R34, P0, R35, R82.reuse, 0x1 ;  /* 0x0000005223227211 */ /* 0x080fe400078008ff */
[-C--:B------:R-:W-:Y:S02]  /*6370*/  LEA R32, P6, R33, R82.reuse, 0x1 ;  /* 0x0000005221207211 */ /* 0x080fe400078c08ff */
[-C--:B------:R-:W-:Y:S02]  /*6380*/  LEA.HI.X.SX32 R35, R35, R83.reuse, 0x1, P0 ;  /* 0x0000005323237211 */ /* 0x080fe400000f0eff */
[----:B------:R-:W-:Y:S02]  /*6390*/  LEA R36, P0, R37, R82, 0x1 ;  /* 0x0000005225247211 */ /* 0x000fe400078008ff */
[-C--:B------:R-:W-:Y:S02]  /*63a0*/  LEA.HI.X.SX32 R33, R33, R83.reuse, 0x1, P6 ;  /* 0x0000005321217211 */ /* 0x080fe400030f0eff */
[----:B------:R-:W-:-:S02]  /*63b0*/  LEA.HI.X.SX32 R37, R37, R83, 0x1, P0 ;  /* 0x0000005325257211 */ /* 0x000fc400000f0eff */
[-C--:B------:R-:W-:Y:S02]  /*63c0*/  LEA R40, P0, R41, R82.reuse, 0x1 ;  /* 0x0000005229287211 */ /* 0x080fe400078008ff */
[-C--:B------:R-:W-:Y:S02]  /*63d0*/  LEA R38, P6, R39, R82.reuse, 0x1 ;  /* 0x0000005227267211 */ /* 0x080fe400078c08ff */
[-C--:B------:R-:W-:Y:S02]  /*63e0*/  LEA.HI.X.SX32 R41, R41, R83.reuse, 0x1, P0 ;  /* 0x0000005329297211 */ /* 0x080fe400000f0eff */
[----:B------:R-:W-:Y:S02]  /*63f0*/  LEA.HI.X.SX32 R39, R39, R83, 0x1, P6 ;  /* 0x0000005327277211 */ /* 0x000fe400030f0eff */
[-C--:B------:R-:W-:Y:S02]  /*6400*/  LEA R44, P0, R45, R82.reuse, 0x1 ;  /* 0x000000522d2c7211 */ /* 0x080fe400078008ff */
[----:B------:R-:W-:-:S02]  /*6410*/  LEA R42, P6, R43, R82, 0x1 ;  /* 0x000000522b2a7211 */ /* 0x000fc400078c08ff */
[-C--:B------:R-:W-:Y:S02]  /*6420*/  LEA.HI.X.SX32 R45, R45, R83.reuse, 0x1, P0 ;  /* 0x000000532d2d7211 */ /* 0x080fe400000f0eff */
[-C--:B------:R-:W-:Y:S02]  /*6430*/  LEA.HI.X.SX32 R43, R43, R83.reuse, 0x1, P6 ;  /* 0x000000532b2b7211 */ /* 0x080fe400030f0eff */
[-C--:B------:R-:W-:Y:S02]  /*6440*/  LEA R48, P0, R49, R82.reuse, 0x1 ;  /* 0x0000005231307211 */ /* 0x080fe400078008ff */
[----:B------:R-:W-:Y:S01]  /*6450*/  LEA R46, P6, R47, R82, 0x1 ;  /* 0x000000522f2e7211 */ /* 0x000fe200078c08ff */
[----:B------:R-:W-:Y:S01]  /*6460*/  IMAD R65, R52, UR4, RZ ;  /* 0x0000000434417c24 */ /* 0x000fe2000f8e02ff */
[-C--:B------:R-:W-:Y:S02]  /*6470*/  LEA.HI.X.SX32 R49, R49, R83.reuse, 0x1, P0 ;  /* 0x0000005331317211 */ /* 0x080fe400000f0eff */
[----:B------:R-:W-:-:S02]  /*6480*/  LEA.HI.X.SX32 R47, R47, R83, 0x1, P6 ;  /* 0x000000532f2f7211 */ /* 0x000fc400030f0eff */
[-C--:B------:R-:W-:Y:S02]  /*6490*/  LEA R52, P0, R53, R82.reuse, 0x1 ;  /* 0x0000005235347211 */ /* 0x080fe400078008ff */
[-C--:B------:R-:W-:Y:S01]  /*64a0*/  LEA R50, P6, R51, R82.reuse, 0x1 ;  /* 0x0000005233327211 */ /* 0x080fe200078c08ff */
[----:B------:R-:W-:Y:S01]  /*64b0*/  IMAD R71, R56, UR4, RZ ;  /* 0x0000000438477c24 */ /* 0x000fe2000f8e02ff */
[-C--:B------:R-:W-:Y:S01]  /*64c0*/  LEA.HI.X.SX32 R53, R53, R83.reuse, 0x1, P0 ;  /* 0x0000005335357211 */ /* 0x080fe200000f0eff */
[----:B------:R-:W-:Y:S01]  /*64d0*/  IMAD R69, R54, UR4, RZ ;  /* 0x0000000436457c24 */ /* 0x000fe2000f8e02ff */
[----:B------:R-:W-:Y:S01]  /*64e0*/  LEA.HI.X.SX32 R51, R51, R83, 0x1, P6 ;  /* 0x0000005333337211 */ /* 0x000fe200030f0eff */
[----:B------:R-:W-:Y:S01]  /*64f0*/  IMAD R59, R59, UR4, RZ ;  /* 0x000000043b3b7c24 */ /* 0x000fe2000f8e02ff */
[-C--:B------:R-:W-:Y:S02]  /*6500*/  LEA R56, P0, R57, R82.reuse, 0x1 ;  /* 0x0000005239387211 */ /* 0x080fe400078008ff */
[----:B------:R-:W-:-:S02]  /*6510*/  LEA R54, P6, R55, R82, 0x1 ;  /* 0x0000005237367211 */ /* 0x000fc400078c08ff */
[-C--:B------:R-:W-:Y:S02]  /*6520*/  LEA.HI.X.SX32 R57, R57, R83.reuse, 0x1, P0 ;  /* 0x0000005339397211 */ /* 0x080fe400000f0eff */
[----:B------:R-:W-:Y:S02]  /*6530*/  LEA.HI.X.SX32 R55, R55, R83, 0x1, P6 ;  /* 0x0000005337377211 */ /* 0x000fe400030f0eff */
[----:B------:R-:W-:-:S06]  /*6540*/  PRMT R0, RZ, 0x7610, R0 ;  /* 0x00007610ff007816 */ /* 0x000fcc0000000000 */
[----:B------:R0:W2:Y:S02]  /*6550*/  @!P4 LDG.E.U16 R0, desc[UR22][R12.64] ;  /* 0x000000160c00c981 */ /* 0x0000a4000c1e1500 */
[----:B0-----:R-:W-:Y:S02]  /*6560*/  VIADD R13, R84, 0x1f ;  /* 0x0000001f540d7836 */ /* 0x001fe40000000000 */
[----:B------:R-:W2:Y:S04]  /*6570*/  LDL.LU R12, [R1+0x3e8] ;  /* 0x0003e800010c7983 */ /* 0x000ea80000300800 */
[----:B------:R-:W-:Y:S04]  /*6580*/  STL [R1+0x5f4], R13 ;  /* 0x0005f40d01007387 */ /* 0x000fe80000100800 */
[----:B------:R-:W-:Y:S01]  /*6590*/  STL [R1+0x620], R13 ;  /* 0x0006200d01007387 */ /* 0x000fe20000100800 */
[----:B----4-:R-:W-:Y:S01]  /*65a0*/  IMAD R73, R58, UR4, RZ ;  /* 0x000000043a497c24 */ /* 0x010fe2000f8e02ff */
[----:B------:R-:W-:-:S04]  /*65b0*/  LEA R58, P6, R59, R82, 0x1 ;  /* 0x000000523b3a7211 */ /* 0x000fc800078c08ff */
[----:B------:R-:W-:Y:S01]  /*65c0*/  LEA.HI.X.SX32 R59, R59, R83, 0x1, P6 ;  /* 0x000000533b3b7211 */ /* 0x000fe200030f0eff */
[----:B---3--:R-:W-:Y:S01]  /*65d0*/  IMAD R75, R60, UR4, RZ ;  /* 0x000000043c4b7c24 */ /* 0x008fe2000f8e02ff */
[----:B------:R-:W-:Y:S01]  /*65e0*/  LEA R60, P0, R61, R82, 0x1 ;  /* 0x000000523d3c7211 */ /* 0x000fe200078008ff */
[----:B--2---:R-:W-:-:S03]  /*65f0*/  IMAD R67, R62, UR4, RZ ;  /* 0x000000043e437c24 */ /* 0x004fc6000f8e02ff */
[-C--:B------:R-:W-:Y:S02]  /*6600*/  LEA.HI.X.SX32 R61, R61, R83.reuse, 0x1, P0 ;  /* 0x000000533d3d7211 */ /* 0x080fe400000f0eff */
[-C--:B------:R-:W-:Y:S02]  /*6610*/  LEA R64, P0, R65, R82.reuse, 0x1 ;  /* 0x0000005241407211 */ /* 0x080fe400078008ff */
[-C--:B------:R-:W-:Y:S02]  /*6620*/  LEA R62, P6, R63, R82.reuse, 0x1 ;  /* 0x000000523f3e7211 */ /* 0x080fe400078c08ff */
[-C--:B------:R-:W-:Y:S02]  /*6630*/  LEA.HI.X.SX32 R65, R65, R83.reuse, 0x1, P0 ;  /* 0x0000005341417211 */ /* 0x080fe400000f0eff */
[----:B------:R-:W-:Y:S02]  /*6640*/  LEA.HI.X.SX32 R63, R63, R83, 0x1, P6 ;  /* 0x000000533f3f7211 */ /* 0x000fe400030f0eff */
[----:B------:R-:W-:-:S02]  /*6650*/  LEA R68, P0, R69, R82, 0x1 ;  /* 0x0000005245447211 */ /* 0x000fc400078008ff */
[-C--:B------:R-:W-:Y:S01]  /*6660*/  LEA R66, P6, R67, R82.reuse, 0x1 ;  /* 0x0000005243427211 */ /* 0x080fe200078c08ff */
[----:B------:R-:W-:Y:S01]  /*6670*/  IMAD R79, R72, UR4, RZ ;  /* 0x00000004484f7c24 */ /* 0x000fe2000f8e02ff */
[-C--:B------:R-:W-:Y:S01]  /*6680*/  LEA.HI.X.SX32 R69, R69, R83.reuse, 0x1, P0 ;  /* 0x0000005345457211 */ /* 0x080fe200000f0eff */
[----:B------:R-:W-:Y:S01]  /*6690*/  IMAD R77, R70, UR4, RZ ;  /* 0x00000004464d7c24 */ /* 0x000fe2000f8e02ff */
[-C--:B------:R-:W-:Y:S02]  /*66a0*/  LEA.HI.X.SX32 R67, R67, R83.reuse, 0x1, P6 ;  /* 0x0000005343437211 */ /* 0x080fe400030f0eff */
[-C--:B------:R-:W-:Y:S02]  /*66b0*/  LEA R72, P0, R73, R82.reuse, 0x1 ;  /* 0x0000005249487211 */ /* 0x080fe400078008ff */
[----:B------:R-:W-:Y:S01]  /*66c0*/  LEA R70, P6, R71, R82, 0x1 ;  /* 0x0000005247467211 */ /* 0x000fe200078c08ff */
[----:B------:R-:W-:Y:S01]  /*66d0*/  IMAD R81, R74, UR4, RZ ;  /* 0x000000044a517c24 */ /* 0x000fe2000f8e02ff */
[----:B------:R-:W-:-:S02]  /*66e0*/  LEA.HI.X.SX32 R73, R73, R83, 0x1, P0 ;  /* 0x0000005349497211 */ /* 0x000fc400000f0eff */
[-C--:B------:R-:W-:Y:S02]  /*66f0*/  LEA.HI.X.SX32 R71, R71, R83.reuse, 0x1, P6 ;  /* 0x0000005347477211 */ /* 0x080fe400030f0eff */
[-C--:B------:R-:W-:Y:S02]  /*6700*/  LEA R76, P0, R77, R82.reuse, 0x1 ;  /* 0x000000524d4c7211 */ /* 0x080fe400078008ff */
[-C--:B------:R-:W-:Y:S01]  /*6710*/  LEA R74, P6, R75, R82.reuse, 0x1 ;  /* 0x000000524b4a7211 */ /* 0x080fe200078c08ff */
[----:B------:R-:W-:Y:S01]  /*6720*/  IMAD R5, R80, UR4, RZ ;  /* 0x0000000450057c24 */ /* 0x000fe2000f8e02ff */
[-C--:B------:R-:W-:Y:S02]  /*6730*/  LEA.HI.X.SX32 R77, R77, R83.reuse, 0x1, P0 ;  /* 0x000000534d4d7211 */ /* 0x080fe400000f0eff */
[----:B------:R-:W-:Y:S02]  /*6740*/  LEA.HI.X.SX32 R75, R75, R83, 0x1, P6 ;  /* 0x000000534b4b7211 */ /* 0x000fe400030f0eff */
[----:B------:R-:W-:-:S02]  /*6750*/  LEA R80, P0, R81, R82, 0x1 ;  /* 0x0000005251507211 */ /* 0x000fc400078008ff */
[-C--:B------:R-:W-:Y:S02]  /*6760*/  LEA R78, P6, R79, R82.reuse, 0x1 ;  /* 0x000000524f4e7211 */ /* 0x080fe400078c08ff */
[-C--:B------:R-:W-:Y:S02]  /*6770*/  LEA.HI.X.SX32 R81, R81, R83.reuse, 0x1, P0 ;  /* 0x0000005351517211 */ /* 0x080fe400000f0eff */
[----:B------:R-:W-:Y:S02]  /*6780*/  LEA.HI.X.SX32 R79, R79, R83, 0x1, P6 ;  /* 0x000000534f4f7211 */ /* 0x000fe400030f0eff */
[----:B------:R-:W-:Y:S02]  /*6790*/  ISETP.GT.AND P0, PT, R13, 0x1f, PT ;  /* 0x0000001f0d00780c */ /* 0x000fe40003f04270 */
[----:B------:R-:W-:Y:S02]  /*67a0*/  LEA R82, P6, R5, R82, 0x1 ;  /* 0x0000005205527211 */ /* 0x000fe400078c08ff */
[----:B------:R-:W-:-:S02]  /*67b0*/  ISETP.LT.AND P0, PT, R4, R84, P0 ;  /* 0x000000540400720c */ /* 0x000fc40000701270 */
[----:B------:R-:W-:Y:S01]  /*67c0*/  LEA.HI.X.SX32 R83, R5, R83, 0x1, P6 ;  /* 0x0000005305537211 */ /* 0x000fe200030f0eff */
[----:B------:R-:W2:Y:S04]  /*67d0*/  LDL.LU R4, [R1+0x3e4] ;  /* 0x0003e40001047983 */ /* 0x000ea80000300800 */
[----:B------:R-:W3:Y:S04]  /*67e0*/  LDL.LU R5, [R1+0x3d0] ;  /* 0x0003d00001057983 */ /* 0x000ee80000300800 */
[----:B------:R-:W4:Y:S04]  /*67f0*/  LDL.LU R92, [R1+0x3cc] ;  /* 0x0003cc00015c7983 */ /* 0x000f280000300800 */
        /* <DEDUP_REMOVED lines=12> */
[----:B------:R0:W-:Y:S04]  /*68c0*/  STS.U16 [R18+UR9+0x4600], R87 ;  /* 0x0046005712007988 */ /* 0x0001e80008000409 */
[----:B------:R-:W4:Y:S04]  /*68d0*/  LDL.LU R86, [R1+0x2c4] ;  /* 0x0002c40001567983 */ /* 0x000f280000300800 */
[----:B------:R1:W-:Y:S04]  /*68e0*/  STS.U16 [R18+UR9+0x6600], R89 ;  /* 0x0066005912007988 */ /* 0x0003e80008000409 */
[----:B0-----:R-:W4:Y:S04]  /*68f0*/  LDL.LU R87, [R1+0x2c0] ;  /* 0x0002c00001577983 */ /* 0x001f280000300800 */
[----:B------:R-:W4:Y:S04]  /*6900*/  LDL.LU R20, [R1+0x1d0] ;  /* 0x0001d00001147983 */ /* 0x000f280000300800 */
[----:B------:R0:W-:Y:S04]  /*6910*/  STS.U16 [R18+UR9+0xa00], R90 ;  /* 0x000a005a12007988 */ /* 0x0001e80008000409 */
[----:B-1----:R-:W4:Y:S04]  /*6920*/  LDL.LU R89, [R1+0x1dc] ;  /* 0x0001dc0001597983 */ /* 0x002f280000300800 */
[----:B------:R1:W-:Y:S04]  /*6930*/  STS.U16 [R18+UR9+0x2a00], R88 ;  /* 0x002a005812007988 */ /* 0x0003e80008000409 */
[----:B0-----:R-:W4:Y:S04]  /*6940*/  LDL.LU R90, [R1+0x1d8] ;  /* 0x0001d800015a7983 */ /* 0x001f280000300800 */
[----:B-1----:R-:W4:Y:S04]  /*6950*/  LDL.LU R88, [R1+0x1d4] ;  /* 0x0001d40001587983 */ /* 0x002f280000300800 */
[----:B------:R0:W-:Y:S04]  /*6960*/  STS.U16 [R18+UR9+0x4a00], R12 ;  /* 0x004a000c12007988 */ /* 0x0001e80008000409 */
[----:B------:R-:W4:Y:S04]  /*6970*/  LDL.LU R84, [R1+0x1cc] ;  /* 0x0001cc0001547983 */ /* 0x000f280000300800 */
[----:B------:R-:W4:Y:S04]  /*6980*/  LDL.LU R30, [R1+0x1c8] ;  /* 0x0001c800011e7983 */ /* 0x000f280000300800 */
[----:B------:R-:W4:Y:S04]  /*6990*/  LDL.LU R31, [R1+0x1c4] ;  /* 0x0001c400011f7983 */ /* 0x000f280000300800 */
[----:B------:R-:W4:Y:S04]  /*69a0*/  LDL.LU R28, [R1+0xdc] ;  /* 0x0000dc00011c7983 */ /* 0x000f280000300800 */
[----:B0-----:R-:W4:Y:S04]  /*69b0*/  LDL.LU R12, [R1+0xc0] ;  /* 0x0000c000010c7983 */ /* 0x001f280000300800 */
[----:B--2---:R0:W-:Y:S04]  /*69c0*/  STS.U16 [R18+UR9+0x6a00], R4 ;  /* 0x006a000412007988 */ /* 0x0041e80008000409 */
[----:B---3--:R1:W-:Y:S04]  /*69d0*/  STS.U16 [R18+UR9+0xe00], R5 ;  /* 0x000e000512007988 */ /* 0x0083e80008000409 */
[----:B----4-:R-:W-:Y:S04]  /*69e0*/  STS.U16 [R18+UR9+0x2e00], R92 ;  /* 0x002e005c12007988 */ /* 0x010fe80008000409 */
[----:B------:R-:W-:Y:S04]  /*69f0*/  STS.U16 [R18+UR9+0x4e00], R19 ;  /* 0x004e001312007988 */ /* 0x000fe80008000409 */
[----:B------:R2:W-:Y:S04]  /*6a00*/  STS.U16 [R18+UR9+0x6e00], R91 ;  /* 0x006e005b12007988 */ /* 0x0005e80008000409 */
[----:B0-----:R-:W3:Y:S04]  /*6a10*/  LDL.LU R4, [R1+0x72c] ;  /* 0x00072c0001047983 */ /* 0x001ee80000300800 */
[----:B-1----:R-:W3:Y:S01]  /*6a20*/  LDL.LU R5, [R1+0x728] ;  /* 0x0007280001057983 */ /* 0x002ee20000300800 */
[----:B--2---:R-:W-:-:S03]  /*6a30*/  LOP3.LUT R91, R3, 0x50, RZ, 0x3c, !PT ;  /* 0x00000050035b7812 */ /* 0x004fc600078e3cff */
[----:B------:R-:W2:Y:S04]  /*6a40*/  LDL.LU R92, [R1+0x724] ;  /* 0x00072400015c7983 */ /* 0x000ea80000300800 */
[----:B------:R-:W4:Y:S04]  /*6a50*/  LDL.LU R19, [R1+0x720] ;  /* 0x0007200001137983 */ /* 0x000f280000300800 */
[----:B------:R0:W-:Y:S04]  /*6a60*/  STS.U16 [R91+UR9+0x280], R8 ;  /* 0x000280085b007988 */ /* 0x0001e80008000409 */
[----:B------:R-:W2:Y:S04]  /*6a70*/  LDL.LU R18, [R1+0x71c] ;  /* 0x00071c0001127983 */ /* 0x000ea80000300800 */
[----:B------:R1:W-:Y:S04]  /*6a80*/  STS.U16 [R91+UR9+0x2280], R29 ;  /* 0x0022801d5b007988 */ /* 0x0003e80008000409 */
[----:B0-----:R-:W2:Y:S04]  /*6a90*/  LDL.LU R8, [R1+0x718] ;  /* 0x0007180001087983 */ /* 0x001ea80000300800 */
[----:B------:R0:W-:Y:S04]  /*6aa0*/  STS.U16 [R91+UR9+0x4280], R21 ;  /* 0x004280155b007988 */ /* 0x0001e80008000409 */
[----:B-1----:R-:W2:Y:S04]  /*6ab0*/  LDL.LU R29, [R1+0xd0] ;  /* 0x0000d000011d7983 */ /* 0x002ea80000300800 */
        /* <DEDUP_REMOVED lines=18> */
[----:B------:R-:W-:Y:S04]  /*6be0*/  STS.U16 [R91+UR9+0xe80], R20 ;  /* 0x000e80145b007988 */ /* 0x000fe80008000409 */
[----:B-1----:R-:W2:Y:S04]  /*6bf0*/  LDL.LU R87, [R1+0x6f4] ;  /* 0x0006f40001577983 */ /* 0x002ea80000300800 */
[----:B------:R0:W-:Y:S04]  /*6c00*/  STS.U16 [R91+UR9+0x2e80], R89 ;  /* 0x002e80595b007988 */ /* 0x0001e80008000409 */
[----:B------:R1:W-:Y:S04]  /*6c10*/  STS.U16 [R91+UR9+0x4e80], R90 ;  /* 0x004e805a5b007988 */ /* 0x0003e80008000409 */
[----:B------:R1:W-:Y:S04]  /*6c20*/  STS.U16 [R91+UR9+0x6e80], R88 ;  /* 0x006e80585b007988 */ /* 0x0003e80008000409 */
[----:B0-----:R-:W2:Y:S04]  /*6c30*/  LDL.LU R89, [R1+0x6f0] ;  /* 0x0006f00001597983 */ /* 0x001ea80000300800 */
[----:B-1----:R-:W2:Y:S04]  /*6c40*/  LDL.LU R90, [R1+0x6ec] ;  /* 0x0006ec00015a7983 */ /* 0x002ea80000300800 */
[----:B------:R-:W2:Y:S04]  /*6c50*/  LDL.LU R91, [R1+0x6e8] ;  /* 0x0006e800015b7983 */ /* 0x000ea80000300800 */
[----:B------:R-:W3:Y:S01]  /*6c60*/  LDL.LU R88, [R1+0x6e4] ;  /* 0x0006e40001587983 */ /* 0x000ee20000300800 */
[----:B------:R-:W-:-:S05]  /*6c70*/  LOP3.LUT R20, R3, 0x60, RZ, 0x3c, !PT ;  /* 0x0000006003147812 */ /* 0x000fca00078e3cff */
[----:B------:R-:W-:Y:S04]  /*6c80*/  STS.U16 [R20+UR9+0x300], R84 ;  /* 0x0003005414007988 */ /* 0x000fe80008000409 */
[----:B------:R-:W-:Y:S04]  /*6c90*/  STS.U16 [R20+UR9+0x2300], R30 ;  /* 0x0023001e14007988 */ /* 0x000fe80008000409 */
[----:B------:R-:W-:Y:S04]  /*6ca0*/  STS.U16 [R20+UR9+0x4300], R31 ;  /* 0x0043001f14007988 */ /* 0x000fe80008000409 */
[----:B------:R-:W-:Y:S04]  /*6cb0*/  STS.U16 [R20+UR9+0x6300], R28 ;  /* 0x0063001c14007988 */ /* 0x000fe80008000409 */
[----:B------:R0:W-:Y:S04]  /*6cc0*/  STS.U16 [R20+UR9+0x700], R12 ;  /* 0x0007000c14007988 */ /* 0x0001e80008000409 */
[----:B------:R-:W-:Y:S01]  /*6cd0*/  STL [R1+0x5dc], R20 ;  /* 0x0005dc1401007387 */ /* 0x000fe20000100800 */
[----:B0-----:R-:W-:-:S03]  /*6ce0*/  LOP3.LUT R12, R3, 0x70, RZ, 0x3c, !PT ;  /* 0x00000070030c7812 */ /* 0x001fc600078e3cff */
[----:B------:R-:W-:Y:S04]  /*6cf0*/  STL [R1+0x624], R3 ;  /* 0x0006240301007387 */ /* 0x000fe80000100800 */
[----:B------:R-:W-:Y:S04]  /*6d00*/  STL [R1+0x5d8], R12 ;  /* 0x0005d80c01007387 */ /* 0x000fe80000100800 */
[----:B--2---:R-:W-:Y:S04]  /*6d10*/  STS.U16 [R20+UR9+0x2700], R91 ;  /* 0x0027005b14007988 */ /* 0x004fe80008000409 */
[----:B------:R-:W-:Y:S04]  /*6d20*/  STS.U16 [R20+UR9+0x4700], R90 ;  /* 0x0047005a14007988 */ /* 0x000fe80008000409 */
[----:B------:R-:W-:Y:S04]  /*6d30*/  STS.U16 [R20+UR9+0x6700], R89 ;  /* 0x0067005914007988 */ /* 0x000fe80008000409 */
[----:B---3--:R-:W-:Y:S04]  /*6d40*/  STS.U16 [R20+UR9+0xb00], R88 ;  /* 0x000b005814007988 */ /* 0x008fe80008000409 */
[----:B------:R-:W-:Y:S04]  /*6d50*/  STS.U16 [R20+UR9+0x2b00], R87 ;  /* 0x002b005714007988 */ /* 0x000fe80008000409 */
[----:B------:R-:W-:Y:S04]  /*6d60*/  STS.U16 [R20+UR9+0x4b00], R86 ;  /* 0x004b005614007988 */ /* 0x000fe80008000409 */
[----:B------:R-:W-:Y:S04]  /*6d70*/  STS.U16 [R20+UR9+0x6b00], R85 ;  /* 0x006b005514007988 */ /* 0x000fe80008000409 */
[----:B------:R-:W-:Y:S04]  /*6d80*/  STS.U16 [R20+UR9+0xf00], R29 ;  /* 0x000f001d14007988 */ /* 0x000fe80008000409 */
[----:B------:R-:W-:Y:S04]  /*6d90*/  STS.U16 [R20+UR9+0x2f00], R21 ;  /* 0x002f001514007988 */ /* 0x000fe80008000409 */
[----:B------:R0:W-:Y:S04]  /*6da0*/  STS.U16 [R20+UR9+0x4f00], R11 ;  /* 0x004f000b14007988 */ /* 0x0001e80008000409 */
[----:B------:R1:W-:Y:S04]  /*6db0*/  STS.U16 [R20+UR9+0x6f00], R8 ;  /* 0x006f000814007988 */ /* 0x0003e80008000409 */
[----:B------:R2:W-:Y:S04]  /*6dc0*/  STS.U16 [R12+UR9+0x380], R9 ;  /* 0x000380090c007988 */ /* 0x0005e80008000409 */
[----:B0-----:R-:W3:Y:S04]  /*6dd0*/  LDL.LU R11, [R1+0x6e0] ;  /* 0x0006e000010b7983 */ /* 0x001ee80000300800 */
[----:B-1----:R-:W4:Y:S04]  /*6de0*/  LDL.LU R8, [R1+0x6dc] ;  /* 0x0006dc0001087983 */ /* 0x002f280000300800 */
[----:B--2---:R-:W4:Y:S01]  /*6df0*/  LDL.LU R9, [R1+0x6d8] ;  /* 0x0006d80001097983 */ /* 0x004f220000300800 */
[----:B------:R-:W-:-:S02]  /*6e00*/  IMAD R86, R92, 0xf, RZ ;  /* 0x0000000f5c567824 */ /* 0x000fc400078e02ff */
[----:B------:R-:W-:Y:S01]  /*6e10*/  IMAD R87, R92, 0x17, RZ ;  /* 0x000000175c577824 */ /* 0x000fe200078e02ff */
[----:B------:R0:W-:Y:S01]  /*6e20*/  STS.U16 [R12+UR9+0x2380], R0 ;  /* 0x002380000c007988 */ /* 0x0001e20008000409 */
[----:B------:R-:W-:-:S04]  /*6e30*/  IMAD.WIDE R88, R86, 0x2, R4 ;  /* 0x0000000256587825 */ /* 0x000fc800078e0204 */
[----:B------:R-:W-:Y:S01]  /*6e40*/  IMAD.WIDE R30, R87, 0x2, R4 ;  /* 0x00000002571e7825 */ /* 0x000fe200078e0204 */
[----:B0-----:R-:W2:Y:S04]  /*6e50*/  LDL.LU R0, [R1+0x6d4] ;  /* 0x0006d40001007983 */ /* 0x001ea80000300800 */
[----:B------:R-:W-:Y:S04]  /*6e60*/  STL [R1+0x628], R92 ;  /* 0x0006285c01007387 */ /* 0x000fe80000100800 */
[----:B------:R-:W-:Y:S04]  /*6e70*/  STL [R1+0x630], R4 ;  /* 0x0006300401007387 */ /* 0x000fe80000100800 */
[----:B------:R-:W-:Y:S04]  /*6e80*/  STL.64 [R1+0x1d8], R88 ;  /* 0x0001d85801007387 */ /* 0x000fe80000100a00 */
[----:B------:R-:W-:Y:S04]  /*6e90*/  STL [R1+0x62c], R5 ;  /* 0x00062c0501007387 */ /* 0x000fe80000100800 */
[----:B------:R-:W-:Y:S01]  /*6ea0*/  STL.64 [R1+0xd8], R30 ;  /* 0x0000d81e01007387 */ /* 0x000fe20000100a00 */
[----:B---3--:R-:W-:-:S04]  /*6eb0*/  IMAD.WIDE R20, R2, 0x2, R10 ;  /* 0x0000000202147825 */ /* 0x008fc800078e020a */
[----:B----4-:R-:W-:Y:S02]  /*6ec0*/  IMAD.WIDE R28, R2, 0x2, R8 ;  /* 0x00000002021c7825 */ /* 0x010fe400078e0208 */
[----:B------:R-:W3:Y:S01]  /*6ed0*/  LDL.LU R2, [R1+0x6d0] ;  /* 0x0006d00001027983 */ /* 0x000ee20000300800 */
[----:B------:R-:W-:Y:S01]  /*6ee0*/  PRMT R27, RZ, 0x7610, R27 ;  /* 0x00007610ff1b7816 */ /* 0x000fe2000000001b */
[----:B------:R-:W-:Y:S01]  /*6ef0*/  IMAD R90, R92, 0x1f, RZ ;  /* 0x0000001f5c5a7824 */ /* 0x000fe200078e02ff */
[----:B------:R-:W-:Y:S02]  /*6f00*/  PRMT R26, RZ, 0x7610, R26 ;  /* 0x00007610ff1a7816 */ /* 0x000fe4000000001a */
[----:B------:R-:W-:Y:S01]  /*6f10*/  PRMT R93, RZ, 0x7610, R93 ;  /* 0x00007610ff5d7816 */ /* 0x000fe2000000005d */
[----:B------:R-:W-:Y:S01]  /*6f20*/  IMAD.WIDE R84, R90, 0x2, R4 ;  /* 0x000000025a547825 */ /* 0x000fe200078e0204 */
[----:B------:R-:W-:Y:S01]  /*6f30*/  PRMT R25, RZ, 0x7610, R25 ;  /* 0x00007610ff197816 */ /* 0x000fe20000000019 */
[----:B------:R0:W-:Y:S01]  /*6f40*/  STL.64 [R1+0x2c8], R28 ;  /* 0x0002c81c01007387 */ /* 0x0001e20000100a00 */
[----:B------:R-:W-:-:S03]  /*6f50*/  PRMT R23, RZ, 0x7610, R23 ;  /* 0x00007610ff177816 */ /* 0x000fc60000000017 */
[----:B------:R0:W4:Y:S01]  /*6f60*/  @!P4 LDG.E.U16 R27, desc[UR22][R28.64] ;  /* 0x000000161c1bc981 */ /* 0x000122000c1e1500 */
[----:B------:R-:W-:-:S03]  /*6f70*/  PRMT R24, RZ, 0x7610, R24 ;  /* 0x00007610ff187816 */ /* 0x000fc60000000018 */
[----:B------:R1:W-:Y:S01]  /*6f80*/  STL.64 [R1+0x2c0], R20 ;  /* 0x0002c01401007387 */ /* 0x0003e20000100a00 */
[----:B------:R-:W-:-:S03]  /*6f90*/  PRMT R22, RZ, 0x7610, R22 ;  /* 0x00007610ff167816 */ /* 0x000fc60000000016 */
[----:B------:R1:W2:Y:S01]  /*6fa0*/  @!P4 LDG.E.U16 R26, desc[UR22][R20.64] ;  /* 0x00000016141ac981 */ /* 0x0002a2000c1e1500 */
[----:B0-----:R-:W-:-:S03]  /*6fb0*/  IMAD.WIDE R28, R86, 0x2, R6 ;  /* 0x00000002561c7825 */ /* 0x001fc600078e0206 */
[----:B------:R0:W2:Y:S01]  /*6fc0*/  @P3 LDG.E.U16 R93, desc[UR22][R30.64] ;  /* 0x000000161e5d3981 */ /* 0x0000a2000c1e1500 */
[----:B------:R-:W-:-:S03]  /*6fd0*/  PRMT R19, RZ, 0x7610, R19 ;  /* 0x00007610ff137816 */ /* 0x000fc60000000013 */
[----:B------:R-:W-:Y:S01]  /*6fe0*/  STL [R1+0x638], R84 ;  /* 0x0006385401007387 */ /* 0x000fe20000100800 */
[----:B-1----:R-:W-:-:S03]  /*6ff0*/  IMAD.WIDE R20, R86, 0x2, R8 ;  /* 0x0000000256147825 */ /* 0x002fc600078e0208 */
[----:B------:R-:W-:Y:S01]  /*7000*/  STL [R1+0x634], R85 ;  /* 0x0006345501007387 */ /* 0x000fe20000100800 */
[----:B0-----:R-:W-:-:S03]  /*7010*/  IMAD.WIDE R30, R86, 0x2, R10 ;  /* 0x00000002561e7825 */ /* 0x001fc600078e020a */
[----:B------:R0:W-:Y:S01]  /*7020*/  STL.64 [R1+0x1d0], R28 ;  /* 0x0001d01c01007387 */ /* 0x0001e20000100a00 */
[----:B------:R-:W-:-:S03]  /*7030*/  PRMT R18, RZ, 0x7610, R18 ;  /* 0x00007610ff127816 */ /* 0x000fc60000000012 */
[----:B------:R0:W2:Y:S01]  /*7040*/  @!P5 LDG.E.U16 R25, desc[UR22][R28.64] ;  /* 0x000000161c19d981 */ /* 0x0000a2000c1e1500 */
[----:B------:R-:W-:-:S03]  /*7050*/  PRMT R17, RZ, 0x7610, R17 ;  /* 0x00007610ff117816 */ /* 0x000fc60000000011 */
[----:B------:R1:W-:Y:S04]  /*7060*/  STL.64 [R1+0x1c8], R20 ;  /* 0x0001c81401007387 */ /* 0x0003e80000100a00 */
[----:B------:R1:W2:Y:S01]  /*7070*/  @!P5 LDG.E.U16 R23, desc[UR22][R20.64] ;  /* 0x000000161417d981 */ /* 0x0002a2000c1e1500 */
[----:B0-----:R-:W-:-:S03]  /*7080*/  IMAD.WIDE R28, R87, 0x2, R6 ;  /* 0x00000002571c7825 */ /* 0x001fc600078e0206 */
[----:B------:R0:W2:Y:S04]  /*7090*/  @!P5 LDG.E.U16 R24, desc[UR22][R88.64] ;  /* 0x000000165818d981 */ /* 0x0000a8000c1e1500 */
[----:B------:R0:W-:Y:S01]  /*70a0*/  STL.64 [R1+0x1c0], R30 ;  /* 0x0001c01e01007387 */ /* 0x0001e20000100a00 */
[----:B-1----:R-:W-:-:S03]  /*70b0*/  IMAD.WIDE R20, R87, 0x2, R8 ;  /* 0x0000000257147825 */ /* 0x002fc600078e0208 */
[----:B------:R-:W2:Y:S01]  /*70c0*/  @!P5 LDG.E.U16 R22, desc[UR22][R30.64] ;  /* 0x000000161e16d981 */ /* 0x000ea2000c1e1500 */
[----:B0-----:R-:W-:-:S03]  /*70d0*/  IMAD.WIDE R88, R87, 0x2, R10 ;  /* 0x0000000257587825 */ /* 0x001fc600078e020a */
[----:B------:R-:W2:Y:S01]  /*70e0*/  @P3 LDG.E.U16 R19, desc[UR22][R28.64] ;  /* 0x000000161c133981 */ /* 0x000ea2000c1e1500 */
[----:B------:R-:W-:Y:S02]  /*70f0*/  PRMT R16, RZ, 0x7610, R16 ;  /* 0x00007610ff107816 */ /* 0x000fe40000000010 */
[----:B------:R-:W-:Y:S01]  /*7100*/  PRMT R15, RZ, 0x7610, R15 ;  /* 0x00007610ff0f7816 */ /* 0x000fe2000000000f */
[----:B------:R-:W2:Y:S04]  /*7110*/  @P3 LDG.E.U16 R18, desc[UR22][R20.64] ;  /* 0x0000001614123981 */ /* 0x000ea8000c1e1500 */
[----:B------:R-:W2:Y:S04]  /*7120*/  LDL.LU.64 R30, [R1+0x6c8] ;  /* 0x0006c800011e7983 */ /* 0x000ea80000300a00 */
[----:B------:R0:W-:Y:S01]  /*7130*/  STL.64 [R1+0xd0], R28 ;  /* 0x0000d01c01007387 */ /* 0x0001e20000100a00 */
[----:B------:R-:W-:Y:S01]  /*7140*/  PRMT R14, RZ, 0x7610, R14 ;  /* 0x00007610ff0e7816 */ /* 0x000fe2000000000e */
[----:B------:R-:W-:-:S02]  /*7150*/  IMAD.WIDE R86, R90, 0x2, R6 ;  /* 0x000000025a567825 */ /* 0x000fc400078e0206 */
[----:B------:R1:W2:Y:S04]  /*7160*/  @P3 LDG.E.U16 R17, desc[UR22][R88.64] ;  /* 0x0000001658113981 */ /* 0x0002a8000c1e1500 */
[----:B------:R-:W2:Y:S04]  /*7170*/  @!P2 LDG.E.U16 R16, desc[UR22][R84.64] ;  /* 0x000000165410a981 */ /* 0x000ea8000c1e1500 */
[----:B0-----:R-:W2:Y:S04]  /*7180*/  LDL.LU.64 R28, [R1+0x6c0] ;  /* 0x0006c000011c7983 */ /* 0x001ea80000300a00 */
[----:B------:R0:W-:Y:S04]  /*7190*/  STL.64 [R1+0xc8], R20 ;  /* 0x0000c81401007387 */ /* 0x0001e80000100a00 */
[----:B------:R-:W2:Y:S04]  /*71a0*/  @!P2 LDG.E.U16 R15, desc[UR22][R86.64] ;  /* 0x00000016560fa981 */ /* 0x000ea8000c1e1500 */
[----:B0-----:R-:W2:Y:S04]  /*71b0*/  LDL.LU.64 R20, [R1+0x6b8] ;  /* 0x0006b80001147983 */ /* 0x001ea80000300a00 */
[----:B------:R1:W-:Y:S02]  /*71c0*/  STL.64 [R1+0xc0], R88 ;  /* 0x0000c05801007387 */ /* 0x0003e40000100a00 */
[----:B-1----:R-:W-:-:S04]  /*71d0*/  IMAD.WIDE R88, R90, 0x2, R8 ;  /* 0x000000025a587825 */ /* 0x002fc800078e0208 */
[----:B------:R-:W-:Y:S01]  /*71e0*/  IMAD.WIDE R90, R90, 0x2, R10 ;  /* 0x000000025a5a7825 */ /* 0x000fe200078e020a */
[----:B------:R-:W2:Y:S01]  /*71f0*/  @!P2 LDG.E.U16 R14, desc[UR22][R88.64] ;  /* 0x00000016580ea981 */ /* 0x000ea2000c1e1500 */
[----:B---3--:R-:W-:-:S06]  /*7200*/  PRMT R2, RZ, 0x7610, R2 ;  /* 0x00007610ff027816 */ /* 0x008fcc0000000002 */
[----:B------:R-:W3:Y:S04]  /*7210*/  @!P2 LDG.E.U16 R2, desc[UR22][R90.64] ;  /* 0x000000165a02a981 */ /* 0x000ee8000c1e1500 */
[----:B------:R-:W-:Y:S04]  /*7220*/  STL [R1+0x63c], R7 ;  /* 0x00063c0701007387 */ /* 0x000fe80000100800 */
[----:B----4-:R0:W-:Y:S04]  /*7230*/  STS.U16 [R12+UR9+0x4380], R27 ;  /* 0x0043801b0c007988 */ /* 0x0101e80008000409 */
[----:B--2---:R1:W-:Y:S04]  /*7240*/  STS.U16 [R12+UR9+0x6380], R26 ;  /* 0x0063801a0c007988 */ /* 0x0043e80008000409 */
[----:B0-----:R-:W2:Y:S04]  /*7250*/  LDL.LU R27, [R1+0x6b4] ;  /* 0x0006b400011b7983 */ /* 0x001ea80000300800 */
[----:B-1----:R-:W4:Y:S01]  /*7260*/  LDL.LU R26, [R1+0x6b0] ;  /* 0x0006b000011a7983 */ /* 0x002f220000300800 */
[----:B------:R-:W-:-:S03]  /*7270*/  PRMT R0, RZ, 0x7610, R0 ;  /* 0x00007610ff007816 */ /* 0x000fc60000000000 */
[----:B------:R0:W-:Y:S04]  /*7280*/  STS.U16 [R12+UR9+0x780], R24 ;  /* 0x000780180c007988 */ /* 0x0001e80008000409 */
[----:B------:R1:W-:Y:S04]  /*7290*/  STS.U16 [R12+UR9+0x2780], R25 ;  /* 0x002780190c007988 */ /* 0x0003e80008000409 */
[----:B------:R1:W-:Y:S04]  /*72a0*/  STS.U16 [R12+UR9+0x4780], R23 ;  /* 0x004780170c007988 */ /* 0x0003e80008000409 */
[----:B0-----:R-:W4:Y:S04]  /*72b0*/  LDL.LU R24, [R1+0x6ac] ;  /* 0x0006ac0001187983 */ /* 0x001f280000300800 */
[----:B-1----:R-:W4:Y:S04]  /*72c0*/  LDL.LU R25, [R1+0x6a8] ;  /* 0x0006a80001197983 */ /* 0x002f280000300800 */
[----:B------:R-:W4:Y:S04]  /*72d0*/  LDL.LU R23, [R1+0x6a4] ;  /* 0x0006a40001177983 */ /* 0x000f280000300800 */
        /* <DEDUP_REMOVED lines=14> */
[----:B------:R-:W4:Y:S04]  /*73c0*/  @P0 LDG.E.U16 R0, desc[UR22][R20.64] ;  /* 0x0000001614000981 */ /* 0x000f28000c1e1500 */
[----:B0-----:R-:W4:Y:S04]  /*73d0*/  LDL.LU R15, [R1+0x688] ;  /* 0x00068800010f7983 */ /* 0x001f280000300800 */
[----:B-1----:R-:W4:Y:S04]  /*73e0*/  LDL.LU R14, [R1+0x684] ;  /* 0x00068400010e7983 */ /* 0x002f280000300800 */
[----:B---3--:R0:W-:Y:S04]  /*73f0*/  STS.U16 [R12+UR9+0x6f80], R2 ;  /* 0x006f80020c007988 */ /* 0x0081e80008000409 */
[----:B0-----:R-:W3:Y:S04]  /*7400*/  LDL.LU R12, [R1+0x680] ;  /* 0x00068000010c7983 */ /* 0x001ee80000300800 */
[----:B------:R-:W3:Y:S01]  /*7410*/  LDL.LU R2, [R1+0x67c] ;  /* 0x00067c0001027983 */ /* 0x000ee20000300800 */
[----:B------:R-:W-:-:S02]  /*7420*/  PRMT R30, RZ, 0x7610, R30 ;  /* 0x00007610ff1e7816 */ /* 0x000fc4000000001e */
[----:B------:R-:W-:Y:S02]  /*7430*/  PRMT R31, RZ, 0x7610, R31 ;  /* 0x00007610ff1f7816 */ /* 0x000fe4000000001f */
[----:B--2---:R-:W-:-:S04]  /*7440*/  PRMT R27, RZ, 0x7610, R27 ;  /* 0x00007610ff1b7816 */ /* 0x004fc8000000001b */
[----:B------:R-:W2:Y:S01]  /*7450*/  @P0 LDG.E.U16 R31, desc[UR22][R28.64] ;  /* 0x000000161c1f0981 */ /* 0x000ea2000c1e1500 */
[----:B----4-:R-:W-:-:S03]  /*7460*/  PRMT R26, RZ, 0x7610, R26 ;  /* 0x00007610ff1a7816 */ /* 0x010fc6000000001a */
[----:B------:R-:W4:Y:S04]  /*7470*/  @P0 LDG.E.U16 R27, desc[UR22][R36.64] ;  /* 0x00000016241b0981 */ /* 0x000f28000c1e1500 */
[----:B------:R-:W2:Y:S04]  /*7480*/  @P0 LDG.E.U16 R26, desc[UR22][R32.64] ;  /* 0x00000016201a0981 */ /* 0x000ea8000c1e1500 */
[----:B------:R-:W4:Y:S01]  /*7490*/  @P0 LDG.E.U16 R30, desc[UR22][R24.64] ;  /* 0x00000016181e0981 */ /* 0x000f22000c1e1500 */
[----:B------:R-:W-:-:S06]  /*74a0*/  PRMT R23, RZ, 0x7610, R23 ;  /* 0x00007610ff177816 */ /* 0x000fcc0000000017 */
[----:B------:R-:W4:Y:S01]  /*74b0*/  @P0 LDG.E.U16 R23, desc[UR22][R44.64] ;  /* 0x000000162c170981 */ /* 0x000f22000c1e1500 */
[----:B------:R-:W-:-:S06]  /*74c0*/  PRMT R22, RZ, 0x7610, R22 ;  /* 0x00007610ff167816 */ /* 0x000fcc0000000016 */
[----:B------:R-:W4:Y:S04]  /*74d0*/  @P0 LDG.E.U16 R22, desc[UR22][R40.64] ;  /* 0x0000001628160981 */ /* 0x000f28000c1e1500 */
[----:B---3--:R0:W-:Y:S04]  /*74e0*/  STS.U16 [R2+UR9+0x10000], R0 ;  /* 0x0100000002007988 */ /* 0x0081e80008000409 */
[----:B0-----:R-:W3:Y:S01]  /*74f0*/  LDL.LU R0, [R1+0x678] ;  /* 0x0006780001007983 */ /* 0x001ee20000300800 */
[----:B------:R-:W-:Y:S02]  /*7500*/  PRMT R93, RZ, 0x7610, R93 ;  /* 0x00007610ff5d7816 */ /* 0x000fe4000000005d */
[----:B------:R-:W-:-:S02]  /*7510*/  PRMT R19, RZ, 0x7610, R19 ;  /* 0x00007610ff137816 */ /* 0x000fc40000000013 */
[----:B------:R-:W-:Y:S02]  /*7520*/  PRMT R18, RZ, 0x7610, R18 ;  /* 0x00007610ff127816 */ /* 0x000fe40000000012 */
[----:B------:R-:W-:Y:S01]  /*7530*/  PRMT R17, RZ, 0x7610, R17 ;  /* 0x00007610ff117816 */ /* 0x000fe20000000011 */
[----:B------:R-:W3:Y:S01]  /*7540*/  @P0 LDG.E.U16 R93, desc[UR22][R48.64] ;  /* 0x00000016305d0981 */ /* 0x000ee2000c1e1500 */
[----:B------:R-:W-:Y:S02]  /*7550*/  PRMT R16, RZ, 0x7610, R16 ;  /* 0x00007610ff107816 */ /* 0x000fe40000000010 */
[----:B------:R-:W-:Y:S01]  /*7560*/  PRMT R15, RZ, 0x7610, R15 ;  /* 0x00007610ff0f7816 */ /* 0x000fe2000000000f */
[----:B------:R-:W3:Y:S01]  /*7570*/  @P0 LDG.E.U16 R19, desc[UR22][R52.64] ;  /* 0x0000001634130981 */ /* 0x000ee2000c1e1500 */
[----:B------:R-:W-:-:S03]  /*7580*/  PRMT R14, RZ, 0x7610, R14 ;  /* 0x00007610ff0e7816 */ /* 0x000fc6000000000e */
[----:B------:R-:W3:Y:S04]  /*7590*/  @P0 LDG.E.U16 R18, desc[UR22][R56.64] ;  /* 0x0000001638120981 */ /* 0x000ee8000c1e1500 */
[----:B------:R-:W3:Y:S04]  /*75a0*/  @P0 LDG.E.U16 R17, desc[UR22][R60.64] ;  /* 0x000000163c110981 */ /* 0x000ee8000c1e1500 */
[----:B--2---:R-:W-:Y:S04]  /*75b0*/  STS.U16 [R2+UR9+0x10400], R31 ;  /* 0x0104001f02007988 */ /* 0x004fe80008000409 */
[----:B------:R-:W2:Y:S04]  /*75c0*/  @P0 LDG.E.U16 R16, desc[UR22][R64.64] ;  /* 0x0000001640100981 */ /* 0x000ea8000c1e1500 */
[----:B------:R-:W-:Y:S04]  /*75d0*/  STS.U16 [R2+UR9+0x10600], R26 ;  /* 0x0106001a02007988 */ /* 0x000fe80008000409 */
[----:B------:R-:W2:Y:S04]  /*75e0*/  @P0 LDG.E.U16 R15, desc[UR22][R68.64] ;  /* 0x00000016440f0981 */ /* 0x000ea8000c1e1500 */
[----:B----4-:R0:W-:Y:S04]  /*75f0*/  STS.U16 [R2+UR9+0x10200], R30 ;  /* 0x0102001e02007988 */ /* 0x0101e80008000409 */
[----:B------:R1:W-:Y:S04]  /*7600*/  STS.U16 [R2+UR9+0x10800], R27 ;  /* 0x0108001b02007988 */ /* 0x0003e80008000409 */
[----:B------:R-:W4:Y:S04]  /*7610*/  @P0 LDG.E.U16 R14, desc[UR22][R72.64] ;  /* 0x00000016480e0981 */ /* 0x000f28000c1e1500 */
[----:B0-----:R-:W4:Y:S04]  /*7620*/  LDL.LU R30, [R1+0x674] ;  /* 0x00067400011e7983 */ /* 0x001f280000300800 */
[----:B------:R-:W4:Y:S04]  /*7630*/  LDL.LU R31, [R1+0x670] ;  /* 0x00067000011f7983 */ /* 0x000f280000300800 */
[----:B------:R-:W4:Y:S04]  /*7640*/  LDL.LU R26, [R1+0x66c] ;  /* 0x00066c00011a7983 */ /* 0x000f280000300800 */
[----:B-1----:R-:W4:Y:S04]  /*7650*/  LDL.LU R27, [R1+0x668] ;  /* 0x00066800011b7983 */ /* 0x002f280000300800 */
[----:B------:R0:W-:Y:S04]  /*7660*/  STS.U16 [R2+UR9+0x10a00], R22 ;  /* 0x010a001602007988 */ /* 0x0001e80008000409 */
[----:B------:R1:W-:Y:S04]  /*7670*/  STS.U16 [R2+UR9+0x10c00], R23 ;  /* 0x010c001702007988 */ /* 0x0003e80008000409 */
[----:B0-----:R-:W4:Y:S04]  /*7680*/  LDL.LU R22, [R1+0x664] ;  /* 0x0006640001167983 */ /* 0x001f280000300800 */
[----:B-1----:R-:W4:Y:S01]  /*7690*/  LDL.LU R23, [R1+0x660] ;  /* 0x0006600001177983 */ /* 0x002f220000300800 */
[----:B---3--:R-:W-:-:S06]  /*76a0*/  PRMT R0, RZ, 0x7610, R0 ;  /* 0x00007610ff007816 */ /* 0x008fcc0000000000 */
[----:B------:R-:W3:Y:S01]  /*76b0*/  @P0 LDG.E.U16 R0, desc[UR22][R76.64] ;  /* 0x000000164c000981 */ /* 0x000ee2000c1e1500 */
[----:B------:R-:W-:-:S03]  /*76c0*/  PRMT R12, RZ, 0x7610, R12 ;  /* 0x00007610ff0c7816 */ /* 0x000fc6000000000c */
[----:B------:R0:W-:Y:S01]  /*76d0*/  STS.U16 [R2+UR9+0x10e00], R93 ;  /* 0x010e005d02007988 */ /* 0x0001e20008000409 */
[----:B------:R-:W-:-:S03]  /*76e0*/  PRMT R7, RZ, 0x7610, R7 ;  /* 0x00007610ff077816 */ /* 0x000fc60000000007 */
[----:B------:R1:W-:Y:S01]  /*76f0*/  STS.U16 [R2+UR9+0x11000], R19 ;  /* 0x0110001302007988 */ /* 0x0003e20008000409 */
[----:B------:R-:W-:-:S03]  /*7700*/  PRMT R84, RZ, 0x7610, R84 ;  /* 0x00007610ff547816 */ /* 0x000fc60000000054 */
[----:B------:R-:W3:Y:S01]  /*7710*/  @P0 LDG.E.U16 R12, desc[UR22][R80.64] ;  /* 0x00000016500c0981 */ /* 0x000ee2000c1e1500 */
[----:B------:R-:W-:-:S03]  /*7720*/  PRMT R85, RZ, 0x7610, R85 ;  /* 0x00007610ff557816 */ /* 0x000fc60000000055 */
[----:B0-----:R-:W3:Y:S01]  /*7730*/  LDL.LU R93, [R1+0x65c] ;  /* 0x00065c00015d7983 */ /* 0x001ee20000300800 */
[----:B------:R-:W-:-:S03]  /*7740*/  PRMT R4, RZ, 0x7610, R4 ;  /* 0x00007610ff047816 */ /* 0x000fc60000000004 */
[----:B-1----:R-:W3:Y:S04]  /*7750*/  LDL.LU R19, [R1+0x658] ;  /* 0x0006580001137983 */ /* 0x002ee80000300800 */
[----:B------:R0:W-:Y:S01]  /*7760*/  STS.U16 [R2+UR9+0x11200], R18 ;  /* 0x0112001202007988 */ /* 0x0001e20008000409 */
[----:B------:R-:W-:-:S03]  /*7770*/  PRMT R5, RZ, 0x7610, R5 ;  /* 0x00007610ff057816 */ /* 0x000fc60000000005 */
[----:B------:R1:W-:Y:S01]  /*7780*/  STS.U16 [R2+UR9+0x11400], R17 ;  /* 0x0114001102007988 */ /* 0x0003e20008000409 */
[----:B------:R-:W-:-:S03]  /*7790*/  PRMT R92, RZ, 0x7610, R92 ;  /* 0x00007610ff5c7816 */ /* 0x000fc6000000005c */
[----:B--2---:R2:W-:Y:S04]  /*77a0*/  STS.U16 [R2+UR9+0x11600], R16 ;  /* 0x0116001002007988 */ /* 0x0045e80008000409 */
[----:B0-----:R-:W3:Y:S04]  /*77b0*/  LDL.LU R18, [R1+0x654] ;  /* 0x0006540001127983 */ /* 0x001ee80000300800 */
[----:B-1----:R-:W3:Y:S01]  /*77c0*/  LDL.LU R17, [R1+0x650] ;  /* 0x0006500001117983 */ /* 0x002ee20000300800 */
[----:B------:R-:W-:-:S03]  /*77d0*/  PRMT R3, RZ, 0x7610, R3 ;  /* 0x00007610ff037816 */ /* 0x000fc60000000003 */
[----:B--2---:R-:W2:Y:S04]  /*77e0*/  LDL.LU R16, [R1+0x64c] ;  /* 0x00064c0001107983 */ /* 0x004ea80000300800 */
[----:B------:R0:W-:Y:S01]  /*77f0*/  STS.U16 [R2+UR9+0x11800], R15 ;  /* 0x0118000f02007988 */ /* 0x0001e20008000409 */
[----:B------:R-:W-:-:S03]  /*7800*/  PRMT R13, RZ, 0x7610, R13 ;  /* 0x00007610ff0d7816 */ /* 0x000fc6000000000d */
[----:B----4-:R1:W-:Y:S04]  /*7810*/  STS.U16 [R2+UR9+0x11a00], R14 ;  /* 0x011a000e02007988 */ /* 0x0103e80008000409 */
[----:B------:R-:W4:Y:S04]  /*7820*/  @P0 LDG.E.U16 R85, desc[UR22][R30.64] ;  /* 0x000000161e550981 */ /* 0x000f28000c1e1500 */
[----:B0-----:R-:W4:Y:S04]  /*7830*/  LDL.LU R15, [R1+0x648] ;  /* 0x00064800010f7983 */ /* 0x001f280000300800 */
[----:B-1----:R-:W4:Y:S04]  /*7840*/  LDL.LU R14, [R1+0x644] ;  /* 0x00064400010e7983 */ /* 0x002f280000300800 */
[----:B------:R-:W4:Y:S04]  /*7850*/  @P0 LDG.E.U16 R84, desc[UR22][R26.64] ;  /* 0x000000161a540981 */ /* 0x000f28000c1e1500 */
[----:B------:R-:W4:Y:S04]  /*7860*/  @P0 LDG.E.U16 R4, desc[UR22][R34.64] ;  /* 0x0000001622040981 */ /* 0x000f28000c1e1500 */
[----:B------:R-:W4:Y:S04]  /*7870*/  @P0 LDG.E.U16 R7, desc[UR22][R22.64] ;  /* 0x0000001616070981 */ /* 0x000f28000c1e1500 */
[----:B------:R-:W4:Y:S04]  /*7880*/  @P0 LDG.E.U16 R5, desc[UR22][R38.64] ;  /* 0x0000001626050981 */ /* 0x000f28000c1e1500 */
[----:B------:R-:W4:Y:S04]  /*7890*/  @P0 LDG.E.U16 R92, desc[UR22][R42.64] ;  /* 0x000000162a5c0981 */ /* 0x000f28000c1e1500 */
[----:B------:R-:W4:Y:S04]  /*78a0*/  @P0 LDG.E.U16 R3, desc[UR22][R46.64] ;  /* 0x000000162e030981 */ /* 0x000f28000c1e1500 */
[----:B------:R-:W4:Y:S04]  /*78b0*/  @P0 LDG.E.U16 R13, desc[UR22][R50.64] ;  /* 0x00000016320d0981 */ /* 0x000f28000c1e1500 */
[----:B---3--:R0:W-:Y:S04]  /*78c0*/  STS.U16 [R2+UR9+0x11c00], R0 ;  /* 0x011c000002007988 */ /* 0x0081e80008000409 */
[----:B0-----:R-:W3:Y:S04]  /*78d0*/  LDL.LU R0, [R1+0x640] ;  /* 0x0006400001007983 */ /* 0x001ee80000300800 */
[----:B------:R0:W-:Y:S01]  /*78e0*/  STS.U16 [R2+UR9+0x11e00], R12 ;  /* 0x011e000c02007988 */ /* 0x0001e20008000409 */
[----:B------:R-:W-:-:S02]  /*78f0*/  PRMT R93, RZ, 0x7610, R93 ;  /* 0x00007610ff5d7816 */ /* 0x000fc4000000005d */
[----:B------:R-:W-:-:S04]  /*7900*/  PRMT R19, RZ, 0x7610, R19 ;  /* 0x00007610ff137816 */ /* 0x000fc80000000013 */
[----:B------:R-:W3:Y:S01]  /*7910*/  @P0 LDG.E.U16 R93, desc[UR22][R54.64] ;  /* 0x00000016365d0981 */ /* 0x000ee2000c1e1500 */
[----:B0-----:R-:W-:-:S03]  /*7920*/  LOP3.LUT R12, R2, 0x20, RZ, 0x3c, !PT ;  /* 0x00000020020c7812 */ /* 0x001fc600078e3cff */
[----:B------:R-:W3:Y:S01]  /*7930*/  @P0 LDG.E.U16 R19, desc[UR22][R62.64] ;  /* 0x000000163e130981 */ /* 0x000ee2000c1e1500 */
[----:B------:R-:W-:Y:S02]  /*7940*/  PRMT R18, RZ, 0x7610, R18 ;  /* 0x00007610ff127816 */ /* 0x000fe40000000012 */
[----:B------:R-:W-:-:S04]  /*7950*/  PRMT R17, RZ, 0x7610, R17 ;  /* 0x00007610ff117816 */ /* 0x000fc80000000011 */
[----:B------:R-:W3:Y:S01]  /*7960*/  @P0 LDG.E.U16 R18, desc[UR22][R58.64] ;  /* 0x000000163a120981 */ /* 0x000ee2000c1e1500 */
[----:B--2---:R-:W-:-:S03]  /*7970*/  PRMT R16, RZ, 0x7610, R16 ;  /* 0x00007610ff107816 */ /* 0x004fc60000000010 */
[----:B------:R-:W2:Y:S04]  /*7980*/  @P0 LDG.E.U16 R17, desc[UR22][R70.64] ;  /* 0x0000001646110981 */ /* 0x000ea8000c1e1500 */
[----:B------:R-:W2:Y:S01]  /*7990*/  @P0 LDG.E.U16 R16, desc[UR22][R66.64] ;  /* 0x0000001642100981 */ /* 0x000ea2000c1e1500 */
[----:B----4-:R-:W-:Y:S02]  /*79a0*/  PRMT R15, RZ, 0x7610, R15 ;  /* 0x00007610ff0f7816 */ /* 0x010fe4000000000f */
[----:B------:R-:W-:-:S04]  /*79b0*/  PRMT R14, RZ, 0x7610, R14 ;  /* 0x00007610ff0e7816 */ /* 0x000fc8000000000e */
[----:B------:R-:W4:Y:S04]  /*79c0*/  @P0 LDG.E.U16 R15, desc[UR22][R78.64] ;  /* 0x000000164e0f0981 */ /* 0x000f28000c1e1500 */
[----:B------:R-:W4:Y:S04]  /*79d0*/  @P0 LDG.E.U16 R14, desc[UR22][R74.64] ;  /* 0x000000164a0e0981 */ /* 0x000f28000c1e1500 */
[----:B------:R0:W-:Y:S04]  /*79e0*/  STS.U16 [R12+UR9+0x10100], R7 ;  /* 0x010100070c007988 */ /* 0x0001e80008000409 */
[----:B------:R1:W-:Y:S04]  /*79f0*/  STS.U16 [R12+UR9+0x10300], R84 ;  /* 0x010300540c007988 */ /* 0x0003e80008000409 */
[----:B------:R1:W-:Y:S04]  /*7a00*/  STS.U16 [R12+UR9+0x10500], R85 ;  /* 0x010500550c007988 */ /* 0x0003e80008000409 */
[----:B0-----:R0:W5:Y:S04]  /*7a10*/  LDL.LU R7, [R1+0x63c] ;  /* 0x00063c0001077983 */ /* 0x0011680000300800 */
[----:B-1----:R0:W5:Y:S04]  /*7a20*/  LDL.LU R84, [R1+0x638] ;  /* 0x0006380001547983 */ /* 0x0021680000300800 */
[----:B------:R0:W5:Y:S04]  /*7a30*/  LDL.LU R85, [R1+0x634] ;  /* 0x0006340001557983 */ /* 0x0001680000300800 */
[----:B------:R1:W-:Y:S04]  /*7a40*/  STS.U16 [R12+UR9+0x10700], R4 ;  /* 0x010700040c007988 */ /* 0x0003e80008000409 */
[----:B------:R0:W-:Y:S04]  /*7a50*/  STS.U16 [R12+UR9+0x10900], R5 ;  /* 0x010900050c007988 */ /* 0x0001e80008000409 */
[----:B------:R0:W-:Y:S04]  /*7a60*/  STS.U16 [R12+UR9+0x10b00], R92 ;  /* 0x010b005c0c007988 */ /* 0x0001e80008000409 */
[----:B-1----:R1:W5:Y:S04]  /*7a70*/  LDL.LU R4, [R1+0x630] ;  /* 0x0006300001047983 */ /* 0x0023680000300800 */
[----:B0-----:R1:W5:Y:S04]  /*7a80*/  LDL.LU R5, [R1+0x62c] ;  /* 0x00062c0001057983 */ /* 0x0013680000300800 */
[----:B------:R1:W5:Y:S04]  /*7a90*/  LDL.LU R92, [R1+0x628] ;  /* 0x00062800015c7983 */ /* 0x0003680000300800 */
[----:B------:R0:W-:Y:S04]  /*7aa0*/  STS.U16 [R12+UR9+0x10d00], R3 ;  /* 0x010d00030c007988 */ /* 0x0001e80008000409 */
[----:B------:R1:W-:Y:S04]  /*7ab0*/  STS.U16 [R12+UR9+0x10f00], R13 ;  /* 0x010f000d0c007988 */ /* 0x0003e80008000409 */
[----:B0-----:R0:W5:Y:S04]  /*7ac0*/  LDL.LU R3, [R1+0x624] ;  /* 0x0006240001037983 */ /* 0x0011680000300800 */
[----:B-1----:R-:W4:Y:S01]  /*7ad0*/  LDL.LU R13, [R1+0x620] ;  /* 0x00062000010d7983 */ /* 0x002f220000300800 */
[----:B---3--:R-:W-:-:S06]  /*7ae0*/  PRMT R0, RZ, 0x7610, R0 ;  /* 0x00007610ff007816 */ /* 0x008fcc0000000000 */
[----:B------:R-:W3:Y:S04]  /*7af0*/  @P0 LDG.E.U16 R0, desc[UR22][R82.64] ;  /* 0x0000001652000981 */ /* 0x000ee8000c1e1500 */
[----:B------:R1:W-:Y:S01]  /*7b00*/  STS.U16 [R12+UR9+0x11100], R93 ;  /* 0x0111005d0c007988 */ /* 0x0003e20008000409 */
[----:B------:R-:W-:-:S03]  /*7b10*/  ISETP.NE.U32.AND P0, PT, RZ, UR6, PT ;  /* 0x00000006ff007c0c */ /* 0x000fc6000bf05070 */
[----:B-1----:R0:W5:Y:S04]  /*7b20*/  LDL.LU R93, [R1+0x61c] ;  /* 0x00061c00015d7983 */ /* 0x0021680000300800 */
[----:B------:R1:W-:Y:S04]  /*7b30*/  STS.U16 [R12+UR9+0x11300], R18 ;  /* 0x011300120c007988 */ /* 0x0003e80008000409 */
[----:B------:R0:W-:Y:S04]  /*7b40*/  STS.U16 [R12+UR9+0x11500], R19 ;  /* 0x011500130c007988 */ /* 0x0001e80008000409 */
[----:B--2---:R2:W-:Y:S04]  /*7b50*/  STS.U16 [R12+UR9+0x11700], R16 ;  /* 0x011700100c007988 */ /* 0x0045e80008000409 */
[----:B------:R2:W-:Y:S04]  /*7b60*/  STS.U16 [R12+UR9+0x11900], R17 ;  /* 0x011900110c007988 */ /* 0x0005e80008000409 */
[----:B-1----:R1:W5:Y:S04]  /*7b70*/  LDL.LU R18, [R1+0x618] ;  /* 0x0006180001127983 */ /* 0x0023680000300800 */
[----:B0-----:R1:W5:Y:S04]  /*7b80*/  LDL.LU R19, [R1+0x614] ;  /* 0x0006140001137983 */ /* 0x0013680000300800 */
[----:B--2---:R1:W5:Y:S04]  /*7b90*/  LDL.LU R16, [R1+0x610] ;  /* 0x0006100001107983 */ /* 0x0043680000300800 */
[----:B----4-:R0:W-:Y:S04]  /*7ba0*/  STS.U16 [R12+UR9+0x11b00], R14 ;  /* 0x011b000e0c007988 */ /* 0x0101e80008000409 */
[----:B------:R2:W-:Y:S04]  /*7bb0*/  STS.U16 [R12+UR9+0x11d00], R15 ;  /* 0x011d000f0c007988 */ /* 0x0005e80008000409 */
[----:B------:R1:W5:Y:S04]  /*7bc0*/  LDL.LU R17, [R1+0x60c] ;  /* 0x00060c0001117983 */ /* 0x0003680000300800 */
[----:B0-----:R1:W5:Y:S04]  /*7bd0*/  LDL.LU R14, [R1+0x608] ;  /* 0x00060800010e7983 */ /* 0x0013680000300800 */
[----:B--2---:R1:W5:Y:S01]  /*7be0*/  LDL.LU R15, [R1+0x604] ;  /* 0x00060400010f7983 */ /* 0x0043620000300800 */
[----:B------:R-:W-:-:S03]  /*7bf0*/  ISETP.LT.OR P2, PT, R13, 0x20, P0 ;  /* 0x000000200d00780c */ /* 0x000fc60000741670 */
[----:B---3--:R0:W-:Y:S01]  /*7c00*/  STS.U16 [R12+UR9+0x11f00], R0 ;  /* 0x011f00000c007988 */ /* 0x0081e20008000409 */
[----:B------:R2:W-:Y:S06]  /*7c10*/  MEMBAR.ALL.CTA ;  /* 0x0000000000007992 */ /* 0x0005ec0000008000 */
[----:B--2---:R-:W2:Y:S01]  /*7c20*/  FENCE.VIEW.ASYNC.S ;  /* 0x00000000000073c6 */ /* 0x004ea20000000000 */
[----:B0-----:R-:W-:-:S03]  /*7c30*/  SHF.R.S32.HI R0, RZ, 0x1f, R13 ;  /* 0x0000001fff007819 */ /* 0x001fc6000001140d */
[----:B------:R1:W5:Y:S01]  /*7c40*/  LDL.LU R12, [R1+0x600] ;  /* 0x00060000010c7983 */ /* 0x0003620000300800 */
[----:B------:R-:W-:-:S03]  /*7c50*/  LEA.HI R0, R0, R13, RZ, 0x5 ;  /* 0x0000000d00007211 */ /* 0x000fc600078f28ff */
[----:B------:R1:W5:Y:S01]  /*7c60*/  LDL.LU R13, [R1+0x5fc] ;  /* 0x0005fc00010d7983 */ /* 0x0003620000300800 */
[----:B------:R-:W-:-:S04]  /*7c70*/  SHF.R.S32.HI R0, RZ, 0x5, R0 ;  /* 0x00000005ff007819 */ /* 0x000fc80000011400 */
[----:B------:R-:W-:-:S05]  /*7c80*/  VIMNMX R0, PT, PT, R0, 0x1, !PT ;  /* 0x0000000100007848 */ /* 0x000fca0007fe0100 */
[----:B------:R-:W-:-:S05]  /*7c90*/  VIADD R0, R0, 0xffffffff ;  /* 0xffffffff00007836 */ /* 0x000fca0000000000 */
[----:B------:R0:W-:Y:S01]  /*7ca0*/  STL [R1+0x3b4], R0 ;  /* 0x0003b40001007387 */ /* 0x0001e20000100800 */
[----:B--2---:R-:W-:Y:S01]  /*7cb0*/  BAR.SYNC.DEFER_BLOCKING 0x0 ;  /* 0x0000000000007b1d */ /* 0x004fe20000010000 */
[----:B------:R-:W-:-:S05]  /*7cc0*/  ISETP.NE.U32.AND P3, PT, R0, RZ, PT ;  /* 0x000000ff0000720c */ /* 0x000fca0003f65070 */
[----:B0-----:R1:W5:Y:S01]  /*7cd0*/  LDL.LU R0, [R1+0x5f8] ;  /* 0x0005f80001007983 */ /* 0x0013620000300800 */
[----:B------:R-:W-:-:S04]  /*7ce0*/  UIADD3 UR4, UPT, UPT, UR9, 0x8000, URZ ;  /* 0x0000800009047890 */ /* 0x000fc8000fffe0ff */
[----:B------:R-:W-:-:S04]  /*7cf0*/  USHF.R.U32.HI UR4, URZ, 0x4, UR4 ;  /* 0x00000004ff047899 */ /* 0x000fc80008011604 */
[----:B------:R-:W-:-:S04]  /*7d00*/  USGXT.U32 UR16, UR4, 0xe ;  /* 0x0000000e0410789a */ /* 0x000fc80008000000 */
[----:B------:R-:W-:Y:S01]  /*7d10*/  UIADD3 UR18, UP1, UPT, UR16, 0x1000080, URZ ;  /* 0x0100008010127890 */ /* 0x000fe2000ff3e0ff */
[----:B------:R-:W-:-:S03]  /*7d20*/  UMOV UR4, URZ ;  /* 0x000000ff00047c82 */ /* 0x000fc60008000000 */
[----:B------:R-:W-:Y:S01]  /*7d30*/  UIADD3.X UR19, UPT, UPT, UR4, 0x40004040, URZ, UP1, !UPT ;  /* 0x4000404004137890 */ /* 0x000fe20008ffe4ff */
[----:B-1----:R-:W-:Y:S11]  /*7d40*/  @P2 BRA `(.L_x_6) ;  /* 0x0000000000e02947 */ /* 0x002ff60003800000 */
[----:B------:R-:W-:Y:S02]  /*7d50*/  USHF.R.U32.HI UR12, URZ, 0x4, UR9 ;  /* 0x00000004ff0c7899 */ /* 0x000fe40008011609 */
[----:B------:R-:W-:Y:S02]  /*7d60*/  UIADD3 UR5, UPT, UPT, UR9, 0x10000, URZ ;  /* 0x0001000009057890 */ /* 0x000fe4000fffe0ff */
[----:B------:R-:W-:Y:S02]  /*7d70*/  USGXT.U32 UR12, UR12, 0xe ;  /* 0x0000000e0c0c789a */ /* 0x000fe40008000000 */
[----:B------:R-:W-:Y:S02]  /*7d80*/  USHF.R.U32.HI UR5, URZ, 0x4, UR5 ;  /* 0x00000004ff057899 */ /* 0x000fe40008011605 */
[----:B------:R-:W-:Y:S01]  /*7d90*/  UIADD3 UR38, UP1, UPT, UR12, 0x1000080, URZ ;  /* 0x010000800c267890 */ /* 0x000fe2000ff3e0ff */
[----:B------:R-:W-:Y:S01]  /*7da0*/  UMOV UR4, URZ ;  /* 0x000000ff00047c82 */ /* 0x000fe20008000000 */
[----:B------:R-:W-:-:S02]  /*7db0*/  USGXT.U32 UR6, UR5, 0xe ;  /* 0x0000000e0506789a */ /* 0x000fc40008000000 */
[----:B------:R-:W-:Y:S01]  /*7dc0*/  UIADD3.X UR39, UPT, UPT, UR4, 0x40004040, URZ, UP1, !UPT ;  /* 0x4000404004277890 */ /* 0x000fe20008ffe4ff */
[----:B------:R-:W-:Y:S02]  /*7dd0*/  UMOV UR5, URZ ;  /* 0x000000ff00057c82 */ /* 0x000fe40008000000 */
[----:B------:R-:W-:Y:S01]  /*7de0*/  UMOV UR4, UR11 ;  /* 0x0000000b00047c82 */ /* 0x000fe20008000000 */
[----:B------:R-:W-:Y:S01]  /*7df0*/  UMOV UR14, 0xfffffffe ;  /* 0xfffffffe000e7882 */ /* 0x000fe20000000000 */
[----:B------:R-:W-:Y:S01]  /*7e00*/  UMOV UR15, 0x7fffbfdf ;  /* 0x7fffbfdf000f7882 */ /* 0x000fe20000000000 */
[----:B------:R-:W-:Y:S01]  /*7e10*/  UMOV UR7, URZ ;  /* 0x000000ff00077c82 */ /* 0x000fe20008000000 */
[----:B------:R-:W-:Y:S01]  /*7e20*/  UMOV UR17, UR4 ;  /* 0x0000000400117c82 */ /* 0x000fe20008000000 */
[----:B------:R-:W-:Y:S02]  /*7e30*/  ULOP3.LUT UR12, UR12, 0x1000000, URZ, 0xfc, !UPT ;  /* 0x010000000c0c7892 */ /* 0x000fe4000f8efcff */
[----:B------:R-:W-:-:S02]  /*7e40*/  UIADD3.64 UR4, UPT, UPT, UR6, -UR14, URZ ;  /* 0x8000000e06047297 */ /* 0x000fc4000fffe0ff */
[----:B------:R-:W-:Y:S02]  /*7e50*/  UIADD3 UR40, UPT, UPT, UR8, 0x80, URZ ;  /* 0x0000008008287890 */ /* 0x000fe4000fffe0ff */
[----:B------:R-:W-:Y:S02]  /*7e60*/  UIADD3.64 UR14, UPT, UPT, UR38, 0x180, URZ ;  /* 0x00000180260e7897 */ /* 0x000fe4000fffe0ff */
[----:B------:R-:W-:Y:S02]  /*7e70*/  UIADD3 UR51, UPT, UPT, UR8, 0x80, URZ ;  /* 0x0000008008337890 */ /* 0x000fe4000fffe0ff */
[----:B------:R-:W-:Y:S02]  /*7e80*/  UIADD3.64 UR42, UPT, UPT, UR38, 0x200, URZ ;  /* 0x00000200262a7897 */ /* 0x000fe4000fffe0ff */
[----:B------:R-:W-:Y:S02]  /*7e90*/  UIADD3 UR41, UPT, UPT, UR8, 0x100, URZ ;  /* 0x0000010008297890 */ /* 0x000fe4000fffe0ff */
[----:B------:R-:W-:-:S02]  /*7ea0*/  UIADD3.64 UR44, UPT, UPT, UR38, 0x380, URZ ;  /* 0x00000380262c7897 */ /* 0x000fc4000fffe0ff */
[----:B------:R-:W-:Y:S02]  /*7eb0*/  UIADD3 UR54, UPT, UPT, UR8, 0x100, URZ ;  /* 0x0000010008367890 */ /* 0x000fe4000fffe0ff */
[----:B------:R-:W-:Y:S02]  /*7ec0*/  UIADD3.64 UR46, UPT, UPT, UR38, 0x400, URZ ;  /* 0x00000400262e7897 */ /* 0x000fe4000fffe0ff */
[----:B------:R-:W-:Y:S02]  /*7ed0*/  UIADD3 UR50, UPT, UPT, UR8, 0x180, URZ ;  /* 0x0000018008327890 */ /* 0x000fe4000fffe0ff */
[----:B------:R-:W-:Y:S01]  /*7ee0*/  UIADD3.64 UR48, UPT, UPT, UR38, 0x580, URZ ;  /* 0x0000058026307897 */ /* 0x000fe2000fffe0ff */
[----:B------:R-:W-:Y:S01]  /*7ef0*/  UMOV UR24, 0x0 ;  /* 0x0000000000187882 */ /* 0x000fe20000000000 */
[----:B------:R-:W-:Y:S01]  /*7f00*/  UMOV UR25, 0x8208010 ;  /* 0x0820801000197882 */ /* 0x000fe20000000000 */
[----:B------:R-:W-:Y:S01]  /*7f10*/  UIADD3 UR55, UPT, UPT, UR8, 0x180, URZ ;  /* 0x0000018008377890 */ /* 0x000fe2000fffe0ff */
[----:B------:R-:W-:Y:S01]  /*7f20*/  UMOV UR7, 0x80004020 ;  /* 0x8000402000077882 */ /* 0x000fe20000000000 */
[----:B------:R-:W-:Y:S01]  /*7f30*/  UIADD3.64 UR52, UPT, UPT, UR38, 0x600, URZ ;  /* 0x0000060026347897 */ /* 0x000fe2000fffe0ff */
[----:B------:R-:W-:Y:S01]  /*7f40*/  UMOV UR13, 0x40004040 ;  /* 0x40004040000d7882 */ /* 0x000fe20000000000 */
[----:B------:R-:W-:Y:S01]  /*7f50*/  UMOV UR26, 0x0 ;  /* 0x00000000001a7882 */ /* 0x000fe20000000000 */
[----:B------:R-:W-:Y:S01]  /*7f60*/  UMOV UR27, 0x8208010 ;  /* 0x08208010001b7882 */ /* 0x000fe20000000000 */
[----:B------:R-:W-:Y:S01]  /*7f70*/  UMOV UR32, 0x0 ;  /* 0x0000000000207882 */ /* 0x000fe20000000000 */
[----:B------:R-:W-:Y:S01]  /*7f80*/  UMOV UR33, 0x8208010 ;  /* 0x0820801000217882 */ /* 0x000fe20000000000 */
[----:B------:R0:W-:Y:S01]  /*7f90*/  UTCHMMA gdesc[UR12], gdesc[UR6], tmem[UR8], tmem[UR24], idesc[UR25], !UPT ;  /* 0x00ff18060c0075ea */ /* 0x0001e2000f800008 */
[----:B------:R-:W-:Y:S01]  /*7fa0*/  UMOV UR20, 0x0 ;  /* 0x0000000000147882 */ /* 0x000fe20000000000 */
[----:B------:R-:W-:Y:S01]  /*7fb0*/  UMOV UR21, 0x8208010 ;  /* 0x0820801000157882 */ /* 0x000fe20000000000 */
[----:B------:R0:W-:Y:S01]  /*7fc0*/  UTCHMMA gdesc[UR38], gdesc[UR4], tmem[UR8], tmem[UR26], idesc[UR27], UPT ;  /* 0x00ff1a04260075ea */ /* 0x0001e2000b800008 */
        /* <DEDUP_REMOVED lines=12> */
[----:B------:R0:W-:Y:S01]  /*8090*/  UTCHMMA gdesc[UR48], gdesc[UR6], tmem[UR50], tmem[UR34], idesc[UR35], !UPT ;  /* 0x00ff2206300075ea */ /* 0x0001e2000f800032 */
[----:B------:R0:W-:Y:S01]  /*80a0*/  UTCHMMA gdesc[UR52], gdesc[UR4], tmem[UR55], tmem[UR36], idesc[UR37], UPT ;  /* 0x00ff2404340075ea */ /* 0x0001e2000b800037 */
[----:B------:R0:W-:Y:S01]  /*80b0*/  UTCBAR [UR17], URZ ;  /* 0x000000ff110073e9 */ /* 0x0001e200080000ff */
[----:B------:R-:W-:Y:S01]  /*80c0*/  NOP ;  /* 0x0000000000007918 */ /* 0x000fe20000000000 */
.L_x_6:
[----:B0-----:R-:W-:Y:S01]  /*80d0*/  UMOV UR4, URZ ;  /* 0x000000ff00047c82 */ /* 0x001fe20008000000 */
[----:B------:R-:W-:Y:S01]  /*80e0*/  UMOV UR12, UR18 ;  /* 0x00000012000c7c82 */ /* 0x000fe20008000000 */
[----:B------:R-:W-:Y:S01]  /*80f0*/  UMOV UR13, UR19 ;  /* 0x00000013000d7c82 */ /* 0x000fe20008000000 */
[----:B-----5:R-:W-:Y:S02]  /*8100*/  IMAD.SHL.U32 R92, R92, 0x20, RZ ;  /* 0x000000205c5c7824 */ /* 0x020fe400078e00ff */
[----:B------:R-:W-:Y:S01]  /*8110*/  IMAD.SHL.U32 R93, R93, 0x20, RZ ;  /* 0x000000205d5d7824 */ /* 0x000fe200078e00ff */
[----:B------:R-:W-:Y:S06]  /*8120*/  @!P3 BRA `(.L_x_7) ;  /* 0x000000700078b947 */ /* 0x000fec0003800000 */
[----:B------:R0:W-:Y:S01]  /*8130*/  STL [R1+0x5f8], R0 ;  /* 0x0005f80001007387 */ /* 0x0001e20000100800 */
[----:B------:R-:W-:Y:S01]  /*8140*/  UIADD3 UR5, UPT, UPT, UR9, 0x12000, URZ ;  /* 0x0001200009057890 */ /* 0x000fe2000fffe0ff */
[----:B------:R-:W-:Y:S01]  /*8150*/  UMOV UR14, 0xfffffffe ;  /* 0xfffffffe000e7882 */ /* 0x000fe20000000000 */
[----:B------:R-:W-:Y:S02]  /*8160*/  UMOV UR15, 0x7fffbfdf ;  /* 0x7fffbfdf000f7882 */ /* 0x000fe40000000000 */
[----:B------:R-:W-:Y:S01]  /*8170*/  USHF.R.U32.HI UR5, URZ, 0x4, UR5 ;  /* 0x00000004ff057899 */ /* 0x000fe20008011605 */
[----:B------:R-:W-:Y:S01]  /*8180*/  UMOV UR7, URZ ;  /* 0x000000ff00077c82 */ /* 0x000fe20008000000 */
[----:B------:R-:W-:Y:S01]  /*8190*/  ULOP3.LUT UR18, UR16, 0x1000000, URZ, 0xfc, !UPT ;  /* 0x0100000010127892 */ /* 0x000fe2000f8efcff */
[----:B0-----:R-:W2:Y:S01]  /*81a0*/  LDL.LU R0, [R1+0x3b4] ;  /* 0x0003b40001007983 */ /* 0x001ea20000300800 */
[----:B------:R-:W-:Y:S02]  /*81b0*/  USGXT.U32 UR6, UR5, 0xe ;  /* 0x0000000e0506789a */ /* 0x000fe40008000000 */
[----:B------:R-:W-:-:S02]  /*81c0*/  UIADD3.64 UR26, UPT, UPT, UR12, 0x180, URZ ;  /* 0x000001800c1a7897 */ /* 0x000fc4000fffe0ff */
[----:B------:R-:W-:Y:S02]  /*81d0*/  UIADD3.64 UR28, UPT, UPT, UR12, 0x200, URZ ;  /* 0x000002000c1c7897 */ /* 0x000fe4000fffe0ff */
[----:B------:R-:W-:Y:S02]  /*81e0*/  UIADD3.64 UR30, UPT, UPT, UR12, 0x380, URZ ;  /* 0x000003800c1e7897 */ /* 0x000fe4000fffe0ff */
[----:B------:R-:W-:Y:S02]  /*81f0*/  UIADD3.64 UR32, UPT, UPT, UR12, 0x400, URZ ;  /* 0x000004000c207897 */ /* 0x000fe4000fffe0ff */
[----:B------:R-:W-:Y:S02]  /*8200*/  UIADD3.64 UR34, UPT, UPT, UR12, 0x580, URZ ;  /* 0x000005800c227897 */ /* 0x000fe4000fffe0ff */
[----:B------:R-:W-:Y:S02]  /*8210*/  UIADD3.64 UR36, UPT, UPT, UR12, 0x600, URZ ;  /* 0x000006000c247897 */ /* 0x000fe4000fffe0ff */
[----:B------:R-:W-:Y:S01]  /*8220*/  UIADD3.64 UR14, UPT, UPT, UR6, -UR14, URZ ;  /* 0x8000000e060e7297 */ /* 0x000fe2000fffe0ff */
[----:B--2---:R0:W-:Y:S04]  /*8230*/  STL [R1+0x434], R0 ;  /* 0x0004340001007387 */ /* 0x0041e80000100800 */
[----:B0-----:R0:W5:Y:S01]  /*8240*/  LDL.LU R0, [R1+0x5f8] ;  /* 0x0005f80001007983 */ /* 0x0011620000300800 */
[----:B------:R-:W-:Y:S01]  /*8250*/  UMOV UR24, 0x1 ;  /* 0x0000000100187882 */ /* 0x000fe20000000000 */
[----:B------:R-:W-:Y:S01]  /*8260*/  UMOV UR5, URZ ;  /* 0x000000ff00057c82 */ /* 0x000fe20008000000 */
[----:B------:R-:W-:Y:S01]  /*8270*/  UMOV UR16, UR6 ;  /* 0x0000000600107c82 */ /* 0x000fe20008000000 */
[----:B------:R-:W-:-:S05]  /*8280*/  UMOV UR17, 0x80004020 ;  /* 0x8000402000117882 */ /* 0x000fca0000000000 */
.L_x_10:
[----:B------:R-:W-:Y:S01]  /*8290*/  USHF.L.U32 UR4, UR4, 0x1f, URZ ;  /* 0x0000001f04047899 */ /* 0x000fe200080006ff */
[----:B-1---5:R1:W-:Y:S05]  /*82a0*/  STL [R1+0x5f8], R0 ;  /* 0x0005f80001007387 */ /* 0x0223ea0000100800 */
[----:B-1----:R-:W-:-:S04]  /*82b0*/  IMAD.U32 R0, RZ, RZ, UR4 ;  /* 0x00000004ff007e24 */ /* 0x002fc8000f8e00ff */
[----:B------:R1:W2:Y:S01]  /*82c0*/  SYNCS.PHASECHK.TRANS64.TRYWAIT P2, [UR11], R0 ;  /* 0x00000000ff0075a7 */ /* 0x0002a2000804110b */
[----:B------:R1:W-:Y:S04]  /*82d0*/  STL [R1+0x3b4], R0 ;  /* 0x0003b40001007387 */ /* 0x0003e80000100800 */
[----:B-1----:R1:W5:Y:S01]  /*82e0*/  LDL.LU R0, [R1+0x5f8] ;  /* 0x0005f80001007983 */ /* 0x0023620000300800 */
[----:B------:R-:W-:-:S04]  /*82f0*/  IMAD.WIDE R90, R92, 0x2, R90 ;  /* 0x000000025c5a7825 */ /* 0x000fc800078e025a */
[----:B------:R-:W-:Y:S01]  /*8300*/  IMAD.WIDE R88, R92, 0x2, R88 ;  /* 0x000000025c587825 */ /* 0x000fe200078e0258 */
[----:B-12---:R-:W-:Y:S06]  /*8310*/  @!P2 BRA `(.L_x_8) ;  /* 0x000001980048a947 */ /* 0x006fec0003800000 */
.L_x_16:
[----:B------:R1:W-:Y:S04]  /*8320*/  STL.64 [R1+0xd88], R10 ;  /* 0x000d880a01007387 */ /* 0x0003e80000100a00 */
[----:B-1----:R-:W2:Y:S04]  /*8330*/  LDL.LU.64 R10, [R1+0xa0] ;  /* 0x0000a000010a7983 */ /* 0x002ea80000300a00 */
[----:B------:R1:W-:Y:S04]  /*8340*/  STL.64 [R1+0xd80], R8 ;  /* 0x000d800801007387 */ /* 0x0003e80000100a00 */
[----:B-1----:R-:W3:Y:S04]  /*8350*/  LDL.LU.64 R8, [R1+0xa8] ;  /* 0x0000a80001087983 */ /* 0x002ee80000300a00 */
[----:B------:R1:W-:Y:S04]  /*8360*/  STL.64 [R1+0xd78], R6 ;  /* 0x000d780601007387 */ /* 0x0003e80000100a00 */
[----:B-1----:R-:W4:Y:S04]  /*8370*/  LDL.LU.64 R6, [R1+0xb0] ;  /* 0x0000b00001067983 */ /* 0x002f280000300a00 */
[----:B------:R1:W-:Y:S04]  /*8380*/  STL.64 [R1+0xd70], R4 ;  /* 0x000d700401007387 */ /* 0x0003e80000100a00 */
[----:B-1----:R-:W2:Y:S04]  /*8390*/  LDL.LU.64 R4, [R1+0xb8] ;  /* 0x0000b80001047983 */ /* 0x002ea80000300a00 */
        /* <DEDUP_REMOVED lines=24> */
[----:B------:R1:W-:Y:S04]  /*8520*/  STL.64 [R1+0x838], R90 ;  /* 0x0008385a01007387 */ /* 0x0003e80000100a00 */
[----:B-1----:R-:W2:Y:S04]  /*8530*/  LDL.LU.64 R90, [R1+0x58] ;  /* 0x00005800015a7983 */ /* 0x002ea80000300a00 */
        /* <DEDUP_REMOVED lines=21> */
[----:B------:R1:W-:Y:S04]  /*8690*/  STL.64 [R1+0x808], R76 ;  /* 0x0008084c01007387 */ /* 0x0003e80000100a00 */
[----:B-1----:R-:W2:Y:S04]  /*86a0*/  LDL.LU.64 R76, [R1+0x40] ;  /* 0x00004000014c7983 */ /* 0x002ea80000300a00 */
[----:B------:R-:W-:Y:S04]  /*86b0*/  STL [R1+0x800], R75 ;  /* 0x0008004b01007387 */ /* 0x000fe80000100800 */
[----:B------:R1:W-:Y:S04]  /*86c0*/  STL.64 [R1+0x848], R74 ;  /* 0x0008484a01007387 */ /* 0x0003e80000100a00 */
[----:B-1----:R-:W2:Y:S04]  /*86d0*/  LDL.LU.64 R74, [R1+0x60] ;  /* 0x00006000014a7983 */ /* 0x002ea80000300a00 */
        /* <DEDUP_REMOVED lines=28> */
[----:B-1----:R-:W3:Y:S04]  /*88a0*/  LDL.LU.64 R52, [R1] ;  /* 0x0000000001347983 */ /* 0x002ee80000300a00 */
[----:B------:R-:W-:Y:S04]  /*88b0*/  STL [R1+0x780], R51 ;  /* 0x0007803301007387 */ /* 0x000fe80000100800 */
[----:B------:R1:W-:Y:S04]  /*88c0*/  STL.64 [R1+0x888], R50 ;  /* 0x0008883201007387 */ /* 0x0003e80000100a00 */
[----:B-1----:R-:W4:Y:S04]  /*88d0*/  LDL.LU.64 R50, [R1+0x80] ;  /* 0x0000800001327983 */ /* 0x002f280000300a00 */
[----:B------:R-:W-:Y:S04]  /*88e0*/  STL [R1+0x77c], R48 ;  /* 0x00077c3001007387 */ /* 0x000fe80000100800 */
        /* <DEDUP_REMOVED lines=40> */
[----:B------:R-:W-:-:S03]  /*8b70*/  IMAD.WIDE R86, R92, 0x2, R86 ;  /* 0x000000025c567825 */ /* 0x000fc600078e0256 */
        /* <DEDUP_REMOVED lines=9> */
[----:B------:R1:W-:Y:S01]  /*8c10*/  STL.64 [R1+0x8c8], R2 ;  /* 0x0008c80201007387 */ /* 0x0003e20000100a00 */
[----:B------:R-:W-:-:S03]  /*8c20*/  IMAD.WIDE R14, R92, 0x2, R14 ;  /* 0x000000025c0e7825 */ /* 0x000fc600078e020e */
[----:B-1----:R-:W4:Y:S04]  /*8c30*/  LDL.LU.64 R2, [R1+0xc0] ;  /* 0x0000c00001027983 */ /* 0x002f280000300a00 */
[----:B------:R1:W-:Y:S01]  /*8c40*/  STL.64 [R1+0x8d8], R86 ;  /* 0x0008d85601007387 */ /* 0x0003e20000100a00 */
[----:B------:R-:W-:-:S03]  /*8c50*/  IMAD.WIDE R12, R92, 0x2, R12 ;  /* 0x000000025c0c7825 */ /* 0x000fc600078e020c */
[----:B-1----:R-:W4:Y:S04]  /*8c60*/  LDL.LU.64 R86, [R1+0xc8] ;  /* 0x0000c80001567983 */ /* 0x002f280000300a00 */
[----:B------:R1:W-:Y:S04]  /*8c70*/  STL.64 [R1+0x8e8], R84 ;  /* 0x0008e85401007387 */ /* 0x0003e80000100a00 */
[----:B-1----:R-:W4:Y:S04]  /*8c80*/  LDL.LU.64 R84, [R1+0xd0] ;  /* 0x0000d00001547983 */ /* 0x002f280000300a00 */
[----:B------:R1:W-:Y:S01]  /*8c90*/  STL.64 [R1+0x8f8], R18 ;  /* 0x0008f81201007387 */ /* 0x0003e20000100a00 */
[----:B--2---:R-:W-:-:S03]  /*8ca0*/  IMAD.WIDE R54, R92, 0x2, R54 ;  /* 0x000000025c367825 */ /* 0x004fc600078e0236 */
[----:B-1----:R-:W2:Y:S04]  /*8cb0*/  LDL.LU.64 R18, [R1+0xd8] ;  /* 0x0000d80001127983 */ /* 0x002ea80000300a00 */
[----:B------:R-:W-:Y:S01]  /*8cc0*/  STL [R1+0x910], R16 ;  /* 0x0009101001007387 */ /* 0x000fe20000100800 */
[----:B---3--:R-:W-:-:S03]  /*8cd0*/  IMAD.WIDE R52, R92, 0x2, R52 ;  /* 0x000000025c347825 */ /* 0x008fc600078e0234 */
[----:B------:R-:W-:Y:S04]  /*8ce0*/  STL [R1+0x900], R17 ;  /* 0x0009001101007387 */ /* 0x000fe80000100800 */
[----:B------:R1:W-:Y:S01]  /*8cf0*/  STL.64 [R1+0x948], R16 ;  /* 0x0009481001007387 */ /* 0x0003e20000100a00 */
[----:B------:R-:W-:-:S03]  /*8d00*/  IMAD.WIDE R58, R92, 0x2, R58 ;  /* 0x000000025c3a7825 */ /* 0x000fc600078e023a */
[----:B-1----:R-:W3:Y:S04]  /*8d10*/  LDL.LU.64 R16, [R1+0x100] ;  /* 0x0001000001107983 */ /* 0x002ee80000300a00 */
[----:B------:R1:W-:Y:S01]  /*8d20*/  STL.64 [R1+0x908], R14 ;  /* 0x0009080e01007387 */ /* 0x0003e20000100a00 */
[----:B------:R-:W-:-:S03]  /*8d30*/  IMAD.WIDE R60, R92, 0x2, R60 ;  /* 0x000000025c3c7825 */ /* 0x000fc600078e023c */
[----:B-1----:R-:W2:Y:S04]  /*8d40*/  LDL.LU.64 R14, [R1+0xe0] ;  /* 0x0000e000010e7983 */ /* 0x002ea80000300a00 */
[----:B------:R1:W-:Y:S01]  /*8d50*/  STL.64 [R1+0x918], R12 ;  /* 0x0009180c01007387 */ /* 0x0003e20000100a00 */
[----:B------:R-:W-:-:S03]  /*8d60*/  IMAD.WIDE R64, R92, 0x2, R64 ;  /* 0x000000025c407825 */ /* 0x000fc600078e0240 */
[----:B-1----:R-:W2:Y:S04]  /*8d70*/  LDL.LU.64 R12, [R1+0xe8] ;  /* 0x0000e800010c7983 */ /* 0x002ea80000300a00 */
[----:B------:R-:W-:Y:S04]  /*8d80*/  STL.64 [R1], R52 ;  /* 0x0000003401007387 */ /* 0x000fe80000100a00 */
[----:B------:R-:W-:Y:S04]  /*8d90*/  STL [R1+0x930], R52 ;  /* 0x0009303401007387 */ /* 0x000fe80000100800 */
[----:B------:R-:W-:Y:S04]  /*8da0*/  STL [R1+0x920], R53 ;  /* 0x0009203501007387 */ /* 0x000fe80000100800 */
[----:B------:R1:W-:Y:S01]  /*8db0*/  STL.64 [R1+0x958], R52 ;  /* 0x0009583401007387 */ /* 0x0003e20000100a00 */
[----:B------:R-:W-:-:S03]  /*8dc0*/  IMAD.WIDE R66, R92, 0x2, R66 ;  /* 0x000000025c427825 */ /* 0x000fc600078e0242 */
[----:B-1----:R-:W2:Y:S04]  /*8dd0*/  LDL.LU.64 R52, [R1+0x108] ;  /* 0x0001080001347983 */ /* 0x002ea80000300a00 */
[----:B------:R-:W-:Y:S04]  /*8de0*/  STL.64 [R1+0x8], R54 ;  /* 0x0000083601007387 */ /* 0x000fe80000100a00 */
        /* <DEDUP_REMOVED lines=12> */
[----:B------:R1:W-:Y:S04]  /*8eb0*/  STL.64 [R1+0x978], R64 ;  /* 0x0009784001007387 */ /* 0x0003e80000100a00 */
[----:B-1----:R-:W2:Y:S04]  /*8ec0*/  LDL.LU.64 R64, [R1+0x118] ;  /* 0x0001180001407983 */ /* 0x002ea80000300a00 */
[----:B------:R-:W-:Y:S04]  /*8ed0*/  STL.64 [R1+0x28], R66 ;  /* 0x0000284201007387 */ /* 0x000fe80000100a00 */
        /* <DEDUP_REMOVED lines=8> */
[----:B-1----:R-:W3:Y:S04]  /*8f60*/  LDL.LU.64 R70, [R1+0x120] ;  /* 0x0001200001467983 */ /* 0x002ee80000300a00 */
[----:B------:R-:W-:Y:S04]  /*8f70*/  STL.64 [R1+0x38], R72 ;  /* 0x0000384801007387 */ /* 0x000fe80000100a00 */
[----:B------:R1:W-:Y:S04]  /*8f80*/  STL.64 [R1+0x998], R72 ;  /* 0x0009984801007387 */ /* 0x0003e80000100a00 */
[----:B-1----:R-:W3:Y:S01]  /*8f90*/  LDL.LU.64 R72, [R1+0x128] ;  /* 0x0001280001487983 */ /* 0x002ee20000300a00 */
[----:B------:R-:W-:-:S03]  /*8fa0*/  IMAD.WIDE R90, R92, 0x2, R90 ;  /* 0x000000025c5a7825 */ /* 0x000fc600078e025a */
[----:B------:R-:W-:Y:S04]  /*8fb0*/  STL.64 [R1+0x40], R76 ;  /* 0x0000404c01007387 */ /* 0x000fe80000100a00 */
[----:B------:R-:W-:Y:S04]  /*8fc0*/  STL [R1+0x9b0], R76 ;  /* 0x0009b04c01007387 */ /* 0x000fe80000100800 */
[----:B------:R-:W-:Y:S04]  /*8fd0*/  STL [R1+0x9a0], R77 ;  /* 0x0009a04d01007387 */ /* 0x000fe80000100800 */
[----:B------:R1:W-:Y:S04]  /*8fe0*/  STL.64 [R1+0x9d8], R76 ;  /* 0x0009d84c01007387 */ /* 0x0003e80000100a00 */
[----:B-1----:R-:W3:Y:S04]  /*8ff0*/  LDL.LU.64 R76, [R1+0x148] ;  /* 0x00014800014c7983 */ /* 0x002ee80000300a00 */
[----:B------:R-:W-:Y:S04]  /*9000*/  STL.64 [R1+0x48], R78 ;  /* 0x0000484e01007387 */ /* 0x000fe80000100a00 */
[----:B------:R1:W-:Y:S04]  /*9010*/  STL.64 [R1+0x9a8], R78 ;  /* 0x0009a84e01007387 */ /* 0x0003e80000100a00 */
[----:B-1----:R-:W3:Y:S04]  /*9020*/  LDL.LU.64 R78, [R1+0x130] ;  /* 0x00013000014e7983 */ /* 0x002ee80000300a00 */
[----:B------:R-:W-:Y:S04]  /*9030*/  STL.64 [R1+0x50], R80 ;  /* 0x0000505001007387 */ /* 0x000fe80000100a00 */
[----:B------:R1:W-:Y:S04]  /*9040*/  STL.64 [R1+0x9b8], R80 ;  /* 0x0009b85001007387 */ /* 0x0003e80000100a00 */
[----:B-1----:R-:W3:Y:S01]  /*9050*/  LDL.LU.64 R80, [R1+0x138] ;  /* 0x0001380001507983 */ /* 0x002ee20000300a00 */
[----:B------:R-:W-:-:S03]  /*9060*/  IMAD.WIDE R74, R92, 0x2, R74 ;  /* 0x000000025c4a7825 */ /* 0x000fc600078e024a */
[----:B------:R-:W-:Y:S01]  /*9070*/  STL.64 [R1+0x58], R90 ;  /* 0x0000585a01007387 */ /* 0x000fe20000100a00 */
[----:B------:R-:W-:-:S03]  /*9080*/  IMAD.WIDE R68, R92, 0x2, R68 ;  /* 0x000000025c447825 */ /* 0x000fc600078e0244 */
[----:B------:R1:W-:Y:S01]  /*9090*/  STL.64 [R1+0x9e8], R90 ;  /* 0x0009e85a01007387 */ /* 0x0003e20000100a00 */
[----:B------:R-:W-:-:S04]  /*90a0*/  IMAD.WIDE R62, R92, 0x2, R62 ;  /* 0x000000025c3e7825 */ /* 0x000fc800078e023e */
[C---:B------:R-:W-:Y:S01]  /*90b0*/  IMAD.WIDE R56, R92.reuse, 0x2, R56 ;  /* 0x000000025c387825 */ /* 0x040fe200078e0238 */
[----:B-1----:R-:W3:Y:S04]  /*90c0*/  LDL.LU.64 R90, [R1+0x150] ;  /* 0x00015000015a7983 */ /* 0x002ee80000300a00 */
[----:B------:R-:W-:Y:S04]  /*90d0*/  STL.64 [R1+0x60], R74 ;  /* 0x0000604a01007387 */ /* 0x000fe80000100a00 */
[----:B------:R1:W-:Y:S01]  /*90e0*/  STL.64 [R1+0x9f8], R74 ;  /* 0x0009f84a01007387 */ /* 0x0003e20000100a00 */
[----:B----4-:R-:W-:-:S03]  /*90f0*/  IMAD.WIDE R50, R92, 0x2, R50 ;  /* 0x000000025c327825 */ /* 0x010fc600078e0232 */
[----:B-1----:R-:W4:Y:S04]  /*9100*/  LDL.LU.64 R74, [R1+0x158] ;  /* 0x00015800014a7983 */ /* 0x002f280000300a00 */
[----:B------:R-:W-:Y:S04]  /*9110*/  STL.64 [R1+0x68], R68 ;  /* 0x0000684401007387 */ /* 0x000fe80000100a00 */
[----:B------:R-:W-:Y:S04]  /*9120*/  STL [R1+0xa10], R68 ;  /* 0x000a104401007387 */ /* 0x000fe80000100800 */
[----:B------:R-:W-:Y:S04]  /*9130*/  STL [R1+0xa00], R69 ;  /* 0x000a004501007387 */ /* 0x000fe80000100800 */
[----:B------:R1:W-:Y:S01]  /*9140*/  STL.64 [R1+0xa48], R68 ;  /* 0x000a484401007387 */ /* 0x0003e20000100a00 */
[----:B------:R-:W-:-:S03]  /*9150*/  IMAD.WIDE R48, R92, 0x2, R48 ;  /* 0x000000025c307825 */ /* 0x000fc600078e0230 */
[----:B-1----:R-:W4:Y:S04]  /*9160*/  LDL.LU.64 R68, [R1+0x180] ;  /* 0x0001800001447983 */ /* 0x002f280000300a00 */
[----:B------:R-:W-:Y:S04]  /*9170*/  STL.64 [R1+0x70], R62 ;  /* 0x0000703e01007387 */ /* 0x000fe80000100a00 */
        /* <DEDUP_REMOVED lines=8> */
[----:B------:R-:W-:Y:S04]  /*9200*/  STL [R1+0xa30], R50 ;  /* 0x000a303201007387 */ /* 0x000fe80000100800 */
[----:B------:R-:W-:Y:S04]  /*9210*/  STL [R1+0xa20], R51 ;  /* 0x000a203301007387 */ /* 0x000fe80000100800 */
[----:B------:R1:W-:Y:S01]  /*9220*/  STL.64 [R1+0xa58], R50 ;  /* 0x000a583201007387 */ /* 0x0003e20000100a00 */
[----:B------:R-:W-:-:S04]  /*9230*/  IMAD.WIDE R10, R92, 0x2, R10 ;  /* 0x000000025c0a7825 */ /* 0x000fc800078e020a */
[C---:B------:R-:W-:Y:S01]  /*9240*/  IMAD.WIDE R8, R92.reuse, 0x2, R8 ;  /* 0x000000025c087825 */ /* 0x040fe200078e0208 */
[----:B-1----:R-:W4:Y:S04]  /*9250*/  LDL.LU.64 R50, [R1+0x188] ;  /* 0x0001880001327983 */ /* 0x002f280000300a00 */
[----:B------:R-:W-:Y:S04]  /*9260*/  STL.64 [R1+0x88], R48 ;  /* 0x0000883001007387 */ /* 0x000fe80000100a00 */
        /* <DEDUP_REMOVED lines=11> */
[----:B------:R-:W-:-:S03]  /*9320*/  IMAD.WIDE R84, R92, 0x2, R84 ;  /* 0x000000025c547825 */ /* 0x000fc600078e0254 */
[----:B-1----:R-:W4:Y:S04]  /*9330*/  LDL.LU.64 R44, [R1+0x190] ;  /* 0x00019000012c7983 */ /* 0x002f280000300a00 */
[----:B------:R1:W-:Y:S01]  /*9340*/  STL.64 [R1+0xa0], R10 ;  /* 0x0000a00a01007387 */ /* 0x0003e20000100a00 */
[----:B--2---:R-:W-:-:S03]  /*9350*/  IMAD.WIDE R18, R92, 0x2, R18 ;  /* 0x000000025c127825 */ /* 0x004fc600078e0212 */
[----:B-1----:R-:W2:Y:S04]  /*9360*/  LDL.LU.64 R10, [R1+0xd88] ;  /* 0x000d8800010a7983 */ /* 0x002ea80000300a00 */
[----:B------:R-:W-:Y:S04]  /*9370*/  STL.64 [R1+0xa8], R8 ;  /* 0x0000a80801007387 */ /* 0x000fe80000100a00 */
[----:B------:R-:W-:Y:S04]  /*9380*/  STL.64 [R1+0xb8], R4 ;  /* 0x0000b80401007387 */ /* 0x000fe80000100a00 */
[----:B------:R-:W-:Y:S04]  /*9390*/  STL.64 [R1+0xb0], R6 ;  /* 0x0000b00601007387 */ /* 0x000fe80000100a00 */
[----:B------:R-:W-:Y:S04]  /*93a0*/  STL.64 [R1+0xc0], R2 ;  /* 0x0000c00201007387 */ /* 0x000fe80000100a00 */
[----:B------:R1:W-:Y:S01]  /*93b0*/  STL.64 [R1+0xa78], R2 ;  /* 0x000a780201007387 */ /* 0x0003e20000100a00 */
[----:B------:R-:W-:-:S03]  /*93c0*/  IMAD.WIDE R14, R92, 0x2, R14 ;  /* 0x000000025c0e7825 */ /* 0x000fc600078e020e */
        /* <DEDUP_REMOVED lines=16> */
[----:B------:R-:W-:Y:S04]  /*94d0*/  STL [R1+0xaa0], R15 ;  /* 0x000aa00f01007387 */ /* 0x000fe80000100800 */
[----:B------:R1:W-:Y:S01]  /*94e0*/  STL.64 [R1+0xac8], R14 ;  /* 0x000ac80e01007387 */ /* 0x0003e20000100a00 */
[----:B---3--:R-:W-:-:S03]  /*94f0*/  IMAD.WIDE R16, R92, 0x2, R16 ;  /* 0x000000025c107825 */ /* 0x008fc600078e0210 */
[----:B-1----:R-:W3:Y:S04]  /*9500*/  LDL.LU.64 R14, [R1+0x1e8] ;  /* 0x0001e800010e7983 */ /* 0x002ee80000300a00 */
        /* <DEDUP_REMOVED lines=23> */
[----:B------:R1:W-:Y:S01]  /*9680*/  STL.64 [R1+0xb08], R60 ;  /* 0x000b083c01007387 */ /* 0x0003e20000100a00 */
[----:B------:R-:W-:-:S03]  /*9690*/  IMAD.WIDE R78, R92, 0x2, R78 ;  /* 0x000000025c4e7825 */ /* 0x000fc600078e024e */
[----:B-1----:R-:W3:Y:S04]  /*96a0*/  LDL.LU.64 R60, [R1+0x208] ;  /* 0x00020800013c7983 */ /* 0x002ee80000300a00 */
[----:B------:R-:W-:Y:S04]  /*96b0*/  STL.64 [R1+0x118], R64 ;  /* 0x0001184001007387 */ /* 0x000fe80000100a00 */
[----:B------:R-:W-:Y:S04]  /*96c0*/  STL [R1+0xb20], R64 ;  /* 0x000b204001007387 */ /* 0x000fe80000100800 */
[----:B------:R-:W-:Y:S04]  /*96d0*/  STL [R1+0xb10], R65 ;  /* 0x000b104101007387 */ /* 0x000fe80000100800 */
        /* <DEDUP_REMOVED lines=8> */
[----:B------:R1:W-:Y:S04]  /*9760*/  STL.64 [R1+0xb28], R72 ;  /* 0x000b284801007387 */ /* 0x0003e80000100a00 */
[----:B-1----:R-:W3:Y:S04]  /*9770*/  LDL.LU.64 R72, [R1+0x1b0] ;  /* 0x0001b00001487983 */ /* 0x002ee80000300a00 */
[----:B------:R-:W-:Y:S04]  /*9780*/  STL.64 [R1+0x130], R78 ;  /* 0x0001304e01007387 */ /* 0x000fe80000100a00 */
[----:B------:R1:W-:Y:S02]  /*9790*/  STL.64 [R1+0xb58], R78 ;  /* 0x000b584e01007387 */ /* 0x0003e40000100a00 */
[----:B-1----:R-:W-:-:S02]  /*97a0*/  IMAD.MOV.U32 R78, RZ, RZ, R4 ;  /* 0x000000ffff4e7224 */ /* 0x002fc400078e0004 */
[----:B------:R-:W-:Y:S02]  /*97b0*/  IMAD.MOV.U32 R79, RZ, RZ, R5 ;  /* 0x000000ffff4f7224 */ /* 0x000fe400078e0005 */
[----:B------:R-:W3:Y:S04]  /*97c0*/  LDL.LU.64 R4, [R1+0x1b8] ;  /* 0x0001b80001047983 */ /* 0x000ee80000300a00 */
[----:B------:R-:W-:Y:S04]  /*97d0*/  STL.64 [R1+0x138], R80 ;  /* 0x0001385001007387 */ /* 0x000fe80000100a00 */
[----:B------:R1:W-:Y:S04]  /*97e0*/  STL.64 [R1+0xb68], R80 ;  /* 0x000b685001007387 */ /* 0x0003e80000100a00 */
[----:B-1----:R-:W3:Y:S01]  /*97f0*/  LDL.LU.64 R80, [R1+0x390] ;  /* 0x0003900001507983 */ /* 0x002ee20000300a00 */
[----:B------:R-:W-:-:S03]  /*9800*/  IMAD.WIDE R76, R92, 0x2, R76 ;  /* 0x000000025c4c7825 */ /* 0x000fc600078e024c */
[----:B------:R-:W-:Y:S01]  /*9810*/  STL.64 [R1+0x140], R66 ;  /* 0x0001404201007387 */ /* 0x000fe20000100a00 */
[----:B------:R-:W-:-:S03]  /*9820*/  IMAD.WIDE R90, R92, 0x2, R90 ;  /* 0x000000025c5a7825 */ /* 0x000fc600078e025a */
[----:B------:R-:W-:Y:S01]  /*9830*/  STL [R1+0xb80], R66 ;  /* 0x000b804201007387 */ /* 0x000fe20000100800 */
[----:B----4-:R-:W-:-:S03]  /*9840*/  IMAD.WIDE R74, R92, 0x2, R74 ;  /* 0x000000025c4a7825 */ /* 0x010fc600078e024a */
[----:B------:R-:W-:Y:S04]  /*9850*/  STL [R1+0xb70], R67 ;  /* 0x000b704301007387 */ /* 0x000fe80000100800 */
[----:B------:R1:W-:Y:S04]  /*9860*/  STL.64 [R1+0xbb8], R66 ;  /* 0x000bb84201007387 */ /* 0x0003e80000100a00 */
        /* <DEDUP_REMOVED lines=30> */
[----:B--2---:R-:W-:-:S03]  /*9a50*/  IMAD.WIDE R16, R92, 0x2, R16 ;  /* 0x000000025c107825 */ /* 0x004fc600078e0210 */
[----:B-1----:R-:W2:Y:S04]  /*9a60*/  LDL.LU.64 R46, [R1+0x398] ;  /* 0x00039800012e7983 */ /* 0x002ea80000300a00 */
[----:B------:R-:W-:Y:S04]  /*9a70*/  STL.64 [R1+0x180], R68 ;  /* 0x0001804401007387 */ /* 0x000fe80000100a00 */
[----:B------:R-:W-:Y:S04]  /*9a80*/  STL [R1+0xc00], R68 ;  /* 0x000c004401007387 */ /* 0x000fe80000100800 */
[----:B------:R-:W-:Y:S01]  /*9a90*/  STL [R1+0xbf0], R69 ;  /* 0x000bf04501007387 */ /* 0x000fe20000100800 */
[----:B------:R-:W-:-:S04]  /*9aa0*/  IMAD.WIDE R2, R92, 0x2, R2 ;  /* 0x000000025c027825 */ /* 0x000fc800078e0202 */
[----:B------:R-:W-:-:S04]  /*9ab0*/  IMAD.WIDE R84, R92, 0x2, R84 ;  /* 0x000000025c547825 */ /* 0x000fc800078e0254 */
[----:B------:R-:W-:-:S04]  /*9ac0*/  IMAD.WIDE R18, R92, 0x2, R18 ;  /* 0x000000025c127825 */ /* 0x000fc800078e0212 */
[----:B---3--:R-:W-:-:S04]  /*9ad0*/  IMAD.WIDE R64, R92, 0x2, R64 ;  /* 0x000000025c407825 */ /* 0x008fc800078e0240 */
[----:B------:R-:W-:-:S04]  /*9ae0*/  IMAD.WIDE R12, R92, 0x2, R12 ;  /* 0x000000025c0c7825 */ /* 0x000fc800078e020c */
[----:B------:R-:W-:-:S04]  /*9af0*/  IMAD.WIDE R86, R92, 0x2, R86 ;  /* 0x000000025c567825 */ /* 0x000fc800078e0256 */
[----:B------:R-:W-:-:S04]  /*9b00*/  IMAD.WIDE R72, R92, 0x2, R72 ;  /* 0x000000025c487825 */ /* 0x000fc800078e0248 */
[----:B------:R-:W-:-:S04]  /*9b10*/  IMAD.WIDE R4, R92, 0x2, R4 ;  /* 0x000000025c047825 */ /* 0x000fc800078e0204 */
[----:B----4-:R-:W-:-:S05]  /*9b20*/  IMAD.WIDE R66, R92, 0x2, R66 ;  /* 0x000000025c427825 */ /* 0x010fca00078e0242 */
[----:B------:R-:W-:Y:S04]  /*9b30*/  STL.64 [R1+0x198], R66 ;  /* 0x0001984201007387 */ /* 0x000fe80000100a00 */
[----:B------:R1:W-:Y:S04]  /*9b40*/  STL.64 [R1+0xc38], R68 ;  /* 0x000c384401007387 */ /* 0x0003e80000100a00 */
[----:B-1----:R-:W3:Y:S04]  /*9b50*/  LDL.64 R68, [R1+0xa0] ;  /* 0x0000a00001447983 */ /* 0x002ee80000100a00 */
[----:B------:R-:W-:Y:S04]  /*9b60*/  STL.64 [R1+0x188], R50 ;  /* 0x0001883201007387 */ /* 0x000fe80000100a00 */
[----:B------:R1:W-:Y:S02]  /*9b70*/  STL.64 [R1+0xbf8], R50 ;  /* 0x000bf83201007387 */ /* 0x0003e40000100a00 */
[----:B-1----:R-:W-:-:S02]  /*9b80*/  IMAD.MOV.U32 R50, RZ, RZ, R8 ;  /* 0x000000ffff327224 */ /* 0x002fc400078e0008 */
[----:B------:R-:W-:Y:S02]  /*9b90*/  IMAD.MOV.U32 R51, RZ, RZ, R9 ;  /* 0x000000ffff337224 */ /* 0x000fe400078e0009 */
[----:B------:R-:W4:Y:S04]  /*9ba0*/  LDL.LU.64 R8, [R1+0xd80] ;  /* 0x000d800001087983 */ /* 0x000f280000300a00 */
[----:B------:R-:W-:Y:S04]  /*9bb0*/  STL.64 [R1+0x190], R44 ;  /* 0x0001902c01007387 */ /* 0x000fe80000100a00 */
[----:B------:R1:W-:Y:S02]  /*9bc0*/  STL.64 [R1+0xc08], R44 ;  /* 0x000c082c01007387 */ /* 0x0003e40000100a00 */
[----:B-1----:R-:W-:-:S02]  /*9bd0*/  IMAD.MOV.U32 R44, RZ, RZ, R6 ;  /* 0x000000ffff2c7224 */ /* 0x002fc400078e0006 */
[----:B------:R-:W-:Y:S02]  /*9be0*/  IMAD.MOV.U32 R45, RZ, RZ, R7 ;  /* 0x000000ffff2d7224 */ /* 0x000fe400078e0007 */
[----:B------:R-:W2:Y:S04]  /*9bf0*/  LDL.LU.64 R6, [R1+0xd78] ;  /* 0x000d780001067983 */ /* 0x000ea80000300a00 */
[----:B------:R-:W-:Y:S04]  /*9c00*/  STL.64 [R1+0x1a0], R64 ;  /* 0x0001a04001007387 */ /* 0x000fe80000100a00 */
[----:B------:R-:W-:Y:S04]  /*9c10*/  STL.64 [R1+0x1a8], R16 ;  /* 0x0001a81001007387 */ /* 0x000fe80000100a00 */
[----:B------:R-:W-:Y:S04]  /*9c20*/  STL.64 [R1+0x1b0], R72 ;  /* 0x0001b04801007387 */ /* 0x000fe80000100a00 */
[----:B------:R-:W-:Y:S04]  /*9c30*/  STL.64 [R1+0x1b8], R4 ;  /* 0x0001b80401007387 */ /* 0x000fe80000100a00 */
[----:B------:R-:W-:Y:S04]  /*9c40*/  STL.64 [R1+0x1c0], R2 ;  /* 0x0001c00201007387 */ /* 0x000fe80000100a00 */
[----:B------:R-:W-:Y:S04]  /*9c50*/  STL [R1+0xc20], R2 ;  /* 0x000c200201007387 */ /* 0x000fe80000100800 */
[----:B------:R-:W-:Y:S04]  /*9c60*/  STL [R1+0xc10], R3 ;  /* 0x000c100301007387 */ /* 0x000fe80000100800 */
[----:B------:R1:W-:Y:S02]  /*9c70*/  STL.64 [R1+0xc48], R2 ;  /* 0x000c480201007387 */ /* 0x0003e40000100a00 */
[----:B-1----:R-:W-:-:S02]  /*9c80*/  IMAD.MOV.U32 R2, RZ, RZ, R4 ;  /* 0x000000ffff027224 */ /* 0x002fc400078e0004 */
[----:B------:R-:W-:Y:S02]  /*9c90*/  IMAD.MOV.U32 R3, RZ, RZ, R5 ;  /* 0x000000ffff037224 */ /* 0x000fe400078e0005 */
[----:B------:R-:W3:Y:S04]  /*9ca0*/  LDL.LU.64 R4, [R1+0xd70] ;  /* 0x000d700001047983 */ /* 0x000ee80000300a00 */
[----:B------:R-:W-:Y:S04]  /*9cb0*/  STL.64 [R1+0x1c8], R84 ;  /* 0x0001c85401007387 */ /* 0x000fe80000100a00 */
        /* <DEDUP_REMOVED lines=8> */
[----:B-----5:R-:W-:-:S02]  /*9d40*/  ISETP.GT.AND P2, PT, R0, RZ, PT ;  /* 0x000000ff0000720c */ /* 0x020fc40003f44270 */
[----:B------:R-:W-:Y:S01]  /*9d50*/  PRMT R43, RZ, 0x7610, R43 ;  /* 0x00007610ff2b7816 */ /* 0x000fe2000000002b */
[----:B------:R-:W-:Y:S01]  /*9d60*/  STL.64 [R1+0x1e0], R86 ;  /* 0x0001e05601007387 */ /* 0x000fe20000100a00 */
[----:B------:R-:W-:Y:S02]  /*9d70*/  ISETP.GT.AND P4, PT, R0, 0x8, PT ;  /* 0x000000080000780c */ /* 0x000fe40003f84270 */
[----:B------:R-:W-:Y:S01]  /*9d80*/  PRMT R40, RZ, 0x7610, R40 ;  /* 0x00007610ff287816 */ /* 0x000fe20000000028 */
[----:B------:R1:W-:Y:S01]  /*9d90*/  STL.64 [R1+0xc68], R86 ;  /* 0x000c685601007387 */ /* 0x0003e20000100a00 */
[----:B------:R-:W-:Y:S02]  /*9da0*/  PRMT R41, RZ, 0x7610, R41 ;  /* 0x00007610ff297816 */ /* 0x000fe40000000029 */
[----:B------:R-:W-:Y:S02]  /*9db0*/  PRMT R39, RZ, 0x7610, R39 ;  /* 0x00007610ff277816 */ /* 0x000fe40000000027 */
[----:B------:R-:W-:-:S02]  /*9dc0*/  PRMT R36, RZ, 0x7610, R36 ;  /* 0x00007610ff247816 */ /* 0x000fc40000000024 */
[----:B------:R-:W-:Y:S02]  /*9dd0*/  PRMT R37, RZ, 0x7610, R37 ;  /* 0x00007610ff257816 */ /* 0x000fe40000000025 */
[----:B------:R-:W-:Y:S02]  /*9de0*/  PRMT R34, RZ, 0x7610, R34 ;  /* 0x00007610ff227816 */ /* 0x000fe40000000022 */
[----:B------:R-:W-:Y:S01]  /*9df0*/  ISETP.GT.AND P6, PT, R0, 0x10, PT ;  /* 0x000000100000780c */ /* 0x000fe20003fc4270 */
[----:B-1----:R-:W3:Y:S01]  /*9e00*/  LDL.LU.64 R86, [R1+0x2b8] ;  /* 0x0002b80001567983 */ /* 0x002ee20000300a00 */
[----:B------:R-:W-:Y:S01]  /*9e10*/  PRMT R38, RZ, 0x7610, R38 ;  /* 0x00007610ff267816 */ /* 0x000fe20000000026 */
[C---:B------:R-:W-:Y:S01]  /*9e20*/  IMAD.WIDE R10, R92.reuse, 0x2, R10 ;  /* 0x000000025c0a7825 */ /* 0x040fe200078e020a */
[----:B------:R-:W-:Y:S02]  /*9e30*/  PRMT R35, RZ, 0x7610, R35 ;  /* 0x00007610ff237816 */ /* 0x000fe40000000023 */
[----:B------:R-:W-:Y:S01]  /*9e40*/  PRMT R32, RZ, 0x7610, R32 ;  /* 0x00007610ff207816 */ /* 0x000fe20000000020 */
[----:B------:R-:W-:Y:S01]  /*9e50*/  IMAD.WIDE R14, R92, 0x2, R14 ;  /* 0x000000025c0e7825 */ /* 0x000fe200078e020e */
[----:B------:R-:W3:Y:S01]  /*9e60*/  @P2 LDG.E.U16 R38, desc[UR22][R10.64] ;  /* 0x000000160a262981 */ /* 0x000ee2000c1e1500 */
[----:B------:R-:W-:-:S02]  /*9e70*/  PRMT R30, RZ, 0x7610, R30 ;  /* 0x00007610ff1e7816 */ /* 0x000fc4000000001e */
[----:B------:R-:W-:Y:S01]  /*9e80*/  PRMT R31, RZ, 0x7610, R31 ;  /* 0x00007610ff1f7816 */ /* 0x000fe2000000001f */
[C---:B------:R-:W-:Y:S01]  /*9e90*/  IMAD.WIDE R54, R92.reuse, 0x2, R54 ;  /* 0x000000025c367825 */ /* 0x040fe200078e0236 */
[----:B------:R-:W3:Y:S03]  /*9ea0*/  @P6 LDG.E.U16 R35, desc[UR22][R2.64] ;  /* 0x0000001602236981 */ /* 0x000ee6000c1e1500 */
[C---:B------:R-:W-:Y:S01]  /*9eb0*/  IMAD.WIDE R58, R92.reuse, 0x2, R58 ;  /* 0x000000025c3a7825 */ /* 0x040fe200078e023a */
[----:B------:R-:W3:Y:S04]  /*9ec0*/  @P6 LDG.E.U16 R32, desc[UR22][R72.64] ;  /* 0x0000001648206981 */ /* 0x000ee8000c1e1500 */
[----:B------:R-:W3:Y:S01]  /*9ed0*/  @P6 LDG.E.U16 R30, desc[UR22][R64.64] ;  /* 0x00000016401e6981 */ /* 0x000ee2000c1e1500 */
[----:B----4-:R-:W-:-:S05]  /*9ee0*/  IMAD.WIDE R8, R92, 0x2, R8 ;  /* 0x000000025c087825 */ /* 0x010fca00078e0208 */
[----:B------:R-:W4:Y:S01]  /*9ef0*/  @P2 LDG.E.U16 R41, desc[UR22][R8.64] ;  /* 0x0000001608292981 */ /* 0x000f22000c1e1500 */
[----:B--2---:R-:W-:-:S05]  /*9f00*/  IMAD.WIDE R6, R92, 0x2, R6 ;  /* 0x000000025c067825 */ /* 0x004fca00078e0206 */
[----:B------:R-:W4:Y:S01]  /*9f10*/  @P2 LDG.E.U16 R40, desc[UR22][R6.64] ;  /* 0x0000001606282981 */ /* 0x000f22000c1e1500 */
[----:B---3--:R-:W-:-:S05]  /*9f20*/  IMAD.WIDE R4, R92, 0x2, R4 ;  /* 0x000000025c047825 */ /* 0x008fca00078e0204 */
[----:B------:R-:W2:Y:S01]  /*9f30*/  @P2 LDG.E.U16 R43, desc[UR22][R4.64] ;  /* 0x00000016042b2981 */ /* 0x000ea2000c1e1500 */
[----:B------:R-:W-:-:S05]  /*9f40*/  IMAD.WIDE R84, R92, 0x2, R84 ;  /* 0x000000025c547825 */ /* 0x000fca00078e0254 */
[----:B------:R-:W3:Y:S01]  /*9f50*/  @P4 LDG.E.U16 R34, desc[UR22][R84.64] ;  /* 0x0000001654224981 */ /* 0x000ee2000c1e1500 */
[----:B------:R-:W-:-:S05]  /*9f60*/  IMAD.WIDE R18, R92, 0x2, R18 ;  /* 0x000000025c127825 */ /* 0x000fca00078e0212 */
[----:B------:R-:W3:Y:S01]  /*9f70*/  @P4 LDG.E.U16 R37, desc[UR22][R18.64] ;  /* 0x0000001612254981 */ /* 0x000ee2000c1e1500 */
[----:B------:R-:W-:-:S05]  /*9f80*/  IMAD.WIDE R12, R92, 0x2, R12 ;  /* 0x000000025c0c7825 */ /* 0x000fca00078e020c */
[----:B------:R-:W3:Y:S01]  /*9f90*/  @P4 LDG.E.U16 R36, desc[UR22][R12.64] ;  /* 0x000000160c244981 */ /* 0x000ee2000c1e1500 */
[----:B------:R-:W-:-:S05]  /*9fa0*/  IMAD.WIDE R86, R92, 0x2, R86 ;  /* 0x000000025c567825 */ /* 0x000fca00078e0256 */
[----:B------:R-:W3:Y:S01]  /*9fb0*/  @P4 LDG.E.U16 R39, desc[UR22][R86.64] ;  /* 0x0000001656274981 */ /* 0x000ee2000c1e1500 */
[----:B------:R-:W-:-:S13]  /*9fc0*/  ISETP.GT.AND P4, PT, R0, 0x18, PT ;  /* 0x000000180000780c */ /* 0x000fda0003f84270 */
[----:B------:R-:W3:Y:S01]  /*9fd0*/  @P4 LDG.E.U16 R31, desc[UR22][R78.64] ;  /* 0x000000164e1f4981 */ /* 0x000ee2000c1e1500 */
[----:B------:R-:W-:-:S03]  /*9fe0*/  IMAD.WIDE R52, R92, 0x2, R52 ;  /* 0x000000025c347825 */ /* 0x000fc600078e0234 */
[----:B------:R-:W-:Y:S04]  /*9ff0*/  STL.64 [R1+0x1e8], R14 ;  /* 0x0001e80e01007387 */ /* 0x000fe80000100a00 */
[----:B------:R-:W-:Y:S04]  /*a000*/  STL [R1+0xc80], R14 ;  /* 0x000c800e01007387 */ /* 0x000fe80000100800 */
[----:B------:R-:W-:Y:S01]  /*a010*/  STL [R1+0xc70], R15 ;  /* 0x000c700f01007387 */ /* 0x000fe20000100800 */
[----:B------:R-:W-:-:S03]  /*a020*/  IMAD.WIDE R74, R92, 0x2, R74 ;  /* 0x000000025c4a7825 */ /* 0x000fc600078e024a */
[----:B------:R-:W-:Y:S04]  /*a030*/  STL.64 [R1+0xcb8], R14 ;  /* 0x000cb80e01007387 */ /* 0x000fe80000100a00 */
[----:B------:R-:W-:Y:S01]  /*a040*/  STL.64 [R1+0x1f0], R54 ;  /* 0x0001f03601007387 */ /* 0x000fe20000100a00 */
[----:B------:R-:W-:-:S03]  /*a050*/  IMAD.WIDE R60, R92, 0x2, R60 ;  /* 0x000000025c3c7825 */ /* 0x000fc600078e023c */
[----:B------:R-:W-:Y:S04]  /*a060*/  STL.64 [R1+0xc78], R54 ;  /* 0x000c783601007387 */ /* 0x000fe80000100a00 */
[----:B------:R-:W-:Y:S01]  /*a070*/  STL.64 [R1+0x1f8], R58 ;  /* 0x0001f83a01007387 */ /* 0x000fe20000100a00 */
[----:B------:R-:W-:-:S03]  /*a080*/  IMAD.WIDE R70, R92, 0x2, R70 ;  /* 0x000000025c467825 */ /* 0x000fc600078e0246 */
[----:B------:R-:W-:Y:S04]  /*a090*/  STL.64 [R1+0xc88], R58 ;  /* 0x000c883a01007387 */ /* 0x000fe80000100a00 */
[----:B------:R-:W-:Y:S01]  /*a0a0*/  STL.64 [R1+0x200], R52 ;  /* 0x0002003401007387 */ /* 0x000fe20000100a00 */
[----:B------:R-:W-:-:S03]  /*a0b0*/  IMAD.WIDE R56, R92, 0x2, R56 ;  /* 0x000000025c387825 */ /* 0x000fc600078e0238 */
[----:B------:R-:W-:Y:S01]  /*a0c0*/  STL [R1+0xca0], R52 ;  /* 0x000ca03401007387 */ /* 0x000fe20000100800 */
[----:B------:R-:W-:-:S03]  /*a0d0*/  IMAD.WIDE R48, R92, 0x2, R48 ;  /* 0x000000025c307825 */ /* 0x000fc600078e0230 */
[----:B------:R-:W-:Y:S01]  /*a0e0*/  STL [R1+0xc90], R53 ;  /* 0x000c903501007387 */ /* 0x000fe20000100800 */
[----:B------:R-:W-:-:S03]  /*a0f0*/  IMAD.WIDE R62, R92, 0x2, R62 ;  /* 0x000000025c3e7825 */ /* 0x000fc600078e023e */
[----:B------:R-:W-:Y:S04]  /*a100*/  STL.64 [R1+0x280], R74 ;  /* 0x0002804a01007387 */ /* 0x000fe80000100a00 */
[----:B------:R-:W-:Y:S04]  /*a110*/  STL.64 [R1+0xcc8], R52 ;  /* 0x000cc83401007387 */ /* 0x000fe80000100a00 */
[----:B------:R-:W-:Y:S04]  /*a120*/  STL.64 [R1+0x208], R60 ;  /* 0x0002083c01007387 */ /* 0x000fe80000100a00 */
[----:B------:R-:W-:Y:S04]  /*a130*/  STL.64 [R1+0xc98], R60 ;  /* 0x000c983c01007387 */ /* 0x000fe80000100a00 */
[----:B------:R-:W-:Y:S01]  /*a140*/  STL.64 [R1+0x210], R70 ;  /* 0x0002104601007387 */ /* 0x000fe20000100a00 */
[----:B------:R-:W-:-:S03]  /*a150*/  IMAD.WIDE R90, R92, 0x2, R90 ;  /* 0x000000025c5a7825 */ /* 0x000fc600078e025a */
[----:B------:R-:W-:Y:S01]  /*a160*/  STL.64 [R1+0xca8], R70 ;  /* 0x000ca84601007387 */ /* 0x000fe20000100a00 */
[----:B------:R-:W-:-:S03]  /*a170*/  IMAD.WIDE R76, R92, 0x2, R76 ;  /* 0x000000025c4c7825 */ /* 0x000fc600078e024c */
[----:B------:R-:W-:Y:S01]  /*a180*/  STL.64 [R1+0x288], R56 ;  /* 0x0002883801007387 */ /* 0x000fe20000100a00 */
[----:B------:R-:W-:-:S03]  /*a190*/  IMAD.WIDE R80, R92, 0x2, R80 ;  /* 0x000000025c507825 */ /* 0x000fc600078e0250 */
[----:B------:R-:W-:Y:S01]  /*a1a0*/  STL.64 [R1+0x290], R48 ;  /* 0x0002903001007387 */ /* 0x000fe20000100a00 */
[----:B------:R-:W-:-:S03]  /*a1b0*/  IMAD.WIDE R46, R92, 0x2, R46 ;  /* 0x000000025c2e7825 */ /* 0x000fc600078e022e */
[----:B------:R-:W-:Y:S04]  /*a1c0*/  STL.64 [R1+0x298], R62 ;  /* 0x0002983e01007387 */ /* 0x000fe80000100a00 */
[----:B------:R-:W-:Y:S04]  /*a1d0*/  STL.64 [R1+0x2a0], R84 ;  /* 0x0002a05401007387 */ /* 0x000fe80000100a00 */
[----:B------:R-:W-:Y:S04]  /*a1e0*/  STL.64 [R1+0x2a8], R18 ;  /* 0x0002a81201007387 */ /* 0x000fe80000100a00 */
[----:B------:R-:W-:Y:S04]  /*a1f0*/  STL.64 [R1+0x2b0], R12 ;  /* 0x0002b00c01007387 */ /* 0x000fe80000100a00 */
[----:B------:R-:W-:Y:S04]  /*a200*/  STL.64 [R1+0x2b8], R86 ;  /* 0x0002b85601007387 */ /* 0x000fe80000100a00 */
[----:B------:R-:W-:Y:S04]  /*a210*/  STL.64 [R1+0x380], R90 ;  /* 0x0003805a01007387 */ /* 0x000fe80000100a00 */
[----:B------:R-:W-:Y:S04]  /*a220*/  STL.64 [R1+0x388], R76 ;  /* 0x0003884c01007387 */ /* 0x000fe80000100a00 */
[----:B------:R1:W-:Y:S04]  /*a230*/  STL.64 [R1+0x390], R80 ;  /* 0x0003905001007387 */ /* 0x0003e80000100a00 */
[----:B------:R-:W-:Y:S01]  /*a240*/  STL.64 [R1+0x398], R46 ;  /* 0x0003982e01007387 */ /* 0x000fe20000100a00 */
[----:B------:R-:W-:-:S02]  /*a250*/  ISETP.GT.AND P3, PT, R0, 0x1, PT ;  /* 0x000000010000780c */ /* 0x000fc40003f64270 */
[----:B------:R-:W-:Y:S02]  /*a260*/  ISETP.GT.AND P5, PT, R0, 0x9, PT ;  /* 0x000000090000780c */ /* 0x000fe40003fa4270 */
[----:B------:R-:W-:Y:S02]  /*a270*/  PRMT R33, RZ, 0x7610, R33 ;  /* 0x00007610ff217816 */ /* 0x000fe40000000021 */
[----:B------:R-:W-:Y:S02]  /*a280*/  PRMT R27, RZ, 0x7610, R27 ;  /* 0x00007610ff1b7816 */ /* 0x000fe4000000001b */
[----:B------:R-:W-:Y:S02]  /*a290*/  PRMT R24, RZ, 0x7610, R24 ;  /* 0x00007610ff187816 */ /* 0x000fe40000000018 */
[----:B------:R-:W-:Y:S01]  /*a2a0*/  PRMT R25, RZ, 0x7610, R25 ;  /* 0x00007610ff197816 */ /* 0x000fe20000000019 */
[----:B------:R0:W3:Y:S01]  /*a2b0*/  @P6 LDG.E.U16 R33, desc[UR22][R16.64] ;  /* 0x0000001610216981 */ /* 0x0000e2000c1e1500 */
[----:B------:R-:W-:-:S03]  /*a2c0*/  PRMT R22, RZ, 0x7610, R22 ;  /* 0x00007610ff167816 */ /* 0x000fc60000000016 */
[----:B------:R0:W3:Y:S04]  /*a2d0*/  @P3 LDG.E.U16 R27, desc[UR22][R80.64] ;  /* 0x00000016501b3981 */ /* 0x0000e8000c1e1500 */
[----:B------:R0:W3:Y:S04]  /*a2e0*/  @P3 LDG.E.U16 R24, desc[UR22][R76.64] ;  /* 0x000000164c183981 */ /* 0x0000e8000c1e1500 */
[----:B------:R0:W3:Y:S04]  /*a2f0*/  @P3 LDG.E.U16 R25, desc[UR22][R90.64] ;  /* 0x000000165a193981 */ /* 0x0000e8000c1e1500 */
[----:B------:R0:W3:Y:S04]  /*a300*/  @P5 LDG.E.U16 R22, desc[UR22][R62.64] ;  /* 0x000000163e165981 */ /* 0x0000e8000c1e1500 */
[----:B--2---:R-:W-:Y:S04]  /*a310*/  STL.64 [R1+0xcd8], R42 ;  /* 0x000cd82a01007387 */ /* 0x004fe80000100a00 */
[----:B------:R-:W-:Y:S04]  /*a320*/  STL [R1+0x5fc], R4 ;  /* 0x0005fc0401007387 */ /* 0x000fe80000100800 */
[----:B------:R-:W-:Y:S04]  /*a330*/  STL [R1+0x6f4], R4 ;  /* 0x0006f40401007387 */ /* 0x000fe80000100800 */
[----:B------:R-:W-:Y:S04]  /*a340*/  STL [R1+0xce0], R4 ;  /* 0x000ce00401007387 */ /* 0x000fe80000100800 */
[----:B------:R-:W-:Y:S04]  /*a350*/  STL [R1+0x5f8], R5 ;  /* 0x0005f80501007387 */ /* 0x000fe80000100800 */
[----:B------:R-:W-:Y:S04]  /*a360*/  STL [R1+0x6f8], R5 ;  /* 0x0006f80501007387 */ /* 0x000fe80000100800 */
[----:B------:R-:W-:Y:S04]  /*a370*/  STL [R1+0x6fc], R5 ;  /* 0x0006fc0501007387 */ /* 0x000fe80000100800 */
[----:B------:R-:W-:Y:S04]  /*a380*/  STL [R1+0xcf0], R5 ;  /* 0x000cf00501007387 */ /* 0x000fe80000100800 */
[----:B------:R-:W-:Y:S04]  /*a390*/  STL.64 [R1+0xd38], R4 ;  /* 0x000d380401007387 */ /* 0x000fe80000100a00 */
[----:B------:R-:W-:Y:S04]  /*a3a0*/  STL [R1+0x604], R6 ;  /* 0x0006040601007387 */ /* 0x000fe80000100800 */
[----:B------:R-:W-:Y:S04]  /*a3b0*/  STL [R1+0x600], R7 ;  /* 0x0006000701007387 */ /* 0x000fe80000100800 */
[----:B------:R-:W-:Y:S04]  /*a3c0*/  STL.64 [R1+0xce8], R6 ;  /* 0x000ce80601007387 */ /* 0x000fe80000100a00 */
[----:B----4-:R-:W-:Y:S04]  /*a3d0*/  STL.64 [R1+0xcf8], R40 ;  /* 0x000cf82801007387 */ /* 0x010fe80000100a00 */
        /* <DEDUP_REMOVED lines=8> */
[----:B---3--:R-:W-:Y:S04]  /*a460*/  STL.64 [R1+0xd18], R38 ;  /* 0x000d182601007387 */ /* 0x008fe80000100a00 */
[----:B------:R-:W-:Y:S04]  /*a470*/  STL [R1+0xd20], R36 ;  /* 0x000d202401007387 */ /* 0x000fe80000100800 */
[----:B------:R-:W-:Y:S04]  /*a480*/  STL.64 [R1+0xd58], R36 ;  /* 0x000d582401007387 */ /* 0x000fe80000100a00 */
[----:B------:R-:W-:Y:S04]  /*a490*/  STL.64 [R1+0xd28], R34 ;  /* 0x000d282201007387 */ /* 0x000fe80000100a00 */
[----:B------:R-:W-:Y:S04]  /*a4a0*/  STL [R1+0xd60], R32 ;  /* 0x000d602001007387 */ /* 0x000fe80000100800 */
[----:B------:R-:W2:Y:S04]  /*a4b0*/  LDL.LU.64 R72, [R1+0x218] ;  /* 0x0002180001487983 */ /* 0x000ea80000300a00 */
[----:B------:R-:W0:Y:S04]  /*a4c0*/  LDL.LU.64 R16, [R1+0x220] ;  /* 0x0002200001107983 */ /* 0x000e280000300a00 */
[----:B------:R-:W3:Y:S04]  /*a4d0*/  LDL.LU.64 R64, [R1+0x228] ;  /* 0x0002280001407983 */ /* 0x000ee80000300a00 */
[----:B------:R4:W-:Y:S04]  /*a4e0*/  STL.64 [R1+0xd68], R30 ;  /* 0x000d681e01007387 */ /* 0x0009e80000100a00 */
[----:B------:R-:W2:Y:S04]  /*a4f0*/  LDL.LU.64 R78, [R1+0x230] ;  /* 0x00023000014e7983 */ /* 0x000ea80000300a00 */
[----:B-1----:R-:W2:Y:S04]  /*a500*/  LDL.LU.64 R80, [R1+0x238] ;  /* 0x0002380001507983 */ /* 0x002ea80000300a00 */
[----:B------:R-:W2:Y:S04]  /*a510*/  LDL.LU.64 R76, [R1+0x240] ;  /* 0x00024000014c7983 */ /* 0x000ea80000300a00 */
[----:B------:R-:W2:Y:S04]  /*a520*/  LDL.LU.64 R90, [R1+0x248] ;  /* 0x00024800015a7983 */ /* 0x000ea80000300a00 */
[----:B------:R-:W2:Y:S04]  /*a530*/  LDL.LU.64 R62, [R1+0x250] ;  /* 0x00025000013e7983 */ /* 0x000ea80000300a00 */
[----:B----4-:R-:W4:Y:S04]  /*a540*/  LDL.LU.64 R30, [R1+0x378] ;  /* 0x00037800011e7983 */ /* 0x010f280000300a00 */
[----:B------:R-:W2:Y:S04]  /*a550*/  LDL.LU.64 R36, [R1+0x370] ;  /* 0x0003700001247983 */ /* 0x000ea80000300a00 */
[----:B------:R-:W3:Y:S04]  /*a560*/  LDL.LU.64 R8, [R1+0x368] ;  /* 0x0003680001087983 */ /* 0x000ee80000300a00 */
[----:B------:R-:W3:Y:S04]  /*a570*/  LDL.LU.64 R4, [R1+0x360] ;  /* 0x0003600001047983 */ /* 0x000ee80000300a00 */
[----:B------:R-:W3:Y:S04]  /*a580*/  LDL.LU.64 R34, [R1+0x358] ;  /* 0x0003580001227983 */ /* 0x000ee80000300a00 */
[----:B------:R-:W3:Y:S04]  /*a590*/  LDL.LU.64 R38, [R1+0x350] ;  /* 0x0003500001267983 */ /* 0x000ee80000300a00 */
[----:B------:R-:W3:Y:S04]  /*a5a0*/  LDL.LU.64 R10, [R1+0x348] ;  /* 0x00034800010a7983 */ /* 0x000ee80000300a00 */
[----:B------:R-:W3:Y:S04]  /*a5b0*/  LDL.LU.64 R40, [R1+0x340] ;  /* 0x0003400001287983 */ /* 0x000ee80000300a00 */
[----:B------:R-:W3:Y:S01]  /*a5c0*/  LDL.LU.64 R6, [R1+0x338] ;  /* 0x0003380001067983 */ /* 0x000ee20000300a00 */
[----:B------:R-:W-:-:S03]  /*a5d0*/  PRMT R29, RZ, 0x7610, R29 ;  /* 0x00007610ff1d7816 */ /* 0x000fc6000000001d */
[----:B------:R-:W3:Y:S01]  /*a5e0*/  LDL.LU.64 R42, [R1+0x330] ;  /* 0x00033000012a7983 */ /* 0x000ee20000300a00 */
[----:B------:R-:W-:-:S03]  /*a5f0*/  ISETP.GT.AND P2, PT, R0, 0x11, PT ;  /* 0x000000110000780c */ /* 0x000fc60003f44270 */
[----:B------:R-:W3:Y:S04]  /*a600*/  LDL.LU.64 R52, [R1+0x328] ;  /* 0x0003280001347983 */ /* 0x000ee80000300a00 */
[----:B------:R-:W3:Y:S01]  /*a610*/  LDL.LU.64 R14, [R1+0x320] ;  /* 0x00032000010e7983 */ /* 0x000ee20000300a00 */
[----:B------:R-:W-:-:S03]  /*a620*/  PRMT R82, RZ, 0x7610, R82 ;  /* 0x00007610ff527816 */ /* 0x000fc60000000052 */
        /* <DEDUP_REMOVED lines=12> */
[----:B------:R1:W3:Y:S04]  /*a6f0*/  @P4 LDG.E.U16 R29, desc[UR22][R68.64] ;  /* 0x00000016441d4981 */ /* 0x0002e8000c1e1500 */
[----:B------:R-:W3:Y:S04]  /*a700*/  LDL.LU.64 R2, [R1+0x2e8] ;  /* 0x0002e80001027983 */ /* 0x000ee80000300a00 */
[----:B------:R0:W3:Y:S04]  /*a710*/  @P4 LDG.E.U16 R82, desc[UR22][R44.64] ;  /* 0x000000162c524981 */ /* 0x0000e8000c1e1500 */
[----:B------:R-:W1:Y:S04]  /*a720*/  LDL.LU.64 R68, [R1+0x2e0] ;  /* 0x0002e00001447983 */ /* 0x000e680000300a00 */
[----:B------:R-:W3:Y:S04]  /*a730*/  LDL.LU.64 R18, [R1+0x2d8] ;  /* 0x0002d80001127983 */ /* 0x000ee80000300a00 */
[----:B------:R-:W3:Y:S04]  /*a740*/  LDL.LU.64 R84, [R1+0x2d0] ;  /* 0x0002d00001547983 */ /* 0x000ee80000300a00 */
[----:B------:R0:W3:Y:S04]  /*a750*/  @P4 LDG.E.U16 R28, desc[UR22][R50.64] ;  /* 0x00000016321c4981 */ /* 0x0000e8000c1e1500 */
        /* <DEDUP_REMOVED lines=11> */
[----:B------:R-:W3:Y:S01]  /*a810*/  LDL.LU.64 R56, [R1+0x258] ;  /* 0x0002580001387983 */ /* 0x000ee20000300a00 */
[----:B------:R-:W-:-:S02]  /*a820*/  ISETP.GT.AND P3, PT, R0, 0x2, PT ;  /* 0x000000020000780c */ /* 0x000fc40003f64270 */
[----:B------:R-:W-:Y:S02]  /*a830*/  PRMT R32, RZ, 0x7610, R32 ;  /* 0x00007610ff207816 */ /* 0x000fe40000000020 */
[----:B------:R-:W-:Y:S02]  /*a840*/  PRMT R93, RZ, 0x7610, R93 ;  /* 0x00007610ff5d7816 */ /* 0x000fe4000000005d */
[----:B------:R-:W-:Y:S01]  /*a850*/  PRMT R89, RZ, 0x7610, R89 ;  /* 0x00007610ff597816 */ /* 0x000fe20000000059 */
[----:B----4-:R-:W-:-:S04]  /*a860*/  IMAD.WIDE R30, R92, 0x2, R30 ;  /* 0x000000025c1e7825 */ /* 0x010fc800078e021e */
[C---:B--2---:R-:W-:Y:S02]  /*a870*/  IMAD.WIDE R36, R92.reuse, 0x2, R36 ;  /* 0x000000025c247825 */ /* 0x044fe400078e0224 */
[----:B------:R-:W2:Y:S02]  /*a880*/  @P3 LDG.E.U16 R32, desc[UR22][R30.64] ;  /* 0x000000161e203981 */ /* 0x000ea4000c1e1500 */
[C---:B---3--:R-:W-:Y:S02]  /*a890*/  IMAD.WIDE R8, R92.reuse, 0x2, R8 ;  /* 0x000000025c087825 */ /* 0x048fe400078e0208 */
[----:B------:R-:W3:Y:S04]  /*a8a0*/  @P3 LDG.E.U16 R93, desc[UR22][R36.64] ;  /* 0x00000016245d3981 */ /* 0x000ee8000c1e1500 */
[----:B------:R-:W4:Y:S01]  /*a8b0*/  @P3 LDG.E.U16 R89, desc[UR22][R8.64] ;  /* 0x0000001608593981 */ /* 0x000f22000c1e1500 */
[----:B------:R-:W-:-:S04]  /*a8c0*/  IMAD.WIDE R72, R92, 0x2, R72 ;  /* 0x000000025c487825 */ /* 0x000fc800078e0248 */
[C---:B0-----:R-:W-:Y:S01]  /*a8d0*/  IMAD.WIDE R16, R92.reuse, 0x2, R16 ;  /* 0x000000025c107825 */ /* 0x041fe200078e0210 */
[----:B------:R-:W-:Y:S03]  /*a8e0*/  STL.64 [R1+0x218], R72 ;  /* 0x0002184801007387 */ /* 0x000fe60000100a00 */
[C---:B------:R-:W-:Y:S01]  /*a8f0*/  IMAD.WIDE R64, R92.reuse, 0x2, R64 ;  /* 0x000000025c407825 */ /* 0x040fe200078e0240 */
        /* <DEDUP_REMOVED lines=10> */
[----:B------:R-:W-:Y:S04]  /*a9a0*/  STL.64 [R1+0x248], R90 ;  /* 0x0002485a01007387 */ /* 0x000fe80000100a00 */
[----:B------:R-:W-:Y:S01]  /*a9b0*/  STL.64 [R1+0x250], R62 ;  /* 0x0002503e01007387 */ /* 0x000fe20000100a00 */
[----:B------:R-:W-:-:S04]  /*a9c0*/  IMAD.WIDE R70, R92, 0x2, R70 ;  /* 0x000000025c467825 */ /* 0x000fc800078e0246 */
[----:B------:R-:W-:-:S04]  /*a9d0*/  IMAD.WIDE R60, R92, 0x2, R60 ;  /* 0x000000025c3c7825 */ /* 0x000fc800078e023c */
[----:B------:R-:W-:-:S04]  /*a9e0*/  IMAD.WIDE R58, R92, 0x2, R58 ;  /* 0x000000025c3a7825 */ /* 0x000fc800078e023a */
[----:B------:R-:W-:-:S04]  /*a9f0*/  IMAD.WIDE R54, R92, 0x2, R54 ;  /* 0x000000025c367825 */ /* 0x000fc800078e0236 */
[----:B------:R-:W-:-:S04]  /*aa00*/  IMAD.WIDE R86, R92, 0x2, R86 ;  /* 0x000000025c567825 */ /* 0x000fc800078e0256 */
[----:B------:R-:W-:-:S04]  /*aa10*/  IMAD.WIDE R12, R92, 0x2, R12 ;  /* 0x000000025c0c7825 */ /* 0x000fc800078e020c */
[----:B------:R-:W-:-:S04]  /*aa20*/  IMAD.WIDE R2, R92, 0x2, R2 ;  /* 0x000000025c027825 */ /* 0x000fc800078e0202 */
[----:B-1----:R-:W-:-:S04]  /*aa30*/  IMAD.WIDE R68, R92, 0x2, R68 ;  /* 0x000000025c447825 */ /* 0x002fc800078e0244 */
[----:B------:R-:W-:-:S04]  /*aa40*/  IMAD.WIDE R18, R92, 0x2, R18 ;  /* 0x000000025c127825 */ /* 0x000fc800078e0212 */
[----:B------:R-:W-:-:S04]  /*aa50*/  IMAD.WIDE R84, R92, 0x2, R84 ;  /* 0x000000025c547825 */ /* 0x000fc800078e0254 */
[----:B------:R-:W-:-:S04]  /*aa60*/  IMAD.WIDE R44, R92, 0x2, R44 ;  /* 0x000000025c2c7825 */ /* 0x000fc800078e022c */
[----:B------:R-:W-:-:S04]  /*aa70*/  IMAD.WIDE R50, R92, 0x2, R50 ;  /* 0x000000025c327825 */ /* 0x000fc800078e0232 */
[----:B------:R-:W-:-:S04]  /*aa80*/  IMAD.WIDE R46, R92, 0x2, R46 ;  /* 0x000000025c2e7825 */ /* 0x000fc800078e022e */
[----:B------:R-:W-:-:S04]  /*aa90*/  IMAD.WIDE R48, R92, 0x2, R48 ;  /* 0x000000025c307825 */ /* 0x000fc800078e0230 */
[----:B------:R-:W-:-:S04]  /*aaa0*/  IMAD.WIDE R74, R92, 0x2, R74 ;  /* 0x000000025c4a7825 */ /* 0x000fc800078e024a */
[----:B------:R-:W-:-:S04]  /*aab0*/  IMAD.WIDE R66, R92, 0x2, R66 ;  /* 0x000000025c427825 */ /* 0x000fc800078e0242 */
[----:B------:R-:W-:-:S05]  /*aac0*/  IMAD.WIDE R56, R92, 0x2, R56 ;  /* 0x000000025c387825 */ /* 0x000fca00078e0238 */
[----:B------:R-:W-:Y:S04]  /*aad0*/  STL.64 [R1+0x258], R56 ;  /* 0x0002583801007387 */ /* 0x000fe80000100a00 */
[----:B------:R-:W-:Y:S04]  /*aae0*/  STL.64 [R1+0x260], R66 ;  /* 0x0002604201007387 */ /* 0x000fe80000100a00 */
[----:B------:R-:W-:Y:S04]  /*aaf0*/  STL.64 [R1+0x268], R74 ;  /* 0x0002684a01007387 */ /* 0x000fe80000100a00 */
[----:B------:R-:W-:Y:S04]  /*ab00*/  STL.64 [R1+0x270], R48 ;  /* 0x0002703001007387 */ /* 0x000fe80000100a00 */
        /* <DEDUP_REMOVED lines=32> */
[----:B------:R-:W-:Y:S04]  /*ad10*/  STL [R1+0x618], R92 ;  /* 0x0006185c01007387 */ /* 0x000fe80000100800 */
[----:B------:R-:W-:Y:S04]  /*ad20*/  STL.64 [R1+0x370], R36 ;  /* 0x0003702401007387 */ /* 0x000fe80000100a00 */
[----:B------:R0:W-:Y:S01]  /*ad30*/  STL.64 [R1+0x378], R30 ;  /* 0x0003781e01007387 */ /* 0x0001e20000100a00 */
[----:B------:R-:W-:-:S06]  /*ad40*/  PRMT R88, RZ, 0x7610, R88 ;  /* 0x00007610ff587816 */ /* 0x000fcc0000000058 */
[----:B------:R-:W4:Y:S04]  /*ad50*/  @P3 LDG.E.U16 R88, desc[UR22][R4.64] ;  /* 0x0000001604583981 */ /* 0x000f28000c1e1500 */
[----:B0-----:R-:W4:Y:S04]  /*ad60*/  LDL.LU.64 R30, [R1+0xd68] ;  /* 0x000d6800011e7983 */ /* 0x001f280000300a00 */
[----:B--2---:R0:W-:Y:S04]  /*ad70*/  STL [R1+0x5d0], R32 ;  /* 0x0005d02001007387 */ /* 0x0041e80000100800 */
[----:B0-----:R-:W2:Y:S04]  /*ad80*/  LDL.LU R32, [R1+0xd60] ;  /* 0x000d600001207983 */ /* 0x001ea80000300800 */
[----:B------:R-:W2:Y:S04]  /*ad90*/  LDL.LU.64 R36, [R1+0xd58] ;  /* 0x000d580001247983 */ /* 0x000ea80000300a00 */
[----:B---3--:R0:W-:Y:S04]  /*ada0*/  STL [R1+0x5cc], R93 ;  /* 0x0005cc5d01007387 */ /* 0x0081e80000100800 */
[----:B0-----:R-:W3:Y:S04]  /*adb0*/  LDL.LU R93, [R1+0xd50] ;  /* 0x000d5000015d7983 */ /* 0x001ee80000300800 */
[----:B------:R-:W3:Y:S04]  /*adc0*/  LDL.LU.64 R8, [R1+0xd48] ;  /* 0x000d480001087983 */ /* 0x000ee80000300a00 */
[----:B----4-:R0:W-:Y:S04]  /*add0*/  STL [R1+0x5c8], R89 ;  /* 0x0005c85901007387 */ /* 0x0101e80000100800 */
[----:B0-----:R-:W4:Y:S04]  /*ade0*/  LDL.LU R89, [R1+0xd40] ;  /* 0x000d400001597983 */ /* 0x001f280000300800 */
[----:B------:R-:W4:Y:S01]  /*adf0*/  LDL.LU.64 R4, [R1+0xd38] ;  /* 0x000d380001047983 */ /* 0x000f220000300a00 */
[----:B------:R-:W-:-:S02]  /*ae00*/  ISETP.GT.AND P6, PT, R0, 0x3, PT ;  /* 0x000000030000780c */ /* 0x000fc40003fc4270 */
[----:B------:R-:W-:Y:S01]  /*ae10*/  ISETP.GT.AND P4, PT, R0, 0x4, PT ;  /* 0x000000040000780c */ /* 0x000fe20003f84270 */
[----:B------:R0:W-:Y:S04]  /*ae20*/  STL [R1+0x5c4], R88 ;  /* 0x0005c45801007387 */ /* 0x0001e80000100800 */
[----:B0-----:R-:W4:Y:S01]  /*ae30*/  LDL.LU R88, [R1+0xd30] ;  /* 0x000d300001587983 */ /* 0x001f220000300800 */
[----:B--2---:R-:W-:-:S06]  /*ae40*/  PRMT R36, RZ, 0x7610, R36 ;  /* 0x00007610ff247816 */ /* 0x004fcc0000000024 */
[----:B------:R-:W2:Y:S01]  /*ae50*/  @P6 LDG.E.U16 R36, desc[UR22][R34.64] ;  /* 0x0000001622246981 */ /* 0x000ea2000c1e1500 */
[----:B---3--:R-:W-:-:S03]  /*ae60*/  PRMT R93, RZ, 0x7610, R93 ;  /* 0x00007610ff5d7816 */ /* 0x008fc6000000005d */
[----:B------:R-:W3:Y:S01]  /*ae70*/  LDL.LU.64 R34, [R1+0xd28] ;  /* 0x000d280001227983 */ /* 0x000ee20000300a00 */
[----:B------:R-:W-:Y:S02]  /*ae80*/  PRMT R9, RZ, 0x7610, R9 ;  /* 0x00007610ff097816 */ /* 0x000fe40000000009 */
[----:B------:R-:W-:Y:S01]  /*ae90*/  PRMT R8, RZ, 0x7610, R8 ;  /* 0x00007610ff087816 */ /* 0x000fe20000000008 */
[----:B------:R-:W3:Y:S04]  /*aea0*/  @P4 LDG.E.U16 R93, desc[UR22][R42.64] ;  /* 0x000000162a5d4981 */ /* 0x000ee8000c1e1500 */
[----:B------:R-:W3:Y:S04]  /*aeb0*/  @P6 LDG.E.U16 R9, desc[UR22][R38.64] ;  /* 0x0000001626096981 */ /* 0x000ee8000c1e1500 */
[----:B------:R-:W3:Y:S01]  /*aec0*/  @P6 LDG.E.U16 R8, desc[UR22][R10.64] ;  /* 0x000000160a086981 */ /* 0x000ee2000c1e1500 */
[----:B----4-:R-:W-:-:S02]  /*aed0*/  PRMT R5, RZ, 0x7610, R5 ;  /* 0x00007610ff057816 */ /* 0x010fc40000000005 */
[----:B------:R-:W-:-:S04]  /*aee0*/  PRMT R4, RZ, 0x7610, R4 ;  /* 0x00007610ff047816 */ /* 0x000fc80000000004 */
[----:B------:R-:W4:Y:S01]  /*aef0*/  @P6 LDG.E.U16 R5, desc[UR22][R40.64] ;  /* 0x0000001628056981 */ /* 0x000f22000c1e1500 */
[----:B------:R-:W-:-:S03]  /*af00*/  PRMT R89, RZ, 0x7610, R89 ;  /* 0x00007610ff597816 */ /* 0x000fc60000000059 */
[----:B------:R-:W4:Y:S04]  /*af10*/  @P4 LDG.E.U16 R4, desc[UR22][R6.64] ;  /* 0x0000001606044981 */ /* 0x000f28000c1e1500 */
[----:B------:R-:W4:Y:S01]  /*af20*/  @P4 LDG.E.U16 R89, desc[UR22][R52.64] ;  /* 0x0000001634594981 */ /* 0x000f22000c1e1500 */
[----:B------:R-:W-:-:S06]  /*af30*/  PRMT R88, RZ, 0x7610, R88 ;  /* 0x00007610ff587816 */ /* 0x000fcc0000000058 */
[----:B------:R-:W4:Y:S04]  /*af40*/  @P4 LDG.E.U16 R88, desc[UR22][R14.64] ;  /* 0x000000160e584981 */ /* 0x000f28000c1e1500 */
[----:B--2---:R0:W-:Y:S04]  /*af50*/  STL [R1+0x5c0], R36 ;  /* 0x0005c02401007387 */ /* 0x0041e80000100800 */
[----:B0-----:R-:W2:Y:S04]  /*af60*/  LDL.LU R36, [R1+0xd20] ;  /* 0x000d200001247983 */ /* 0x001ea80000300800 */
[----:B------:R-:W2:Y:S04]  /*af70*/  LDL.LU.64 R38, [R1+0xd18] ;  /* 0x000d180001267983 */ /* 0x000ea80000300a00 */
[----:B---3--:R0:W-:Y:S04]  /*af80*/  STL [R1+0x5bc], R9 ;  /* 0x0005bc0901007387 */ /* 0x0081e80000100800 */
[----:B0-----:R-:W3:Y:S04]  /*af90*/  LDL.LU R9, [R1+0xd10] ;  /* 0x000d100001097983 */ /* 0x001ee80000300800 */
[----:B------:R-:W2:Y:S04]  /*afa0*/  LDL.LU.64 R10, [R1+0xd08] ;  /* 0x000d0800010a7983 */ /* 0x000ea80000300a00 */
[----:B------:R0:W-:Y:S04]  /*afb0*/  STL [R1+0x5b8], R8 ;  /* 0x0005b80801007387 */ /* 0x0001e80000100800 */
[----:B0-----:R-:W2:Y:S04]  /*afc0*/  LDL.LU R8, [R1+0xd00] ;  /* 0x000d000001087983 */ /* 0x001ea80000300800 */
[----:B------:R-:W2:Y:S04]  /*afd0*/  LDL.LU.64 R40, [R1+0xcf8] ;  /* 0x000cf80001287983 */ /* 0x000ea80000300a00 */
[----:B----4-:R0:W-:Y:S04]  /*afe0*/  STL [R1+0x5b4], R5 ;  /* 0x0005b40501007387 */ /* 0x0101e80000100800 */
[----:B0-----:R-:W4:Y:S04]  /*aff0*/  LDL.LU R5, [R1+0xcf0] ;  /* 0x000cf00001057983 */ /* 0x001f280000300800 */
[----:B------:R-:W2:Y:S04]  /*b000*/  LDL.LU.64 R6, [R1+0xce8] ;  /* 0x000ce80001067983 */ /* 0x000ea80000300a00 */
[----:B------:R0:W-:Y:S04]  /*b010*/  STL [R1+0x5b0], R4 ;  /* 0x0005b00401007387 */ /* 0x0001e80000100800 */
[----:B0-----:R-:W2:Y:S04]  /*b020*/  LDL.LU R4, [R1+0xce0] ;  /* 0x000ce00001047983 */ /* 0x001ea80000300800 */
[----:B------:R-:W2:Y:S04]  /*b030*/  LDL.LU.64 R42, [R1+0xcd8] ;  /* 0x000cd800012a7983 */ /* 0x000ea80000300a00 */
[----:B------:R0:W-:Y:S04]  /*b040*/  STL [R1+0x5ac], R93 ;  /* 0x0005ac5d01007387 */ /* 0x0001e80000100800 */
[----:B0-----:R-:W3:Y:S04]  /*b050*/  LDL.LU R93, [R1+0xcd0] ;  /* 0x000cd000015d7983 */ /* 0x001ee80000300800 */
[----:B------:R-:W3:Y:S04]  /*b060*/  LDL.LU.64 R52, [R1+0xcc8] ;  /* 0x000cc80001347983 */ /* 0x000ee80000300a00 */
[----:B------:R0:W-:Y:S04]  /*b070*/  STL [R1+0x5a8], R89 ;  /* 0x0005a85901007387 */ /* 0x0001e80000100800 */
[----:B0-----:R-:W4:Y:S04]  /*b080*/  LDL.LU R89, [R1+0xcc0] ;  /* 0x000cc00001597983 */ /* 0x001f280000300800 */
[----:B------:R-:W4:Y:S01]  /*b090*/  LDL.LU.64 R14, [R1+0xcb8] ;  /* 0x000cb800010e7983 */ /* 0x000f220000300a00 */
[----:B------:R-:W-:-:S02]  /*b0a0*/  ISETP.GT.AND P5, PT, R0, 0x5, PT ;  /* 0x000000050000780c */ /* 0x000fc40003fa4270 */
[----:B------:R-:W-:Y:S01]  /*b0b0*/  ISETP.GT.AND P3, PT, R0, 0x6, PT ;  /* 0x000000060000780c */ /* 0x000fe20003f64270 */
[----:B------:R0:W-:Y:S04]  /*b0c0*/  STL [R1+0x5a4], R88 ;  /* 0x0005a45801007387 */ /* 0x0001e80000100800 */
[----:B0-----:R-:W4:Y:S01]  /*b0d0*/  LDL.LU R88, [R1+0xcb0] ;  /* 0x000cb00001587983 */ /* 0x001f220000300800 */
[----:B--2---:R-:W-:-:S07]  /*b0e0*/  PRMT R42, RZ, 0x7610, R42 ;  /* 0x00007610ff2a7816 */ /* 0x004fce000000002a */
[----:B------:R-:W2:Y:S01]  /*b0f0*/  @P3 LDG.E.U16 R42, desc[UR22][R86.64] ;  /* 0x00000016562a3981 */ /* 0x000ea2000c1e1500 */
[----:B---3--:R-:W-:Y:S02]  /*b100*/  PRMT R52, RZ, 0x7610, R52 ;  /* 0x00007610ff347816 */ /* 0x008fe40000000034 */
[----:B------:R-:W-:-:S04]  /*b110*/  PRMT R53, RZ, 0x7610, R53 ;  /* 0x00007610ff357816 */ /* 0x000fc80000000035 */
[----:B------:R-:W3:Y:S04]  /*b120*/  @P5 LDG.E.U16 R52, desc[UR22][R70.64] ;  /* 0x0000001646345981 */ /* 0x000ee8000c1e1500 */
[----:B------:R-:W2:Y:S01]  /*b130*/  @P5 LDG.E.U16 R53, desc[UR22][R60.64] ;  /* 0x000000163c355981 */ /* 0x000ea2000c1e1500 */
[----:B------:R-:W-:Y:S02]  /*b140*/  PRMT R93, RZ, 0x7610, R93 ;  /* 0x00007610ff5d7816 */ /* 0x000fe4000000005d */
[----:B----4-:R-:W-:Y:S01]  /*b150*/  PRMT R89, RZ, 0x7610, R89 ;  /* 0x00007610ff597816 */ /* 0x010fe20000000059 */
[----:B------:R-:W4:Y:S01]  /*b160*/  LDL.LU.64 R70, [R1+0xca8] ;  /* 0x000ca80001467983 */ /* 0x000f220000300a00 */
[----:B------:R-:W-:Y:S02]  /*b170*/  PRMT R14, RZ, 0x7610, R14 ;  /* 0x00007610ff0e7816 */ /* 0x000fe4000000000e */
[----:B------:R-:W-:Y:S01]  /*b180*/  PRMT R15, RZ, 0x7610, R15 ;  /* 0x00007610ff0f7816 */ /* 0x000fe2000000000f */
[----:B------:R-:W2:Y:S04]  /*b190*/  @P3 LDG.E.U16 R93, desc[UR22][R12.64] ;  /* 0x000000160c5d3981 */ /* 0x000ea8000c1e1500 */
[----:B------:R-:W4:Y:S04]  /*b1a0*/  @P5 LDG.E.U16 R14, desc[UR22][R58.64] ;  /* 0x000000163a0e5981 */ /* 0x000f28000c1e1500 */
[----:B------:R-:W4:Y:S04]  /*b1b0*/  @P5 LDG.E.U16 R15, desc[UR22][R54.64] ;  /* 0x00000016360f5981 */ /* 0x000f28000c1e1500 */
[----:B------:R-:W4:Y:S01]  /*b1c0*/  @P3 LDG.E.U16 R89, desc[UR22][R2.64] ;  /* 0x0000001602593981 */ /* 0x000f22000c1e1500 */
[----:B------:R-:W-:-:S06]  /*b1d0*/  PRMT R88, RZ, 0x7610, R88 ;  /* 0x00007610ff587816 */ /* 0x000fcc0000000058 */
[----:B------:R-:W4:Y:S04]  /*b1e0*/  @P3 LDG.E.U16 R88, desc[UR22][R68.64] ;  /* 0x0000001644583981 */ /* 0x000f28000c1e1500 */
[----:B---3--:R0:W-:Y:S04]  /*b1f0*/  STL [R1+0x5a0], R52 ;  /* 0x0005a03401007387 */ /* 0x0081e80000100800 */
[----:B0-----:R-:W3:Y:S04]  /*b200*/  LDL.LU R52, [R1+0xca0] ;  /* 0x000ca00001347983 */ /* 0x001ee80000300800 */
[----:B------:R-:W3:Y:S04]  /*b210*/  LDL.LU.64 R60, [R1+0xc98] ;  /* 0x000c9800013c7983 */ /* 0x000ee80000300a00 */
[----:B--2---:R0:W-:Y:S04]  /*b220*/  STL [R1+0x59c], R53 ;  /* 0x00059c3501007387 */ /* 0x0041e80000100800 */
[----:B0-----:R-:W2:Y:S04]  /*b230*/  LDL.LU R53, [R1+0xc90] ;  /* 0x000c900001357983 */ /* 0x001ea80000300800 */
[----:B------:R-:W2:Y:S04]  /*b240*/  LDL.LU.64 R58, [R1+0xc88] ;  /* 0x000c8800013a7983 */ /* 0x000ea80000300a00 */
[----:B----4-:R0:W-:Y:S04]  /*b250*/  STL [R1+0x598], R14 ;  /* 0x0005980e01007387 */ /* 0x0101e80000100800 */
[----:B0-----:R-:W4:Y:S04]  /*b260*/  LDL.LU R14, [R1+0xc80] ;  /* 0x000c8000010e7983 */ /* 0x001f280000300800 */
[----:B------:R-:W2:Y:S04]  /*b270*/  LDL.LU.64 R54, [R1+0xc78] ;  /* 0x000c780001367983 */ /* 0x000ea80000300a00 */
[----:B------:R0:W-:Y:S04]  /*b280*/  STL [R1+0x594], R15 ;  /* 0x0005940f01007387 */ /* 0x0001e80000100800 */
[----:B0-----:R-:W4:Y:S04]  /*b290*/  LDL.LU R15, [R1+0xc70] ;  /* 0x000c7000010f7983 */ /* 0x001f280000300800 */
[----:B------:R-:W2:Y:S04]  /*b2a0*/  LDL.LU.64 R86, [R1+0xc68] ;  /* 0x000c680001567983 */ /* 0x000ea80000300a00 */
[----:B------:R0:W-:Y:S04]  /*b2b0*/  STL [R1+0x590], R42 ;  /* 0x0005902a01007387 */ /* 0x0001e80000100800 */
[----:B0-----:R-:W2:Y:S04]  /*b2c0*/  LDL.LU R42, [R1+0xc60] ;  /* 0x000c6000012a7983 */ /* 0x001ea80000300800 */
[----:B------:R-:W3:Y:S04]  /*b2d0*/  LDL.LU.64 R12, [R1+0xc58] ;  /* 0x000c5800010c7983 */ /* 0x000ee80000300a00 */
        /* <DEDUP_REMOVED lines=31> */
[----:B0-----:R-:W3:Y:S04]  /*b4d0*/  LDL.LU R3, [R1+0xc10] ;  /* 0x000c100001037983 */ /* 0x001ee80000300800 */
        /* <DEDUP_REMOVED lines=100> */
[----:B------:R-:W-:-:S03]  /*bb20*/  ISETP.GT.AND P5, PT, R0, 0xf, PT ;  /* 0x0000000f0000780c */ /* 0x000fc60003fa4270 */
[----:B------:R0:W-:Y:S04]  /*bb30*/  STL [R1+0x524], R88 ;  /* 0x0005245801007387 */ /* 0x0001e80000100800 */
[----:B0-----:R-:W4:Y:S01]  /*bb40*/  LDL.LU R88, [R1+0xab0] ;  /* 0x000ab00001587983 */ /* 0x001f220000300800 */
[----:B--2---:R-:W-:-:S06]  /*bb50*/  PRMT R42, RZ, 0x7610, R42 ;  /* 0x00007610ff2a7816 */ /* 0x004fcc000000002a */
[----:B------:R-:W2:Y:S01]  /*bb60*/  @P5 LDG.E.U16 R42, desc[UR22][R2.64] ;  /* 0x00000016022a5981 */ /* 0x000ea2000c1e1500 */
[----:B---3--:R-:W-:-:S06]  /*bb70*/  PRMT R15, RZ, 0x7610, R15 ;  /* 0x00007610ff0f7816 */ /* 0x008fcc000000000f */
[----:B------:R-:W3:Y:S01]  /*bb80*/  @P5 LDG.E.U16 R15, desc[UR22][R12.64] ;  /* 0x000000160c0f5981 */ /* 0x000ee2000c1e1500 */
[----:B------:R-:W-:-:S06]  /*bb90*/  PRMT R93, RZ, 0x7610, R93 ;  /* 0x00007610ff5d7816 */ /* 0x000fcc000000005d */
[----:B------:R-:W2:Y:S01]  /*bba0*/  @P2 LDG.E.U16 R93, desc[UR22][R44.64] ;  /* 0x000000162c5d2981 */ /* 0x000ea2000c1e1500 */
[----:B----4-:R-:W-:-:S03]  /*bbb0*/  PRMT R89, RZ, 0x7610, R89 ;  /* 0x00007610ff597816 */ /* 0x010fc60000000059 */
[----:B------:R-:W4:Y:S01]  /*bbc0*/  LDL.LU.64 R12, [R1+0xaa8] ;  /* 0x000aa800010c7983 */ /* 0x000f220000300a00 */
[----:B------:R-:W-:Y:S02]  /*bbd0*/  PRMT R86, RZ, 0x7610, R86 ;  /* 0x00007610ff567816 */ /* 0x000fe40000000056 */
[----:B------:R-:W-:Y:S01]  /*bbe0*/  PRMT R87, RZ, 0x7610, R87 ;  /* 0x00007610ff577816 */ /* 0x000fe20000000057 */
[----:B------:R-:W2:Y:S04]  /*bbf0*/  @P2 LDG.E.U16 R89, desc[UR22][R50.64] ;  /* 0x0000001632592981 */ /* 0x000ea8000c1e1500 */
[----:B------:R-:W2:Y:S04]  /*bc00*/  @P5 LDG.E.U16 R86, desc[UR22][R18.64] ;  /* 0x0000001612565981 */ /* 0x000ea8000c1e1500 */
        /* <DEDUP_REMOVED lines=24> */
[----:B------:R-:W-:Y:S02]  /*bd90*/  ISETP.GT.AND P4, PT, R0, 0x13, PT ;  /* 0x000000130000780c */ /* 0x000fe40003f84270 */
[----:B--2---:R-:W-:-:S11]  /*bda0*/  PRMT R42, RZ, 0x7610, R42 ;  /* 0x00007610ff2a7816 */ /* 0x004fd6000000002a */
        /* <DEDUP_REMOVED lines=36> */
[----:B------:R-:W4:Y:S04]  /*bff0*/  LDL.LU.64 R66, [R1+0x9c8] ;  /* 0x0009c80001427983 */ /* 0x000f280000300a00 */
[----:B------:R0:W-:Y:S04]  /*c000*/  STL [R1+0x4e8], R88 ;  /* 0x0004e85801007387 */ /* 0x0001e80000100800 */
[----:B0-----:R-:W4:Y:S01]  /*c010*/  LDL.LU R88, [R1+0x9c0] ;  /* 0x0009c00001587983 */ /* 0x001f220000300800 */
[----:B------:R-:W-:-:S02]  /*c020*/  ISETP.GT.AND P5, PT, R0, 0x14, PT ;  /* 0x000000140000780c */ /* 0x000fc40003fa4270 */
        /* <DEDUP_REMOVED lines=82> */
[----:B0-----:R-:W4:Y:S01]  /*c550*/  LDL.LU R88, [R1+0x8c0] ;  /* 0x0008c00001587983 */ /* 0x001f220000300800 */
[----:B------:R-:W-:-:S02]  /*c560*/  ISETP.GT.AND P5, PT, R0, 0x19, PT ;  /* 0x000000190000780c */ /* 0x000fc40003fa4270 */
[----:B--2---:R-:W-:-:S11]  /*c570*/  PRMT R93, RZ, 0x7610, R93 ;  /* 0x00007610ff5d7816 */ /* 0x004fd6000000005d */
[----:B------:R-:W2:Y:S04]  /*c580*/  @P5 LDG.E.U16 R93, desc[UR22][R44.64] ;  /* 0x000000162c5d5981 */ /* 0x000ea8000c1e1500 */
[----:B------:R-:W2:Y:S01]  /*c590*/  LDL.LU.64 R44, [R1+0x8b8] ;  /* 0x0008b800012c7983 */ /* 0x000ea20000300a00 */
[----:B---3--:R-:W-:-:S06]  /*c5a0*/  PRMT R3, RZ, 0x7610, R3 ;  /* 0x00007610ff037816 */ /* 0x008fcc0000000003 */
[----:B------:R-:W3:Y:S01]  /*c5b0*/  @P5 LDG.E.U16 R3, desc[UR22][R46.64] ;  /* 0x000000162e035981 */ /* 0x000ee2000c1e1500 */
[----:B------:R-:W-:-:S06]  /*c5c0*/  PRMT R89, RZ, 0x7610, R89 ;  /* 0x00007610ff597816 */ /* 0x000fcc0000000059 */
[----:B------:R-:W3:Y:S01]  /*c5d0*/  @P5 LDG.E.U16 R89, desc[UR22][R48.64] ;  /* 0x0000001630595981 */ /* 0x000ee2000c1e1500 */
[----:B----4-:R-:W-:-:S06]  /*c5e0*/  PRMT R88, RZ, 0x7610, R88 ;  /* 0x00007610ff587816 */ /* 0x010fcc0000000058 */
[----:B------:R-:W4:Y:S04]  /*c5f0*/  @P5 LDG.E.U16 R88, desc[UR22][R50.64] ;  /* 0x0000001632585981 */ /* 0x000f28000c1e1500 */
[----:B--2---:R0:W-:Y:S04]  /*c600*/  STL [R1+0x4a4], R93 ;  /* 0x0004a45d01007387 */ /* 0x0041e80000100800 */
[----:B0-----:R-:W2:Y:S04]  /*c610*/  LDL.LU R93, [R1+0x8b0] ;  /* 0x0008b000015d7983 */ /* 0x001ea80000300800 */
[----:B------:R-:W2:Y:S04]  /*c620*/  LDL.LU.64 R46, [R1+0x8a8] ;  /* 0x0008a800012e7983 */ /* 0x000ea80000300a00 */
[----:B---3--:R0:W-:Y:S04]  /*c630*/  STL [R1+0x4a0], R3 ;  /* 0x0004a00301007387 */ /* 0x0081e80000100800 */
[----:B0-----:R-:W3:Y:S04]  /*c640*/  LDL.LU R3, [R1+0x8a0] ;  /* 0x0008a00001037983 */ /* 0x001ee80000300800 */
[----:B------:R-:W3:Y:S04]  /*c650*/  LDL.LU.64 R48, [R1+0x898] ;  /* 0x0008980001307983 */ /* 0x000ee80000300a00 */
[----:B------:R0:W-:Y:S04]  /*c660*/  STL [R1+0x49c], R89 ;  /* 0x00049c5901007387 */ /* 0x0001e80000100800 */
[----:B0-----:R-:W3:Y:S04]  /*c670*/  LDL.LU R89, [R1+0x890] ;  /* 0x0008900001597983 */ /* 0x001ee80000300800 */
[----:B------:R-:W3:Y:S04]  /*c680*/  LDL.LU.64 R50, [R1+0x888] ;  /* 0x0008880001327983 */ /* 0x000ee80000300a00 */
[----:B----4-:R0:W-:Y:S04]  /*c690*/  STL [R1+0x498], R88 ;  /* 0x0004985801007387 */ /* 0x0101e80000100800 */
[----:B0-----:R-:W4:Y:S01]  /*c6a0*/  LDL.LU R88, [R1+0x880] ;  /* 0x0008800001587983 */ /* 0x001f220000300800 */
[----:B------:R-:W-:-:S02]  /*c6b0*/  ISETP.GT.AND P2, PT, R0, 0x1a, PT ;  /* 0x0000001a0000780c */ /* 0x000fc40003f44270 */
[----:B--2---:R-:W-:-:S11]  /*c6c0*/  PRMT R93, RZ, 0x7610, R93 ;  /* 0x00007610ff5d7816 */ /* 0x004fd6000000005d */
[----:B------:R-:W2:Y:S04]  /*c6d0*/  @P2 LDG.E.U16 R93, desc[UR22][R56.64] ;  /* 0x00000016385d2981 */ /* 0x000ea8000c1e1500 */
[----:B------:R-:W2:Y:S01]  /*c6e0*/  LDL.LU.64 R56, [R1+0x878] ;  /* 0x0008780001387983 */ /* 0x000ea20000300a00 */
[----:B---3--:R-:W-:-:S06]  /*c6f0*/  PRMT R3, RZ, 0x7610, R3 ;  /* 0x00007610ff037816 */ /* 0x008fcc0000000003 */
[----:B------:R-:W3:Y:S01]  /*c700*/  @P2 LDG.E.U16 R3, desc[UR22][R62.64] ;  /* 0x000000163e032981 */ /* 0x000ee2000c1e1500 */
[----:B----4-:R-:W-:-:S06]  /*c710*/  PRMT R88, RZ, 0x7610, R88 ;  /* 0x00007610ff587816 */ /* 0x010fcc0000000058 */
        /* <DEDUP_REMOVED lines=9> */
[----:B----4-:R0:W-:Y:S04]  /*c7b0*/  STL [R1+0x48c], R88 ;  /* 0x00048c5801007387 */ /* 0x0101e80000100800 */
[----:B0-----:R-:W4:Y:S04]  /*c7c0*/  LDL.LU R88, [R1+0x850] ;  /* 0x0008500001587983 */ /* 0x001f280000300800 */
[----:B------:R-:W4:Y:S01]  /*c7d0*/  LDL.LU.64 R74, [R1+0x848] ;  /* 0x00084800014a7983 */ /* 0x000f220000300a00 */
[----:B------:R-:W-:-:S03]  /*c7e0*/  ISETP.GT.AND P3, PT, R0, 0x1b, PT ;  /* 0x0000001b0000780c */ /* 0x000fc60003f64270 */
[----:B------:R0:W-:Y:S04]  /*c7f0*/  STL [R1+0x488], R89 ;  /* 0x0004885901007387 */ /* 0x0001e80000100800 */
[----:B0-----:R-:W4:Y:S01]  /*c800*/  LDL.LU R89, [R1+0x840] ;  /* 0x0008400001597983 */ /* 0x001f220000300800 */
[----:B------:R-:W-:Y:S02]  /*c810*/  ISETP.GT.AND P6, PT, R0, 0x1c, PT ;  /* 0x0000001c0000780c */ /* 0x000fe40003fc4270 */
[----:B---3--:R-:W-:-:S06]  /*c820*/  PRMT R3, RZ, 0x7610, R3 ;  /* 0x00007610ff037816 */ /* 0x008fcc0000000003 */
[----:B------:R-:W3:Y:S04]  /*c830*/  @P3 LDG.E.U16 R3, desc[UR22][R90.64] ;  /* 0x000000165a033981 */ /* 0x000ee8000c1e1500 */
[----:B------:R-:W3:Y:S01]  /*c840*/  LDL.LU.64 R90, [R1+0x838] ;  /* 0x00083800015a7983 */ /* 0x000ee20000300a00 */
[----:B--2---:R-:W-:Y:S02]  /*c850*/  PRMT R93, RZ, 0x7610, R93 ;  /* 0x00007610ff5d7816 */ /* 0x004fe4000000005d */
[----:B------:R-:W-:-:S04]  /*c860*/  PRMT R68, RZ, 0x7610, R68 ;  /* 0x00007610ff447816 */ /* 0x000fc80000000044 */
[----:B------:R-:W2:Y:S01]  /*c870*/  @P3 LDG.E.U16 R93, desc[UR22][R80.64] ;  /* 0x00000016505d3981 */ /* 0x000ea2000c1e1500 */
[----:B------:R-:W-:Y:S02]  /*c880*/  PRMT R69, RZ, 0x7610, R69 ;  /* 0x00007610ff457816 */ /* 0x000fe40000000045 */
[----:B------:R-:W-:Y:S01]  /*c890*/  ISETP.GT.AND P4, PT, R0, 0x1d, PT ;  /* 0x0000001d0000780c */ /* 0x000fe20003f84270 */
[----:B------:R-:W2:Y:S01]  /*c8a0*/  @P6 LDG.E.U16 R68, desc[UR22][R72.64] ;  /* 0x0000001648446981 */ /* 0x000ea2000c1e1500 */
[----:B------:R-:W-:Y:S02]  /*c8b0*/  PRMT R62, RZ, 0x7610, R62 ;  /* 0x00007610ff3e7816 */ /* 0x000fe4000000003e */
[----:B------:R-:W-:Y:S01]  /*c8c0*/  PRMT R63, RZ, 0x7610, R63 ;  /* 0x00007610ff3f7816 */ /* 0x000fe2000000003f */
[----:B------:R-:W2:Y:S01]  /*c8d0*/  @P6 LDG.E.U16 R69, desc[UR22][R70.64] ;  /* 0x0000001646456981 */ /* 0x000ea2000c1e1500 */
[----:B------:R-:W-:-:S03]  /*c8e0*/  PRMT R56, RZ, 0x7610, R56 ;  /* 0x00007610ff387816 */ /* 0x000fc60000000038 */
[----:B------:R-:W2:Y:S01]  /*c8f0*/  @P6 LDG.E.U16 R62, desc[UR22][R66.64] ;  /* 0x00000016423e6981 */ /* 0x000ea2000c1e1500 */
[----:B------:R-:W-:Y:S02]  /*c900*/  PRMT R57, RZ, 0x7610, R57 ;  /* 0x00007610ff397816 */ /* 0x000fe40000000039 */
[----:B------:R-:W-:Y:S01]  /*c910*/  ISETP.GT.AND P5, PT, R0, 0x1e, PT ;  /* 0x0000001e0000780c */ /* 0x000fe20003fa4270 */
[----:B------:R-:W2:Y:S01]  /*c920*/  @P6 LDG.E.U16 R63, desc[UR22][R64.64] ;  /* 0x00000016403f6981 */ /* 0x000ea2000c1e1500 */
[----:B----4-:R-:W-:Y:S02]  /*c930*/  PRMT R74, RZ, 0x7610, R74 ;  /* 0x00007610ff4a7816 */ /* 0x010fe4000000004a */
[----:B------:R-:W-:Y:S01]  /*c940*/  PRMT R75, RZ, 0x7610, R75 ;  /* 0x00007610ff4b7816 */ /* 0x000fe2000000004b */
[----:B------:R-:W4:Y:S04]  /*c950*/  @P4 LDG.E.U16 R56, desc[UR22][R60.64] ;  /* 0x000000163c384981 */ /* 0x000f28000c1e1500 */
[----:B------:R-:W4:Y:S04]  /*c960*/  @P3 LDG.E.U16 R74, desc[UR22][R78.64] ;  /* 0x000000164e4a3981 */ /* 0x000f28000c1e1500 */
[----:B------:R-:W4:Y:S01]  /*c970*/  @P3 LDG.E.U16 R75, desc[UR22][R76.64] ;  /* 0x000000164c4b3981 */ /* 0x000f22000c1e1500 */
[----:B------:R-:W-:-:S02]  /*c980*/  PRMT R50, RZ, 0x7610, R50 ;  /* 0x00007610ff327816 */ /* 0x000fc40000000032 */
[----:B------:R-:W-:Y:S01]  /*c990*/  PRMT R51, RZ, 0x7610, R51 ;  /* 0x00007610ff337816 */ /* 0x000fe20000000033 */
[----:B------:R-:W4:Y:S01]  /*c9a0*/  @P4 LDG.E.U16 R57, desc[UR22][R58.64] ;  /* 0x000000163a394981 */ /* 0x000f22000c1e1500 */
[----:B------:R-:W-:-:S03]  /*c9b0*/  PRMT R48, RZ, 0x7610, R48 ;  /* 0x00007610ff307816 */ /* 0x000fc60000000030 */
[----:B------:R-:W4:Y:S01]  /*c9c0*/  @P4 LDG.E.U16 R50, desc[UR22][R54.64] ;  /* 0x0000001636324981 */ /* 0x000f22000c1e1500 */
[----:B------:R-:W-:-:S03]  /*c9d0*/  PRMT R49, RZ, 0x7610, R49 ;  /* 0x00007610ff317816 */ /* 0x000fc60000000031 */
[----:B------:R-:W4:Y:S01]  /*c9e0*/  @P4 LDG.E.U16 R51, desc[UR22][R52.64] ;  /* 0x0000001634334981 */ /* 0x000f22000c1e1500 */
[----:B------:R-:W-:-:S03]  /*c9f0*/  PRMT R46, RZ, 0x7610, R46 ;  /* 0x00007610ff2e7816 */ /* 0x000fc6000000002e */
[----:B------:R-:W4:Y:S01]  /*ca00*/  @P5 LDG.E.U16 R48, desc[UR22][R12.64] ;  /* 0x000000160c305981 */ /* 0x000f22000c1e1500 */
[----:B------:R-:W-:-:S03]  /*ca10*/  ISETP.GT.AND P2, PT, R0, 0x1f, PT ;  /* 0x0000001f0000780c */ /* 0x000fc60003f44270 */
[----:B------:R-:W4:Y:S01]  /*ca20*/  @P5 LDG.E.U16 R49, desc[UR22][R14.64] ;  /* 0x000000160e315981 */ /* 0x000f22000c1e1500 */
[----:B------:R-:W-:-:S03]  /*ca30*/  PRMT R47, RZ, 0x7610, R47 ;  /* 0x00007610ff2f7816 */ /* 0x000fc6000000002f */
        /* <DEDUP_REMOVED lines=8> */
[----:B------:R-:W4:Y:S04]  /*cac0*/  @P2 LDG.E.U16 R42, desc[UR22][R88.64] ;  /* 0x00000016582a2981 */ /* 0x000f28000c1e1500 */
[----:B---3--:R0:W-:Y:S04]  /*cad0*/  STL [R1+0x484], R3 ;  /* 0x0004840301007387 */ /* 0x0081e80000100800 */
[----:B------:R-:W3:Y:S04]  /*cae0*/  @P2 LDG.E.U16 R2, desc[UR22][R90.64] ;  /* 0x000000165a022981 */ /* 0x000ee8000c1e1500 */
[----:B0-----:R-:W3:Y:S04]  /*caf0*/  LDL.LU R3, [R1+0x830] ;  /* 0x0008300001037983 */ /* 0x001ee80000300800 */
[----:B------:R-:W3:Y:S04]  /*cb00*/  LDL.LU.64 R80, [R1+0x828] ;  /* 0x0008280001507983 */ /* 0x000ee80000300a00 */
[----:B--2---:R0:W-:Y:S01]  /*cb10*/  STL [R1+0x480], R93 ;  /* 0x0004805d01007387 */ /* 0x0041e20000100800 */
[----:B------:R-:W-:Y:S06]  /*cb20*/  BAR.SYNC.DEFER_BLOCKING 0x0 ;  /* 0x0000000000007b1d */ /* 0x000fec0000010000 */
        /* <DEDUP_REMOVED lines=31> */
[----:B------:R0:W-:Y:S04]  /*cd20*/  STL [R1+0x454], R48 ;  /* 0x0004543001007387 */ /* 0x0001e80000100800 */
[----:B0-----:R-:W2:Y:S04]  /*cd30*/  LDL.LU R48, [R1+0x77c] ;  /* 0x00077c0001307983 */ /* 0x001ea80000300800 */
[----:B------:R-:W-:Y:S04]  /*cd40*/  STL [R1+0x620], R12 ;  /* 0x0006200c01007387 */ /* 0x000fe80000100800 */
[----:B------:R-:W-:Y:S04]  /*cd50*/  STL [R1+0x61c], R13 ;  /* 0x00061c0d01007387 */ /* 0x000fe80000100800 */
        /* <DEDUP_REMOVED lines=17> */
[----:B0-----:R-:W4:Y:S04]  /*ce70*/  LDL.LU R45, [R1+0x768] ;  /* 0x00076800012d7983 */ /* 0x001f280000300800 */
[----:B------:R-:W-:Y:S04]  /*ce80*/  STL [R1+0x648], R86 ;  /* 0x0006485601007387 */ /* 0x000fe80000100800 */
[----:B------:R-:W-:Y:S04]  /*ce90*/  STL [R1+0x644], R87 ;  /* 0x0006445701007387 */ /* 0x000fe80000100800 */
[----:B------:R0:W-:Y:S04]  /*cea0*/  STL [R1+0x43c], R42 ;  /* 0x00043c2a01007387 */ /* 0x0001e80000100800 */
[----:B---3--:R1:W-:Y:S04]  /*ceb0*/  STS.U16 [R3+UR9+0x8000], R43 ;  /* 0x0080002b03007988 */ /* 0x0083e80008000409 */
[----:B0-----:R-:W3:Y:S04]  /*cec0*/  LDL.LU R42, [R1+0x764] ;  /* 0x00076400012a7983 */ /* 0x001ee80000300800 */
[----:B------:R-:W-:Y:S04]  /*ced0*/  STL [R1+0x650], R88 ;  /* 0x0006505801007387 */ /* 0x000fe80000100800 */
[----:B------:R-:W-:Y:S04]  /*cee0*/  STL [R1+0x64c], R89 ;  /* 0x00064c5901007387 */ /* 0x000fe80000100800 */
[----:B------:R-:W-:Y:S04]  /*cef0*/  STL [R1+0x680], R2 ;  /* 0x0006800201007387 */ /* 0x000fe80000100800 */
[----:B------:R-:W-:Y:S04]  /*cf00*/  STL [R1+0x658], R90 ;  /* 0x0006585a01007387 */ /* 0x000fe80000100800 */
[----:B------:R-:W-:Y:S04]  /*cf10*/  STL [R1+0x654], R91 ;  /* 0x0006545b01007387 */ /* 0x000fe80000100800 */
[----:B-1----:R-:W3:Y:S04]  /*cf20*/  LDL.LU R43, [R1+0x760] ;  /* 0x00076000012b7983 */ /* 0x002ee80000300800 */
[----:B------:R0:W-:Y:S04]  /*cf30*/  STS.U16 [R3+UR9+0xa000], R40 ;  /* 0x00a0002803007988 */ /* 0x0001e80008000409 */
[----:B------:R1:W-:Y:S04]  /*cf40*/  STS.U16 [R3+UR9+0xc000], R41 ;  /* 0x00c0002903007988 */ /* 0x0003e80008000409 */
[----:B------:R1:W-:Y:S04]  /*cf50*/  STS.U16 [R3+UR9+0xe000], R38 ;  /* 0x00e0002603007988 */ /* 0x0003e80008000409 */
[----:B0-----:R-:W3:Y:S04]  /*cf60*/  LDL.LU R40, [R1+0x75c] ;  /* 0x00075c0001287983 */ /* 0x001ee80000300800 */
[----:B-1----:R-:W3:Y:S04]  /*cf70*/  LDL.LU R41, [R1+0x758] ;  /* 0x0007580001297983 */ /* 0x002ee80000300800 */
[----:B------:R-:W3:Y:S04]  /*cf80*/  LDL.LU R38, [R1+0x754] ;  /* 0x0007540001267983 */ /* 0x000ee80000300800 */
        /* <DEDUP_REMOVED lines=15> */
[----:B0-----:R-:W3:Y:S01]  /*d080*/  LDL.LU R33, [R1+0x738] ;  /* 0x0007380001217983 */ /* 0x001ee20000300800 */
[----:B-1----:R-:W-:-:S03]  /*d090*/  LOP3.LUT R82, R3, 0x10, RZ, 0x3c, !PT ;  /* 0x0000001003527812 */ /* 0x002fc600078e3cff */
[----:B------:R0:W-:Y:S04]  /*d0a0*/  STS.U16 [R3+UR9+0x8c00], R31 ;  /* 0x008c001f03007988 */ /* 0x0001e80008000409 */
[----:B------:R-:W3:Y:S04]  /*d0b0*/  LDL.LU R30, [R1+0x734] ;  /* 0x00073400011e7983 */ /* 0x000ee80000300800 */
[----:B------:R1:W-:Y:S04]  /*d0c0*/  STS.U16 [R3+UR9+0xcc00], R28 ;  /* 0x00cc001c03007988 */ /* 0x0003e80008000409 */
[----:B0-----:R-:W3:Y:S04]  /*d0d0*/  LDL.LU R31, [R1+0x730] ;  /* 0x00073000011f7983 */ /* 0x001ee80000300800 */
[----:B------:R0:W-:Y:S04]  /*d0e0*/  STS.U16 [R3+UR9+0xec00], R29 ;  /* 0x00ec001d03007988 */ /* 0x0001e80008000409 */
[----:B-1----:R-:W3:Y:S04]  /*d0f0*/  LDL.LU R28, [R1+0x72c] ;  /* 0x00072c00011c7983 */ /* 0x002ee80000300800 */
[----:B------:R1:W-:Y:S04]  /*d100*/  STS.U16 [R82+UR9+0x8080], R26 ;  /* 0x0080801a52007988 */ /* 0x0003e80008000409 */
[----:B0-----:R-:W3:Y:S04]  /*d110*/  LDL.LU R29, [R1+0x728] ;  /* 0x00072800011d7983 */ /* 0x001ee80000300800 */
        /* <DEDUP_REMOVED lines=15> */
[----:B0-----:R-:W3:Y:S04]  /*d210*/  LDL.LU R21, [R1+0x708] ;  /* 0x0007080001157983 */ /* 0x001ee80000300800 */
[----:B------:R0:W-:Y:S02]  /*d220*/  STS.U16 [R82+UR9+0x8880], R83 ;  /* 0x0088805352007988 */ /* 0x0001e40008000409 */
[----:B0-----:R-:W0:Y:S01]  /*d230*/  S2R R83, SR_TID.X ;  /* 0x0000000000537919 */ /* 0x001e220000002100 */
[----:B------:R-:W-:Y:S01]  /*d240*/  PRMT R5, RZ, 0x7610, R5 ;  /* 0x00007610ff057816 */ /* 0x000fe20000000005 */
[----:B------:R-:W4:Y:S01]  /*d250*/  LDL.LU R82, [R1+0x704] ;  /* 0x0007040001527983 */ /* 0x000f220000300800 */
[----:B------:R-:W-:-:S02]  /*d260*/  PRMT R4, RZ, 0x7610, R4 ;  /* 0x00007610ff047816 */ /* 0x000fc40000000004 */
[----:B0-----:R-:W-:-:S04]  /*d270*/  LOP3.LUT R83, R83, 0x1f, RZ, 0xc0, !PT ;  /* 0x0000001f53537812 */ /* 0x001fc800078ec0ff */
[----:B------:R-:W-:Y:S02]  /*d280*/  ISETP.GE.AND P2, PT, R83, R0, PT ;  /* 0x000000005300720c */ /* 0x000fe40003f46270 */
[----:B------:R-:W4:Y:S04]  /*d290*/  LDL.LU R83, [R1+0x700] ;  /* 0x0007000001537983 */ /* 0x000f280000300800 */
[----:B------:R-:W-:Y:S04]  /*d2a0*/  STL [R1+0x660], R0 ;  /* 0x0006600001007387 */ /* 0x000fe80000100800 */
[----:B--2---:R-:W-:Y:S04]  /*d2b0*/  STL [R1+0x664], R93 ;  /* 0x0006645d01007387 */ /* 0x004fe80000100800 */
[----:B------:R0:W-:Y:S04]  /*d2c0*/  STL.S16 [R1+0x420], R5 ;  /* 0x0004200501007387 */ /* 0x0001e80000100600 */
[----:B0-----:R-:W2:Y:S01]  /*d2d0*/  LDL.LU R5, [R1+0x6fc] ;  /* 0x0006fc0001057983 */ /* 0x001ea20000300800 */
[----:B---3--:R-:W-:-:S05]  /*d2e0*/  IMAD.WIDE R20, R93, 0x2, R20 ;  /* 0x000000025d147825 */ /* 0x008fca00078e0214 */
[----:B------:R-:W3:Y:S01]  /*d2f0*/  @!P2 LDG.E.U16 R4, desc[UR22][R20.64] ;  /* 0x000000161404a981 */ /* 0x000ee2000c1e1500 */
[----:B--2---:R-:W-:-:S05]  /*d300*/  PRMT R5, RZ, 0x7610, R5 ;  /* 0x00007610ff057816 */ /* 0x004fca0000000005 */
[----:B------:R0:W-:Y:S04]  /*d310*/  STL.S16 [R1+0x418], R5 ;  /* 0x0004180501007387 */ /* 0x0001e80000100600 */
[----:B0-----:R-:W2:Y:S04]  /*d320*/  LDL.LU R5, [R1+0x6f8] ;  /* 0x0006f80001057983 */ /* 0x001ea80000300800 */
[----:B---3--:R0:W-:Y:S04]  /*d330*/  STL [R1+0x430], R4 ;  /* 0x0004300401007387 */ /* 0x0081e80000100800 */
[----:B0-----:R-:W3:Y:S04]  /*d340*/  LDL.LU R4, [R1+0x6f4] ;  /* 0x0006f40001047983 */ /* 0x001ee80000300800 */
[----:B------:R0:W-:Y:S04]  /*d350*/  STL [R1+0x66c], R20 ;  /* 0x00066c1401007387 */ /* 0x0001e80000100800 */
[----:B0-----:R0:W2:Y:S04]  /*d360*/  LDL.LU R20, [R1+0x420] ;  /* 0x0004200001147983 */ /* 0x0010a80000300800 */
[----:B------:R1:W-:Y:S04]  /*d370*/  STL [R1+0x668], R21 ;  /* 0x0006681501007387 */ /* 0x0003e80000100800 */
[----:B-1----:R0:W3:Y:S01]  /*d380*/  LDL.LU R21, [R1+0x418] ;  /* 0x0004180001157983 */ /* 0x0020e20000300800 */
[----:B------:R-:W-:Y:S01]  /*d390*/  PRMT R2, RZ, 0x7610, R2 ;  /* 0x00007610ff027816 */ /* 0x000fe20000000002 */
[----:B------:R-:W-:-:S04]  /*d3a0*/  IMAD.WIDE R24, R93, 0x2, R24 ;  /* 0x000000025d187825 */ /* 0x000fc800078e0218 */
[C---:B------:R-:W-:Y:S01]  /*d3b0*/  IMAD.WIDE R28, R93.reuse, 0x2, R28 ;  /* 0x000000025d1c7825 */ /* 0x040fe200078e021c */
[----:B------:R-:W3:Y:S03]  /*d3c0*/  @!P2 LDG.E.U16 R2, desc[UR22][R24.64] ;  /* 0x000000161802a981 */ /* 0x000ee6000c1e1500 */
[----:B------:R-:W-:-:S04]  /*d3d0*/  IMAD.WIDE R32, R93, 0x2, R32 ;  /* 0x000000025d207825 */ /* 0x000fc800078e0220 */
[----:B------:R-:W-:-:S04]  /*d3e0*/  IMAD.WIDE R80, R93, 0x2, R80 ;  /* 0x000000025d507825 */ /* 0x000fc800078e0250 */
[----:B------:R-:W-:-:S04]  /*d3f0*/  IMAD.WIDE R78, R93, 0x2, R78 ;  /* 0x000000025d4e7825 */ /* 0x000fc800078e024e */
[----:B------:R-:W-:-:S04]  /*d400*/  IMAD.WIDE R76, R93, 0x2, R76 ;  /* 0x000000025d4c7825 */ /* 0x000fc800078e024c */
[----:B----4-:R-:W-:-:S04]  /*d410*/  IMAD.WIDE R74, R93, 0x2, R74 ;  /* 0x000000025d4a7825 */ /* 0x010fc800078e024a */
        /* <DEDUP_REMOVED lines=23> */
[----:B------:R-:W-:Y:S01]  /*d590*/  IMAD.WIDE R82, R93, 0x2, R82 ;  /* 0x000000025d527825 */ /* 0x000fe200078e0252 */
[----:B------:R-:W-:Y:S02]  /*d5a0*/  PRMT R93, RZ, 0x7610, R93 ;  /* 0x00007610ff5d7816 */ /* 0x000fe4000000005d */
[----:B------:R-:W-:-:S04]  /*d5b0*/  PRMT R0, RZ, 0x7610, R0 ;  /* 0x00007610ff007816 */ /* 0x000fc80000000000 */
[----:B------:R-:W4:Y:S01]  /*d5c0*/  @!P2 LDG.E.U16 R93, desc[UR22][R36.64] ;  /* 0x00000016245da981 */ /* 0x000f22000c1e1500 */
[----:B------:R-:W-:-:S03]  /*d5d0*/  PRMT R3, RZ, 0x7610, R3 ;  /* 0x00007610ff037816 */ /* 0x000fc60000000003 */
[----:B------:R-:W4:Y:S01]  /*d5e0*/  @!P2 LDG.E.U16 R0, desc[UR22][R40.64] ;  /* 0x000000162800a981 */ /* 0x000f22000c1e1500 */
[----:B------:R-:W-:-:S03]  /*d5f0*/  PRMT R90, RZ, 0x7610, R90 ;  /* 0x00007610ff5a7816 */ /* 0x000fc6000000005a */
[----:B------:R-:W4:Y:S01]  /*d600*/  @!P2 LDG.E.U16 R3, desc[UR22][R44.64] ;  /* 0x000000162c03a981 */ /* 0x000f22000c1e1500 */
[----:B------:R-:W-:-:S03]  /*d610*/  PRMT R91, RZ, 0x7610, R91 ;  /* 0x00007610ff5b7816 */ /* 0x000fc6000000005b */
[----:B------:R-:W4:Y:S04]  /*d620*/  @!P2 LDG.E.U16 R90, desc[UR22][R48.64] ;  /* 0x00000016305aa981 */ /* 0x000f28000c1e1500 */
[----:B------:R-:W4:Y:S04]  /*d630*/  @!P2 LDG.E.U16 R91, desc[UR22][R52.64] ;  /* 0x00000016345ba981 */ /* 0x000f28000c1e1500 */
[----:B--2---:R-:W2:Y:S04]  /*d640*/  @!P2 LDG.E.U16 R20, desc[UR22][R28.64] ;  /* 0x000000161c14a981 */ /* 0x004ea8000c1e1500 */
[----:B---3--:R-:W3:Y:S04]  /*d650*/  @!P2 LDG.E.U16 R21, desc[UR22][R32.64] ;  /* 0x000000162015a981 */ /* 0x008ee8000c1e1500 */
[----:B------:R1:W-:Y:S04]  /*d660*/  STL [R1+0x428], R2 ;  /* 0x0004280201007387 */ /* 0x0003e80000100800 */
[----:B-1----:R-:W3:Y:S04]  /*d670*/  LDL.LU R2, [R1+0x500] ;  /* 0x0005000001027983 */ /* 0x002ee80000300800 */
[----:B------:R1:W-:Y:S04]  /*d680*/  STL [R1+0x674], R24 ;  /* 0x0006741801007387 */ /* 0x0003e80000100800 */
[----:B-1----:R-:W4:Y:S04]  /*d690*/  LDL.LU R24, [R1+0x508] ;  /* 0x0005080001187983 */ /* 0x002f280000300800 */
[----:B------:R1:W-:Y:S04]  /*d6a0*/  STL [R1+0x670], R25 ;  /* 0x0006701901007387 */ /* 0x0003e80000100800 */
[----:B-1----:R-:W4:Y:S01]  /*d6b0*/  LDL.LU R25, [R1+0x50c] ;  /* 0x00050c0001197983 */ /* 0x002f220000300800 */
[----:B------:R-:W-:-:S02]  /*d6c0*/  PRMT R88, RZ, 0x7610, R88 ;  /* 0x00007610ff587816 */ /* 0x000fc40000000058 */
[----:B------:R-:W-:-:S04]  /*d6d0*/  PRMT R89, RZ, 0x7610, R89 ;  /* 0x00007610ff597816 */ /* 0x000fc80000000059 */
[----:B------:R-:W4:Y:S04]  /*d6e0*/  @!P2 LDG.E.U16 R88, desc[UR22][R56.64] ;  /* 0x000000163858a981 */ /* 0x000f28000c1e1500 */
[----:B------:R-:W4:Y:S04]  /*d6f0*/  @!P2 LDG.E.U16 R89, desc[UR22][R60.64] ;  /* 0x000000163c59a981 */ /* 0x000f28000c1e1500 */
[----:B--2---:R1:W-:Y:S04]  /*d700*/  STL [R1+0x688], R20 ;  /* 0x0006881401007387 */ /* 0x0043e80000100800 */
[----:B-1----:R-:W2:Y:S04]  /*d710*/  LDL.LU R20, [R1+0x4fc] ;  /* 0x0004fc0001147983 */ /* 0x002ea80000300800 */
[----:B------:R1:W-:Y:S04]  /*d720*/  STL [R1+0x684], R28 ;  /* 0x0006841c01007387 */ /* 0x0003e80000100800 */
[----:B-1----:R-:W2:Y:S04]  /*d730*/  LDL.LU R28, [R1+0x504] ;  /* 0x00050400011c7983 */ /* 0x002ea80000300800 */
[----:B------:R1:W-:Y:S04]  /*d740*/  STL [R1+0x67c], R29 ;  /* 0x00067c1d01007387 */ /* 0x0003e80000100800 */
[----:B-1----:R-:W2:Y:S04]  /*d750*/  LDL.LU R29, [R1+0x564] ;  /* 0x00056400011d7983 */ /* 0x002ea80000300800 */
[----:B---3--:R1:W-:Y:S04]  /*d760*/  STL [R1+0x694], R21 ;  /* 0x0006941501007387 */ /* 0x0083e80000100800 */
[----:B-1----:R-:W3:Y:S04]  /*d770*/  LDL.LU R21, [R1+0x568] ;  /* 0x0005680001157983 */ /* 0x002ee80000300800 */
[----:B------:R1:W-:Y:S04]  /*d780*/  STL [R1+0x690], R32 ;  /* 0x0006902001007387 */ /* 0x0003e80000100800 */
[----:B-1----:R-:W2:Y:S04]  /*d790*/  LDL.LU R32, [R1+0x56c] ;  /* 0x00056c0001207983 */ /* 0x002ea80000300800 */
[----:B------:R1:W-:Y:S04]  /*d7a0*/  STL [R1+0x68c], R33 ;  /* 0x00068c2101007387 */ /* 0x0003e80000100800 */
[----:B-1----:R-:W2:Y:S04]  /*d7b0*/  LDL.LU R33, [R1+0x570] ;  /* 0x0005700001217983 */ /* 0x002ea80000300800 */
[----:B----4-:R1:W-:Y:S04]  /*d7c0*/  STL [R1+0x6a0], R93 ;  /* 0x0006a05d01007387 */ /* 0x0103e80000100800 */
[----:B-1----:R-:W4:Y:S04]  /*d7d0*/  LDL.LU R93, [R1+0x5c4] ;  /* 0x0005c400015d7983 */ /* 0x002f280000300800 */
[----:B------:R1:W-:Y:S04]  /*d7e0*/  STL [R1+0x69c], R36 ;  /* 0x00069c2401007387 */ /* 0x0003e80000100800 */
[----:B-1----:R-:W2:Y:S04]  /*d7f0*/  LDL.LU R36, [R1+0x5c8] ;  /* 0x0005c80001247983 */ /* 0x002ea80000300800 */
[----:B------:R1:W-:Y:S04]  /*d800*/  STL [R1+0x698], R37 ;  /* 0x0006982501007387 */ /* 0x0003e80000100800 */
[----:B-1----:R-:W2:Y:S04]  /*d810*/  LDL.LU R37, [R1+0x5cc] ;  /* 0x0005cc0001257983 */ /* 0x002ea80000300800 */
[----:B------:R1:W-:Y:S04]  /*d820*/  STL [R1+0x6ac], R0 ;  /* 0x0006ac0001007387 */ /* 0x0003e80000100800 */
[----:B-1----:R-:W2:Y:S04]  /*d830*/  LDL.LU R0, [R1+0x5d0] ;  /* 0x0005d00001007983 */ /* 0x002ea80000300800 */
[----:B------:R1:W-:Y:S04]  /*d840*/  STL [R1+0x6a8], R40 ;  /* 0x0006a82801007387 */ /* 0x0003e80000100800 */
[----:B-1----:R-:W2:Y:S04]  /*d850*/  LDL.LU R40, [R1+0x498] ;  /* 0x0004980001287983 */ /* 0x002ea80000300800 */
[----:B------:R1:W-:Y:S04]  /*d860*/  STL [R1+0x6a4], R41 ;  /* 0x0006a42901007387 */ /* 0x0003e80000100800 */
[----:B-1----:R-:W2:Y:S04]  /*d870*/  LDL R41, [R1+0x5f0] ;  /* 0x0005f00001297983 */ /* 0x002ea80000100800 */
        /* <DEDUP_REMOVED lines=8> */
[----:B------:R-:W-:Y:S04]  /*d900*/  STL [R1+0x6c0], R48 ;  /* 0x0006c03001007387 */ /* 0x000fe80000100800 */
[----:B------:R-:W-:Y:S04]  /*d910*/  STL [R1+0x6bc], R49 ;  /* 0x0006bc3101007387 */ /* 0x000fe80000100800 */
[----:B------:R-:W-:Y:S04]  /*d920*/  STL [R1+0x6d0], R91 ;  /* 0x0006d05b01007387 */ /* 0x000fe80000100800 */
[----:B------:R-:W-:Y:S04]  /*d930*/  STL [R1+0x6cc], R52 ;  /* 0x0006cc3401007387 */ /* 0x000fe80000100800 */
[----:B------:R1:W-:Y:S04]  /*d940*/  STL [R1+0x6c8], R53 ;  /* 0x0006c83501007387 */ /* 0x0003e80000100800 */
[----:B-1----:R-:W3:Y:S04]  /*d950*/  LDL R53, [R1+0x5ec] ;  /* 0x0005ec0001357983 */ /* 0x002ee80000100800 */
        /* <DEDUP_REMOVED lines=8> */
[----:B--2---:R-:W-:Y:S04]  /*d9e0*/  STS.U16 [R41+UR9+0xa880], R90 ;  /* 0x00a8805a29007988 */ /* 0x004fe80008000409 */
[----:B------:R1:W-:Y:S04]  /*d9f0*/  STS.U16 [R41+UR9+0xc880], R25 ;  /* 0x00c8801929007988 */ /* 0x0003e80008000409 */
[----:B------:R2:W-:Y:S04]  /*da00*/  STS.U16 [R41+UR9+0xe880], R24 ;  /* 0x00e8801829007988 */ /* 0x0005e80008000409 */
[----:B------:R-:W-:Y:S04]  /*da10*/  STS.U16 [R41+UR9+0x8c80], R45 ;  /* 0x008c802d29007988 */ /* 0x000fe80008000409 */
[----:B------:R-:W-:Y:S04]  /*da20*/  STS.U16 [R41+UR9+0xac80], R44 ;  /* 0x00ac802c29007988 */ /* 0x000fe80008000409 */
[----:B------:R-:W-:Y:S04]  /*da30*/  STS.U16 [R41+UR9+0xcc80], R3 ;  /* 0x00cc800329007988 */ /* 0x000fe80008000409 */
[----:B------:R-:W-:Y:S04]  /*da40*/  STS.U16 [R41+UR9+0xec80], R40 ;  /* 0x00ec802829007988 */ /* 0x000fe80008000409 */
[----:B-1----:R-:W4:Y:S04]  /*da50*/  LDL.LU R25, [R1+0x4f8] ;  /* 0x0004f80001197983 */ /* 0x002f280000300800 */
[----:B---3--:R-:W-:Y:S04]  /*da60*/  STS.U16 [R53+UR9+0x8100], R0 ;  /* 0x0081000035007988 */ /* 0x008fe80008000409 */
[----:B------:R-:W-:Y:S04]  /*da70*/  STS.U16 [R53+UR9+0xa100], R37 ;  /* 0x00a1002535007988 */ /* 0x000fe80008000409 */
[----:B------:R-:W-:Y:S04]  /*da80*/  STS.U16 [R53+UR9+0xc100], R36 ;  /* 0x00c1002435007988 */ /* 0x000fe80008000409 */
[----:B--2---:R-:W2:Y:S04]  /*da90*/  LDL.LU R24, [R1+0x494] ;  /* 0x0004940001187983 */ /* 0x004ea80000300800 */
[----:B----4-:R-:W-:Y:S04]  /*daa0*/  STS.U16 [R53+UR9+0xe100], R93 ;  /* 0x00e1005d35007988 */ /* 0x010fe80008000409 */
[----:B------:R-:W-:Y:S04]  /*dab0*/  STS.U16 [R53+UR9+0x8500], R33 ;  /* 0x0085002135007988 */ /* 0x000fe80008000409 */
[----:B------:R-:W3:Y:S04]  /*dac0*/  LDL.LU R56, [R1+0x490] ;  /* 0x0004900001387983 */ /* 0x000ee80000300800 */
[----:B------:R-:W-:Y:S04]  /*dad0*/  STS.U16 [R53+UR9+0xa500], R32 ;  /* 0x00a5002035007988 */ /* 0x000fe80008000409 */
[----:B------:R-:W4:Y:S04]  /*dae0*/  LDL.LU R88, [R1+0x48c] ;  /* 0x00048c0001587983 */ /* 0x000f280000300800 */
[----:B------:R-:W-:Y:S04]  /*daf0*/  STS.U16 [R53+UR9+0xc500], R21 ;  /* 0x00c5001535007988 */ /* 0x000fe80008000409 */
[----:B------:R-:W4:Y:S04]  /*db00*/  LDL.LU R52, [R1+0x488] ;  /* 0x0004880001347983 */ /* 0x000f280000300800 */
[----:B------:R-:W-:Y:S04]  /*db10*/  STS.U16 [R53+UR9+0xe500], R29 ;  /* 0x00e5001d35007988 */ /* 0x000fe80008000409 */
[----:B------:R-:W4:Y:S04]  /*db20*/  LDL.LU R91, [R1+0x5c0] ;  /* 0x0005c000015b7983 */ /* 0x000f280000300800 */
[----:B------:R-:W-:Y:S04]  /*db30*/  STS.U16 [R53+UR9+0x8900], R28 ;  /* 0x0089001c35007988 */ /* 0x000fe80008000409 */
[----:B------:R-:W4:Y:S04]  /*db40*/  LDL.LU R49, [R1+0x5bc] ;  /* 0x0005bc0001317983 */ /* 0x000f280000300800 */
[----:B------:R1:W-:Y:S04]  /*db50*/  STS.U16 [R53+UR9+0xa900], R2 ;  /* 0x00a9000235007988 */ /* 0x0003e80008000409 */
[----:B------:R-:W4:Y:S04]  /*db60*/  LDL.LU R48, [R1+0x5b8] ;  /* 0x0005b80001307983 */ /* 0x000f280000300800 */
[----:B-1----:R-:W4:Y:S04]  /*db70*/  LDL.LU R2, [R1+0x5b4] ;  /* 0x0005b40001027983 */ /* 0x002f280000300800 */
        /* <DEDUP_REMOVED lines=11> */
[----:B------:R-:W4:Y:S01]  /*dc30*/  LDL.LU R21, [R1+0x478] ;  /* 0x0004780001157983 */ /* 0x000f220000300800 */
[----:B------:R-:W1:Y:S03]  /*dc40*/  S2R R3, SR_TID.X ;  /* 0x0000000000037919 */ /* 0x000e660000002100 */
[----:B------:R0:W-:Y:S01]  /*dc50*/  STS.U16 [R53+UR9+0xc900], R20 ;  /* 0x00c9001435007988 */ /* 0x0001e20008000409 */
[----:B------:R-:W-:-:S03]  /*dc60*/  PRMT R86, RZ, 0x7610, R86 ;  /* 0x00007610ff567816 */ /* 0x000fc60000000056 */
[----:B------:R-:W4:Y:S04]  /*dc70*/  LDL.LU R29, [R1+0x5b0] ;  /* 0x0005b000011d7983 */ /* 0x000f280000300800 */
[----:B------:R-:W4:Y:S04]  /*dc80*/  @!P2 LDG.E.U16 R86, desc[UR22][R64.64] ;  /* 0x000000164056a981 */ /* 0x000f28000c1e1500 */
[----:B0-----:R-:W4:Y:S01]  /*dc90*/  LDL.LU R20, [R1+0x5ac] ;  /* 0x0005ac0001147983 */ /* 0x001f220000300800 */
[C---:B-1----:R-:W-:Y:S01]  /*dca0*/  IMAD.SHL.U32 R32, R3.reuse, 0x2, RZ ;  /* 0x0000000203207824 */ /* 0x042fe200078e00ff */
[----:B------:R-:W-:-:S04]  /*dcb0*/  LOP3.LUT R3, R3, 0x40, RZ, 0xc0, !PT ;  /* 0x0000004003037812 */ /* 0x000fc800078ec0ff */
[----:B------:R-:W-:-:S05]  /*dcc0*/  LOP3.LUT R32, R32, 0x7e, RZ, 0xc0, !PT ;  /* 0x0000007e20207812 */ /* 0x000fca00078ec0ff */
[----:B------:R-:W-:-:S05]  /*dcd0*/  IMAD R3, R3, 0x40, R32 ;  /* 0x0000004003037824 */ /* 0x000fca00078e0220 */
[----:B------:R-:W-:Y:S01]  /*dce0*/  LOP3.LUT R3, R3, 0x30, RZ, 0x3c, !PT ;  /* 0x0000003003037812 */ /* 0x000fe200078e3cff */
[----:B------:R0:W-:Y:S04]  /*dcf0*/  STS.U16 [R53+UR9+0xe900], R25 ;  /* 0x00e9001935007988 */ /* 0x0001e80008000409 */
[----:B0-----:R-:W4:Y:S04]  /*dd00*/  LDL.LU R25, [R1+0x5a8] ;  /* 0x0005a80001197983 */ /* 0x001f280000300800 */
[----:B--2---:R0:W-:Y:S04]  /*dd10*/  STS.U16 [R53+UR9+0x8d00], R24 ;  /* 0x008d001835007988 */ /* 0x0041e80008000409 */
[----:B0-----:R-:W2:Y:S04]  /*dd20*/  LDL.LU R24, [R1+0x5a4] ;  /* 0x0005a40001187983 */ /* 0x001ea80000300800 */
[----:B---3--:R-:W-:Y:S04]  /*dd30*/  STS.U16 [R53+UR9+0xad00], R56 ;  /* 0x00ad003835007988 */ /* 0x008fe80008000409 */
[----:B----4-:R-:W-:Y:S04]  /*dd40*/  STS.U16 [R53+UR9+0xcd00], R88 ;  /* 0x00cd005835007988 */ /* 0x010fe80008000409 */
[----:B------:R-:W-:Y:S04]  /*dd50*/  STS.U16 [R53+UR9+0xed00], R52 ;  /* 0x00ed003435007988 */ /* 0x000fe80008000409 */
[----:B------:R-:W-:Y:S04]  /*dd60*/  STS.U16 [R3+UR9+0x8180], R91 ;  /* 0x0081805b03007988 */ /* 0x000fe80008000409 */
        /* <DEDUP_REMOVED lines=9> */
[----:B0-----:R-:W3:Y:S04]  /*de00*/  LDL.LU R2, [R1+0x550] ;  /* 0x0005500001027983 */ /* 0x001ee80000300800 */
[----:B------:R0:W-:Y:S04]  /*de10*/  STS.U16 [R3+UR9+0xc980], R28 ;  /* 0x00c9801c03007988 */ /* 0x0001e80008000409 */
[----:B------:R-:W-:Y:S04]  /*de20*/  STS.U16 [R3+UR9+0xe980], R37 ;  /* 0x00e9802503007988 */ /* 0x000fe80008000409 */
[----:B0-----:R-:W4:Y:S04]  /*de30*/  LDL.LU R28, [R1+0x54c] ;  /* 0x00054c00011c7983 */ /* 0x001f280000300800 */
[----:B------:R-:W4:Y:S04]  /*de40*/  LDL.LU R65, [R1+0x548] ;  /* 0x0005480001417983 */ /* 0x000f280000300800 */
        /* <DEDUP_REMOVED lines=9> */
[----:B0-----:R-:W4:Y:S04]  /*dee0*/  LDL.LU R3, [R1+0x474] ;  /* 0x0004740001037983 */ /* 0x001f280000300800 */
[----:B------:R-:W4:Y:S04]  /*def0*/  LDL.LU R56, [R1+0x470] ;  /* 0x0004700001387983 */ /* 0x000f280000300800 */
[----:B------:R-:W4:Y:S04]  /*df00*/  LDL.LU R88, [R1+0x46c] ;  /* 0x00046c0001587983 */ /* 0x000f280000300800 */
[----:B------:R-:W4:Y:S04]  /*df10*/  LDL.LU R91, [R1+0x468] ;  /* 0x00046800015b7983 */ /* 0x000f280000300800 */
[----:B------:R-:W4:Y:S01]  /*df20*/  LDL.LU R48, [R1+0x5a0] ;  /* 0x0005a00001307983 */ /* 0x000f220000300800 */
[----:B------:R-:W0:Y:S02]  /*df30*/  S2R R0, SR_TID.X ;  /* 0x0000000000007919 */ /* 0x000e240000002100 */
[C---:B0-----:R-:W-:Y:S01]  /*df40*/  IMAD.SHL.U32 R53, R0.reuse, 0x2, RZ ;  /* 0x0000000200357824 */ /* 0x041fe200078e00ff */
[----:B------:R-:W-:-:S04]  /*df50*/  LOP3.LUT R52, R0, 0x40, RZ, 0xc0, !PT ;  /* 0x0000004000347812 */ /* 0x000fc800078ec0ff */
[----:B------:R-:W-:-:S05]  /*df60*/  LOP3.LUT R53, R53, 0x7e, RZ, 0xc0, !PT ;  /* 0x0000007e35357812 */ /* 0x000fca00078ec0ff */
[----:B------:R-:W-:-:S05]  /*df70*/  IMAD R52, R52, 0x40, R53 ;  /* 0x0000004034347824 */ /* 0x000fca00078e0235 */
[----:B------:R-:W-:-:S05]  /*df80*/  LOP3.LUT R52, R52, 0x40, RZ, 0x3c, !PT ;  /* 0x0000004034347812 */ /* 0x000fca00078e3cff */
[----:B------:R-:W-:Y:S04]  /*df90*/  STS.U16 [R52+UR9+0x8200], R29 ;  /* 0x0082001d34007988 */ /* 0x000fe80008000409 */
[----:B------:R0:W-:Y:S04]  /*dfa0*/  STS.U16 [R52+UR9+0xa200], R20 ;  /* 0x00a2001434007988 */ /* 0x0001e80008000409 */
[----:B0-----:R-:W4:Y:S04]  /*dfb0*/  LDL.LU R20, [R1+0x458] ;  /* 0x0004580001147983 */ /* 0x001f280000300800 */
[----:B------:R0:W-:Y:S04]  /*dfc0*/  STS.U16 [R52+UR9+0xc200], R25 ;  /* 0x00c2001934007988 */ /* 0x0001e80008000409 */
[----:B0-----:R-:W4:Y:S04]  /*dfd0*/  LDL.LU R25, [R1+0x590] ;  /* 0x0005900001197983 */ /* 0x001f280000300800 */
[----:B--2---:R0:W-:Y:S04]  /*dfe0*/  STS.U16 [R52+UR9+0xe200], R24 ;  /* 0x00e2001834007988 */ /* 0x0041e80008000409 */
[----:B0-----:R-:W2:Y:S04]  /*dff0*/  LDL.LU R24, [R1+0x58c] ;  /* 0x00058c0001187983 */ /* 0x001ea80000300800 */
[----:B---3--:R0:W-:Y:S04]  /*e000*/  STS.U16 [R52+UR9+0x8600], R2 ;  /* 0x0086000234007988 */ /* 0x0081e80008000409 */
[----:B0-----:R-:W3:Y:S04]  /*e010*/  LDL.LU R2, [R1+0x588] ;  /* 0x0005880001027983 */ /* 0x001ee80000300800 */
[----:B----4-:R-:W-:Y:S04]  /*e020*/  STS.U16 [R52+UR9+0xa600], R28 ;  /* 0x00a6001c34007988 */ /* 0x010fe80008000409 */
[----:B------:R-:W-:Y:S04]  /*e030*/  STS.U16 [R52+UR9+0xc600], R65 ;  /* 0x00c6004134007988 */ /* 0x000fe80008000409 */
[----:B------:R-:W-:Y:S04]  /*e040*/  STS.U16 [R52+UR9+0xe600], R64 ;  /* 0x00e6004034007988 */ /* 0x000fe80008000409 */
[----:B------:R-:W4:Y:S04]  /*e050*/  LDL.LU R49, [R1+0x59c] ;  /* 0x00059c0001317983 */ /* 0x000f280000300800 */
[----:B------:R-:W-:Y:S04]  /*e060*/  STS.U16 [R52+UR9+0x8a00], R61 ;  /* 0x008a003d34007988 */ /* 0x000fe80008000409 */
[----:B------:R-:W2:Y:S04]  /*e070*/  LDL.LU R90, [R1+0x598] ;  /* 0x00059800015a7983 */ /* 0x000ea80000300800 */
[----:B------:R-:W-:Y:S04]  /*e080*/  STS.U16 [R52+UR9+0xaa00], R60 ;  /* 0x00aa003c34007988 */ /* 0x000fe80008000409 */
[----:B------:R-:W3:Y:S04]  /*e090*/  LDL.LU R45, [R1+0x594] ;  /* 0x00059400012d7983 */ /* 0x000ee80000300800 */
[----:B------:R-:W-:Y:S04]  /*e0a0*/  STS.U16 [R52+UR9+0xca00], R89 ;  /* 0x00ca005934007988 */ /* 0x000fe80008000409 */
[----:B------:R-:W3:Y:S04]  /*e0b0*/  LDL.LU R44, [R1+0x540] ;  /* 0x00054000012c7983 */ /* 0x000ee80000300800 */
[----:B------:R-:W-:Y:S04]  /*e0c0*/  STS.U16 [R52+UR9+0xea00], R57 ;  /* 0x00ea003934007988 */ /* 0x000fe80008000409 */
[----:B------:R-:W3:Y:S04]  /*e0d0*/  LDL.LU R41, [R1+0x53c] ;  /* 0x00053c0001297983 */ /* 0x000ee80000300800 */
[----:B------:R0:W-:Y:S04]  /*e0e0*/  STS.U16 [R52+UR9+0x8e00], R3 ;  /* 0x008e000334007988 */ /* 0x0001e80008000409 */
[----:B------:R-:W3:Y:S04]  /*e0f0*/  LDL.LU R40, [R1+0x538] ;  /* 0x0005380001287983 */ /* 0x000ee80000300800 */
[----:B------:R-:W3:Y:S01]  /*e100*/  LDL.LU R37, [R1+0x534] ;  /* 0x0005340001257983 */ /* 0x000ee20000300800 */
[C---:B0-----:R-:W-:Y:S01]  /*e110*/  IMAD.SHL.U32 R3, R0.reuse, 0x2, RZ ;  /* 0x0000000200037824 */ /* 0x041fe200078e00ff */
[----:B------:R-:W-:-:S02]  /*e120*/  LOP3.LUT R0, R0, 0x40, RZ, 0xc0, !PT ;  /* 0x0000004000007812 */ /* 0x000fc400078ec0ff */
[----:B------:R-:W3:Y:S02]  /*e130*/  LDL.LU R36, [R1+0x4d4] ;  /* 0x0004d40001247983 */ /* 0x000ee40000300800 */
[----:B------:R-:W-:Y:S02]  /*e140*/  LOP3.LUT R3, R3, 0x7e, RZ, 0xc0, !PT ;  /* 0x0000007e03037812 */ /* 0x000fe400078ec0ff */
[----:B------:R-:W3:Y:S04]  /*e150*/  LDL.LU R93, [R1+0x4d0] ;  /* 0x0004d000015d7983 */ /* 0x000ee80000300800 */
[----:B------:R-:W3:Y:S01]  /*e160*/  LDL.LU R33, [R1+0x4cc] ;  /* 0x0004cc0001217983 */ /* 0x000ee20000300800 */
[----:B------:R-:W-:-:S03]  /*e170*/  IMAD R0, R0, 0x40, R3 ;  /* 0x0000004000007824 */ /* 0x000fc600078e0203 */
[----:B------:R-:W3:Y:S04]  /*e180*/  LDL.LU R32, [R1+0x4c8] ;  /* 0x0004c80001207983 */ /* 0x000ee80000300800 */
[----:B------:R-:W3:Y:S04]  /*e190*/  LDL.LU R21, [R1+0x464] ;  /* 0x0004640001157983 */ /* 0x000ee80000300800 */
[----:B------:R-:W3:Y:S04]  /*e1a0*/  LDL.LU R29, [R1+0x460] ;  /* 0x00046000011d7983 */ /* 0x000ee80000300800 */
[----:B------:R-:W3:Y:S01]  /*e1b0*/  LDL.LU R28, [R1+0x45c] ;  /* 0x00045c00011c7983 */ /* 0x000ee20000300800 */
[----:B------:R-:W-:-:S03]  /*e1c0*/  LOP3.LUT R0, R0, 0x50, RZ, 0x3c, !PT ;  /* 0x0000005000007812 */ /* 0x000fc600078e3cff */
[----:B------:R-:W-:Y:S04]  /*e1d0*/  STS.U16 [R52+UR9+0xae00], R56 ;  /* 0x00ae003834007988 */ /* 0x000fe80008000409 */
[----:B------:R-:W-:Y:S04]  /*e1e0*/  STS.U16 [R52+UR9+0xce00], R88 ;  /* 0x00ce005834007988 */ /* 0x000fe80008000409 */
[----:B------:R-:W-:Y:S04]  /*e1f0*/  STS.U16 [R52+UR9+0xee00], R91 ;  /* 0x00ee005b34007988 */ /* 0x000fe80008000409 */
[----:B------:R0:W-:Y:S04]  /*e200*/  STS.U16 [R0+UR9+0x8280], R48 ;  /* 0x0082803000007988 */ /* 0x0001e80008000409 */
[----:B0-----:R-:W3:Y:S04]  /*e210*/  LDL R48, [R1+0x5dc] ;  /* 0x0005dc0001307983 */ /* 0x001ee80000100800 */
[----:B------:R-:W3:Y:S04]  /*e220*/  LDL.LU R64, [R1+0x584] ;  /* 0x0005840001407983 */ /* 0x000ee80000300800 */
        /* <DEDUP_REMOVED lines=10> */
[----:B----4-:R-:W-:Y:S04]  /*e2d0*/  STS.U16 [R0+UR9+0xa280], R49 ;  /* 0x00a2803100007988 */ /* 0x010fe80008000409 */
[----:B--2---:R0:W-:Y:S04]  /*e2e0*/  STS.U16 [R0+UR9+0xc280], R90 ;  /* 0x00c2805a00007988 */ /* 0x0041e80008000409 */
[----:B---3--:R-:W-:Y:S04]  /*e2f0*/  STS.U16 [R0+UR9+0xe280], R45 ;  /* 0x00e2802d00007988 */ /* 0x008fe80008000409 */
[----:B0-----:R-:W2:Y:S04]  /*e300*/  LDL.LU R90, [R1+0x44c] ;  /* 0x00044c00015a7983 */ /* 0x001ea80000300800 */
[----:B------:R0:W-:Y:S04]  /*e310*/  STS.U16 [R0+UR9+0x8680], R44 ;  /* 0x0086802c00007988 */ /* 0x0001e80008000409 */
[----:B------:R-:W3:Y:S04]  /*e320*/  LDL.LU R49, [R1+0x448] ;  /* 0x0004480001317983 */ /* 0x000ee80000300800 */
[----:B------:R-:W-:Y:S04]  /*e330*/  STS.U16 [R0+UR9+0xa680], R41 ;  /* 0x00a6802900007988 */ /* 0x000fe80008000409 */
[----:B------:R-:W4:Y:S04]  /*e340*/  LDL.LU R3, [R1+0x580] ;  /* 0x0005800001037983 */ /* 0x000f280000300800 */
        /* <DEDUP_REMOVED lines=9> */
[----:B0-----:R-:W4:Y:S04]  /*e3e0*/  LDL.LU R44, [R1+0x57c] ;  /* 0x00057c00012c7983 */ /* 0x001f280000300800 */
[----:B------:R0:W-:Y:S04]  /*e3f0*/  STS.U16 [R0+UR9+0xee80], R20 ;  /* 0x00ee801400007988 */ /* 0x0001e80008000409 */
[----:B------:R-:W4:Y:S04]  /*e400*/  LDL.LU R45, [R1+0x578] ;  /* 0x00057800012d7983 */ /* 0x000f280000300800 */
[----:B0-----:R-:W4:Y:S04]  /*e410*/  LDL.LU R0, [R1+0x574] ;  /* 0x0005740001007983 */ /* 0x001f280000300800 */
[----:B------:R-:W4:Y:S04]  /*e420*/  LDL.LU R40, [R1+0x520] ;  /* 0x0005200001287983 */ /* 0x000f280000300800 */
[----:B------:R-:W4:Y:S04]  /*e430*/  LDL.LU R41, [R1+0x51c] ;  /* 0x00051c0001297983 */ /* 0x000f280000300800 */
[----:B------:R-:W4:Y:S04]  /*e440*/  LDL.LU R93, [R1+0x518] ;  /* 0x00051800015d7983 */ /* 0x000f280000300800 */
[----:B------:R-:W4:Y:S04]  /*e450*/  LDL.LU R36, [R1+0x514] ;  /* 0x0005140001247983 */ /* 0x000f280000300800 */
[----:B------:R-:W4:Y:S04]  /*e460*/  LDL.LU R37, [R1+0x4b4] ;  /* 0x0004b40001257983 */ /* 0x000f280000300800 */
[----:B------:R-:W4:Y:S04]  /*e470*/  LDL.LU R21, [R1+0x4b0] ;  /* 0x0004b00001157983 */ /* 0x000f280000300800 */
        /* <DEDUP_REMOVED lines=8> */
[----:B------:R-:W4:Y:S04]  /*e500*/  LDL R29, [R1+0x5d8] ;  /* 0x0005d800011d7983 */ /* 0x000f280000100800 */
[----:B------:R-:W4:Y:S04]  /*e510*/  LDL.LU R24, [R1+0x430] ;  /* 0x0004300001187983 */ /* 0x000f280000300800 */
[----:B------:R-:W4:Y:S04]  /*e520*/  LDL.LU R25, [R1+0x428] ;  /* 0x0004280001197983 */ /* 0x000f280000300800 */
[----:B------:R0:W-:Y:S04]  /*e530*/  STS.U16 [R48+UR9+0xe300], R64 ;  /* 0x00e3004030007988 */ /* 0x0001e80008000409 */
[----:B------:R1:W-:Y:S04]  /*e540*/  STS.U16 [R48+UR9+0x8700], R65 ;  /* 0x0087004130007988 */ /* 0x0003e80008000409 */
[----:B------:R1:W-:Y:S04]  /*e550*/  STS.U16 [R48+UR9+0xa700], R89 ;  /* 0x00a7005930007988 */ /* 0x0003e80008000409 */
[----:B0-----:R0:W5:Y:S04]  /*e560*/  LDL.LU R64, [R1+0x6f0] ;  /* 0x0006f00001407983 */ /* 0x0011680000300800 */
[----:B-1----:R0:W5:Y:S04]  /*e570*/  LDL.LU R65, [R1+0x6ec] ;  /* 0x0006ec0001417983 */ /* 0x0021680000300800 */
[----:B------:R-:W4:Y:S04]  /*e580*/  LDL.LU R89, [R1+0x6e8] ;  /* 0x0006e80001597983 */ /* 0x000f280000300800 */
[----:B------:R1:W-:Y:S04]  /*e590*/  STS.U16 [R48+UR9+0xc700], R60 ;  /* 0x00c7003c30007988 */ /* 0x0003e80008000409 */
[----:B------:R0:W-:Y:S04]  /*e5a0*/  STS.U16 [R48+UR9+0xe700], R61 ;  /* 0x00e7003d30007988 */ /* 0x0001e80008000409 */
[----:B------:R0:W-:Y:S04]  /*e5b0*/  STS.U16 [R48+UR9+0x8b00], R88 ;  /* 0x008b005830007988 */ /* 0x0001e80008000409 */
[----:B-1----:R1:W5:Y:S04]  /*e5c0*/  LDL.LU R60, [R1+0x6e4] ;  /* 0x0006e400013c7983 */ /* 0x0023680000300800 */
[----:B0-----:R1:W5:Y:S04]  /*e5d0*/  LDL.LU R61, [R1+0x6e0] ;  /* 0x0006e000013d7983 */ /* 0x0013680000300800 */
        /* <DEDUP_REMOVED lines=9> */
[----:B-1----:R1:W5:Y:S04]  /*e670*/  LDL.LU R52, [R1+0x6cc] ;  /* 0x0006cc0001347983 */ /* 0x0023680000300800 */
[----:B0-----:R1:W5:Y:S04]  /*e680*/  LDL.LU R53, [R1+0x6c8] ;  /* 0x0006c80001357983 */ /* 0x0013680000300800 */
[----:B--2---:R0:W-:Y:S04]  /*e690*/  STS.U16 [R48+UR9+0xcf00], R90 ;  /* 0x00cf005a30007988 */ /* 0x0041e80008000409 */
[----:B---3--:R2:W-:Y:S04]  /*e6a0*/  STS.U16 [R48+UR9+0xef00], R49 ;  /* 0x00ef003130007988 */ /* 0x0085e80008000409 */
[----:B0-----:R-:W3:Y:S04]  /*e6b0*/  LDL.LU R90, [R1+0x6c4] ;  /* 0x0006c400015a7983 */ /* 0x001ee80000300800 */
[----:B--2---:R1:W5:Y:S04]  /*e6c0*/  LDL.LU R48, [R1+0x6c0] ;  /* 0x0006c00001307983 */ /* 0x0043680000300800 */
[----:B------:R1:W5:Y:S04]  /*e6d0*/  LDL.LU R49, [R1+0x6bc] ;  /* 0x0006bc0001317983 */ /* 0x0003680000300800 */
[----:B----4-:R0:W-:Y:S04]  /*e6e0*/  STS.U16 [R29+UR9+0x8380], R3 ;  /* 0x008380031d007988 */ /* 0x0101e80008000409 */
[----:B------:R2:W-:Y:S04]  /*e6f0*/  STS.U16 [R29+UR9+0xa380], R44 ;  /* 0x00a3802c1d007988 */ /* 0x0005e80008000409 */
[----:B------:R4:W-:Y:S04]  /*e700*/  STS.U16 [R29+UR9+0xc380], R45 ;  /* 0x00c3802d1d007988 */ /* 0x0009e80008000409 */
[----:B0-----:R-:W3:Y:S04]  /*e710*/  LDL.LU R3, [R1+0x6b8] ;  /* 0x0006b80001037983 */ /* 0x001ee80000300800 */
[----:B--2---:R1:W5:Y:S04]  /*e720*/  LDL.LU R44, [R1+0x6b4] ;  /* 0x0006b400012c7983 */ /* 0x0043680000300800 */
[----:B----4-:R1:W5:Y:S04]  /*e730*/  LDL.LU R45, [R1+0x6b0] ;  /* 0x0006b000012d7983 */ /* 0x0103680000300800 */
[----:B------:R0:W-:Y:S04]  /*e740*/  STS.U16 [R29+UR9+0xe380], R0 ;  /* 0x00e380001d007988 */ /* 0x0001e80008000409 */
        /* <DEDUP_REMOVED lines=22> */
[----:B----4-:R-:W2:Y:S01]  /*e8b0*/  LDL.LU R2, [R1+0x680] ;  /* 0x0006800001027983 */ /* 0x010ea20000300800 */
[----:B------:R-:W-:-:S02]  /*e8c0*/  PRMT R4, RZ, 0x7610, R4 ;  /* 0x00007610ff047816 */ /* 0x000fc40000000004 */
[----:B------:R-:W-:Y:S02]  /*e8d0*/  PRMT R87, RZ, 0x7610, R87 ;  /* 0x00007610ff577816 */ /* 0x000fe40000000057 */
[----:B------:R-:W-:Y:S02]  /*e8e0*/  PRMT R84, RZ, 0x7610, R84 ;  /* 0x00007610ff547816 */ /* 0x000fe40000000054 */
[----:B------:R-:W-:Y:S01]  /*e8f0*/  PRMT R85, RZ, 0x7610, R85 ;  /* 0x00007610ff557816 */ /* 0x000fe20000000055 */
[----:B------:R-:W4:Y:S01]  /*e900*/  @!P2 LDG.E.U16 R4, desc[UR22][R68.64] ;  /* 0x000000164404a981 */ /* 0x000f22000c1e1500 */
[----:B------:R-:W-:Y:S02]  /*e910*/  PRMT R18, RZ, 0x7610, R18 ;  /* 0x00007610ff127816 */ /* 0x000fe40000000012 */
[----:B------:R-:W-:Y:S01]  /*e920*/  PRMT R19, RZ, 0x7610, R19 ;  /* 0x00007610ff137816 */ /* 0x000fe20000000013 */
[----:B------:R-:W3:Y:S01]  /*e930*/  @!P2 LDG.E.U16 R87, desc[UR22][R72.64] ;  /* 0x000000164857a981 */ /* 0x000ee2000c1e1500 */
[----:B------:R-:W-:-:S02]  /*e940*/  PRMT R16, RZ, 0x7610, R16 ;  /* 0x00007610ff107816 */ /* 0x000fc40000000010 */
[----:B------:R-:W-:Y:S01]  /*e950*/  PRMT R17, RZ, 0x7610, R17 ;  /* 0x00007610ff117816 */ /* 0x000fe20000000011 */
[----:B------:R-:W3:Y:S01]  /*e960*/  @!P2 LDG.E.U16 R84, desc[UR22][R76.64] ;  /* 0x000000164c54a981 */ /* 0x000ee2000c1e1500 */
[----:B------:R-:W-:Y:S02]  /*e970*/  PRMT R14, RZ, 0x7610, R14 ;  /* 0x00007610ff0e7816 */ /* 0x000fe4000000000e */
[----:B------:R-:W-:Y:S01]  /*e980*/  PRMT R15, RZ, 0x7610, R15 ;  /* 0x00007610ff0f7816 */ /* 0x000fe2000000000f */
[----:B------:R-:W3:Y:S01]  /*e990*/  @!P2 LDG.E.U16 R85, desc[UR22][R80.64] ;  /* 0x000000165055a981 */ /* 0x000ee2000c1e1500 */
[----:B------:R-:W-:Y:S02]  /*e9a0*/  PRMT R12, RZ, 0x7610, R12 ;  /* 0x00007610ff0c7816 */ /* 0x000fe4000000000c */
[----:B------:R-:W-:Y:S01]  /*e9b0*/  PRMT R13, RZ, 0x7610, R13 ;  /* 0x00007610ff0d7816 */ /* 0x000fe2000000000d */
[----:B------:R-:W3:Y:S01]  /*e9c0*/  @!P2 LDG.E.U16 R18, desc[UR22][R22.64] ;  /* 0x000000161612a981 */ /* 0x000ee2000c1e1500 */
[----:B------:R-:W-:-:S03]  /*e9d0*/  PRMT R92, RZ, 0x7610, R92 ;  /* 0x00007610ff5c7816 */ /* 0x000fc6000000005c */
        /* <DEDUP_REMOVED lines=14> */
[----:B------:R-:W3:Y:S04]  /*eac0*/  @!P2 LDG.E.U16 R92, desc[UR22][R54.64] ;  /* 0x00000016365ca981 */ /* 0x000ee8000c1e1500 */
[----:B------:R-:W3:Y:S04]  /*ead0*/  @!P2 LDG.E.U16 R10, desc[UR22][R58.64] ;  /* 0x000000163a0aa981 */ /* 0x000ee8000c1e1500 */
[----:B------:R-:W3:Y:S04]  /*eae0*/  @!P2 LDG.E.U16 R11, desc[UR22][R62.64] ;  /* 0x000000163e0ba981 */ /* 0x000ee8000c1e1500 */
[----:B------:R-:W3:Y:S04]  /*eaf0*/  @!P2 LDG.E.U16 R8, desc[UR22][R66.64] ;  /* 0x000000164208a981 */ /* 0x000ee8000c1e1500 */
[----:B------:R-:W3:Y:S04]  /*eb00*/  @!P2 LDG.E.U16 R9, desc[UR22][R70.64] ;  /* 0x000000164609a981 */ /* 0x000ee8000c1e1500 */
[----:B------:R-:W3:Y:S04]  /*eb10*/  @!P2 LDG.E.U16 R6, desc[UR22][R74.64] ;  /* 0x000000164a06a981 */ /* 0x000ee8000c1e1500 */
[----:B------:R-:W3:Y:S04]  /*eb20*/  @!P2 LDG.E.U16 R7, desc[UR22][R78.64] ;  /* 0x000000164e07a981 */ /* 0x000ee8000c1e1500 */
[----:B------:R-:W3:Y:S04]  /*eb30*/  @!P2 LDG.E.U16 R5, desc[UR22][R82.64] ;  /* 0x000000165205a981 */ /* 0x000ee8000c1e1500 */
[----:B--2---:R0:W-:Y:S04]  /*eb40*/  STS.U16 [R29+UR9+0xef80], R2 ;  /* 0x00ef80021d007988 */ /* 0x0041e80008000409 */
[----:B0-----:R1:W5:Y:S04]  /*eb50*/  LDL.LU R29, [R1+0x67c] ;  /* 0x00067c00011d7983 */ /* 0x0013680000300800 */
[----:B------:R-:W2:Y:S04]  /*eb60*/  LDL.LU R2, [R1+0x678] ;  /* 0x0006780001027983 */ /* 0x000ea80000300800 */
[----:B--2---:R0:W-:Y:S04]  /*eb70*/  STS.U16 [R2+UR9+0x12000], R24 ;  /* 0x0120001802007988 */ /* 0x0041e80008000409 */
[----:B------:R2:W-:Y:S04]  /*eb80*/  STS.U16 [R2+UR9+0x12200], R25 ;  /* 0x0122001902007988 */ /* 0x0005e80008000409 */
[----:B---3--:R3:W-:Y:S04]  /*eb90*/  STS.U16 [R2+UR9+0x12400], R20 ;  /* 0x0124001402007988 */ /* 0x0087e80008000409 */
[----:B0-----:R1:W5:Y:S04]  /*eba0*/  LDL.LU R24, [R1+0x674] ;  /* 0x0006740001187983 */ /* 0x0013680000300800 */
[----:B--2---:R1:W5:Y:S04]  /*ebb0*/  LDL.LU R25, [R1+0x670] ;  /* 0x0006700001197983 */ /* 0x0043680000300800 */
[----:B---3--:R1:W5:Y:S04]  /*ebc0*/  LDL.LU R20, [R1+0x66c] ;  /* 0x00066c0001147983 */ /* 0x0083680000300800 */
[----:B------:R0:W-:Y:S04]  /*ebd0*/  STS.U16 [R2+UR9+0x12600], R21 ;  /* 0x0126001502007988 */ /* 0x0001e80008000409 */
[----:B------:R2:W-:Y:S04]  /*ebe0*/  STS.U16 [R2+UR9+0x12800], R93 ;  /* 0x0128005d02007988 */ /* 0x0005e80008000409 */
[----:B------:R3:W-:Y:S04]  /*ebf0*/  STS.U16 [R2+UR9+0x12a00], R0 ;  /* 0x012a000002007988 */ /* 0x0007e80008000409 */
        /* <DEDUP_REMOVED lines=10> */
[----:B----4-:R2:W-:Y:S04]  /*eca0*/  STS.U16 [R2+UR9+0x13800], R4 ;  /* 0x0138000402007988 */ /* 0x0105e80008000409 */
[----:B------:R3:W-:Y:S04]  /*ecb0*/  STS.U16 [R2+UR9+0x13400], R89 ;  /* 0x0134005902007988 */ /* 0x0007e80008000409 */
[----:B0-----:R1:W5:Y:S01]  /*ecc0*/  LDL.LU R88, [R1+0x650] ;  /* 0x0006500001587983 */ /* 0x0013620000300800 */
[----:B--2---:R-:W-:-:S03]  /*ecd0*/  LOP3.LUT R4, R2, 0x20, RZ, 0x3c, !PT ;  /* 0x0000002002047812 */ /* 0x004fc600078e3cff */
[----:B------:R0:W-:Y:S04]  /*ece0*/  STS.U16 [R2+UR9+0x13600], R86 ;  /* 0x0136005602007988 */ /* 0x0001e80008000409 */
[----:B---3--:R1:W5:Y:S04]  /*ecf0*/  LDL.LU R89, [R1+0x64c] ;  /* 0x00064c0001597983 */ /* 0x0083680000300800 */
[----:B------:R2:W-:Y:S04]  /*ed00*/  STS.U16 [R2+UR9+0x13a00], R87 ;  /* 0x013a005702007988 */ /* 0x0005e80008000409 */
[----:B0-----:R1:W5:Y:S04]  /*ed10*/  LDL.LU R86, [R1+0x648] ;  /* 0x0006480001567983 */ /* 0x0013680000300800 */
[----:B------:R0:W-:Y:S04]  /*ed20*/  STS.U16 [R2+UR9+0x13c00], R84 ;  /* 0x013c005402007988 */ /* 0x0001e80008000409 */
[----:B--2---:R1:W5:Y:S04]  /*ed30*/  LDL.LU R87, [R1+0x644] ;  /* 0x0006440001577983 */ /* 0x0043680000300800 */
        /* <DEDUP_REMOVED lines=33> */
[----:B0-----:R1:W5:Y:S01]  /*ef50*/  LDL.LU R7, [R1+0x600] ;  /* 0x0006000001077983 */ /* 0x0013620000300800 */
[----:B------:R0:W-:Y:S06]  /*ef60*/  MEMBAR.ALL.CTA ;  /* 0x0000000000007992 */ /* 0x0001ec0000008000 */
[----:B0-----:R-:W0:Y:S04]  /*ef70*/  FENCE.VIEW.ASYNC.S ;  /* 0x00000000000073c6 */ /* 0x001e280000000000 */
[----:B--2---:R1:W5:Y:S04]  /*ef80*/  LDL.LU R4, [R1+0x5fc] ;  /* 0x0005fc0001047983 */ /* 0x0043680000300800 */
[----:B------:R1:W5:Y:S01]  /*ef90*/  LDL.LU R5, [R1+0x5f8] ;  /* 0x0005f80001057983 */ /* 0x0003620000300800 */
[----:B------:R-:W-:-:S04]  /*efa0*/  ULEA UR11, UR24, UR9, 0x3 ;  /* 0x00000009180b7291 */ /* 0x000fc8000f8e18ff */
[----:B------:R-:W-:Y:S01]  /*efb0*/  UIADD3 UR11, UPT, UPT, UR11, 0x14000, URZ ;  /* 0x000140000b0b7890 */ /* 0x000fe2000fffe0ff */
[----:B0-----:R-:W-:Y:S06]  /*efc0*/  BAR.SYNC.DEFER_BLOCKING 0x0 ;  /* 0x0000000000007b1d */ /* 0x001fec0000010000 */
[----:B------:R-:W-:Y:S05]  /*efd0*/  @P0 BRA `(.L_x_9) ;  /* 0x0000000000900947 */ /* 0x000fea0003800000 */
[----:B------:R-:W-:Y:S02]  /*efe0*/  UIADD3 UR25, UPT, UPT, UR8, 0x80, URZ ;  /* 0x0000008008197890 */ /* 0x000fe4000fffe0ff */
[----:B------:R-:W-:Y:S02]  /*eff0*/  UIADD3 UR42, UPT, UPT, UR8, 0x80, URZ ;  /* 0x00000080082a7890 */ /* 0x000fe4000fffe0ff */
[----:B------:R-:W-:Y:S02]  /*f000*/  UIADD3 UR43, UPT, UPT, UR8, 0x100, URZ ;  /* 0x00000100082b7890 */ /* 0x000fe4000fffe0ff */
[----:B------:R-:W-:Y:S02]  /*f010*/  UIADD3 UR48, UPT, UPT, UR8, 0x100, URZ ;  /* 0x0000010008307890 */ /* 0x000fe4000fffe0ff */
[----:B------:R-:W-:Y:S01]  /*f020*/  UIADD3 UR49, UPT, UPT, UR8, 0x180, URZ ;  /* 0x0000018008317890 */ /* 0x000fe2000fffe0ff */
[----:B------:R-:W-:Y:S01]  /*f030*/  UMOV UR20, 0x0 ;  /* 0x0000000000147882 */ /* 0x000fe20000000000 */
[----:B------:R-:W-:Y:S01]  /*f040*/  UMOV UR21, 0x8208010 ;  /* 0x0820801000157882 */ /* 0x000fe20000000000 */
[----:B------:R-:W-:Y:S01]  /*f050*/  UMOV UR19, 0x40004040 ;  /* 0x4000404000137882 */ /* 0x000fe20000000000 */
[----:B------:R-:W-:-:S02]  /*f060*/  UIADD3 UR54, UPT, UPT, UR8, 0x180, URZ ;  /* 0x0000018008367890 */ /* 0x000fc4000fffe0ff */
[----:B------:R0:W-:Y:S01]  /*f070*/  UTCHMMA gdesc[UR18], gdesc[UR16], tmem[UR8], tmem[UR20], idesc[UR21], UPT ;  /* 0x00ff1410120075ea */ /* 0x0001e2000b800008 */
[----:B------:R-:W-:Y:S01]  /*f080*/  UMOV UR38, 0x0 ;  /* 0x0000000000267882 */ /* 0x000fe20000000000 */
[----:B------:R-:W-:Y:S01]  /*f090*/  UMOV UR39, 0x8208010 ;  /* 0x0820801000277882 */ /* 0x000fe20000000000 */
[----:B------:R-:W-:Y:S01]  /*f0a0*/  UMOV UR40, 0x0 ;  /* 0x0000000000287882 */ /* 0x000fe20000000000 */
[----:B------:R-:W-:Y:S01]  /*f0b0*/  UMOV UR41, 0x8208010 ;  /* 0x0820801000297882 */ /* 0x000fe20000000000 */
[----:B------:R-:W-:Y:S01]  /*f0c0*/  UMOV UR44, 0x0 ;  /* 0x00000000002c7882 */ /* 0x000fe20000000000 */
[----:B------:R-:W-:Y:S01]  /*f0d0*/  UMOV UR45, 0x8208010 ;  /* 0x08208010002d7882 */ /* 0x000fe20000000000 */
[----:B------:R0:W-:Y:S01]  /*f0e0*/  UTCHMMA gdesc[UR12], gdesc[UR14], tmem[UR8], tmem[UR38], idesc[UR39], UPT ;  /* 0x00ff260e0c0075ea */ /* 0x0001e2000b800008 */
        /* <DEDUP_REMOVED lines=8> */
[----:B------:R-:W-:Y:S01]  /*f170*/  UMOV UR6, UR11 ;  /* 0x0000000b00067c82 */ /* 0x000fe20008000000 */
[----:B------:R-:W-:Y:S01]  /*f180*/  UMOV UR7, URZ ;  /* 0x000000ff00077c82 */ /* 0x000fe20008000000 */
[----:B------:R0:W-:Y:S01]  /*f190*/  UTCHMMA gdesc[UR30], gdesc[UR16], tmem[UR43], tmem[UR46], idesc[UR47], UPT ;  /* 0x00ff2e101e0075ea */ /* 0x0001e2000b80002b */
[----:B------:R-:W-:Y:S01]  /*f1a0*/  UMOV UR56, 0x0 ;  /* 0x0000000000387882 */ /* 0x000fe20000000000 */
[----:B------:R-:W-:Y:S01]  /*f1b0*/  UMOV UR57, 0x8208010 ;  /* 0x0820801000397882 */ /* 0x000fe20000000000 */
[----:B------:R0:W-:Y:S01]  /*f1c0*/  UTCHMMA gdesc[UR32], gdesc[UR14], tmem[UR48], tmem[UR50], idesc[UR51], UPT ;  /* 0x00ff320e200075ea */ /* 0x0001e2000b800030 */
[----:B------:R-:W-:Y:S01]  /*f1d0*/  UMOV UR4, UR6 ;  /* 0x0000000600047c82 */ /* 0x000fe20008000000 */
[----:B------:R0:W-:Y:S01]  /*f1e0*/  UTCHMMA gdesc[UR34], gdesc[UR16], tmem[UR49], tmem[UR52], idesc[UR53], UPT ;  /* 0x00ff3410220075ea */ /* 0x0001e2000b800031 */
[----:B------:R0:W-:Y:S01]  /*f1f0*/  UTCHMMA gdesc[UR36], gdesc[UR14], tmem[UR54], tmem[UR56], idesc[UR57], UPT ;  /* 0x00ff380e240075ea */ /* 0x0001e2000b800036 */
[----:B------:R0:W-:Y:S01]  /*f200*/  UTCBAR [UR4], URZ ;  /* 0x000000ff040073e9 */ /* 0x0001e200080000ff */
[----:B------:R-:W-:Y:S01]  /*f210*/  NOP ;  /* 0x0000000000007918 */ /* 0x000fe20000000000 */
.L_x_9:
[----:B------:R2:W-:Y:S04]  /*f220*/  STL [R1+0x5f8], R2 ;  /* 0x0005f80201007387 */ /* 0x0005e80000100800 */
[----:B--2---:R-:W2:Y:S01]  /*f230*/  LDL.LU R2, [R1+0x434] ;  /* 0x0004340001027983 */ /* 0x004ea20000300800 */
[----:B------:R-:W-:-:S04]  /*f240*/  UIADD3 UR24, UPT, UPT, UR24, 0x1, URZ ;  /* 0x0000000118187890 */ /* 0x000fc8000fffe0ff */
[----:B------:R-:W-:-:S04]  /*f250*/  UISETP.GT.AND UP1, UPT, UR24, 0x1, UPT ;  /* 0x000000011800788c */ /* 0x000fc8000bf24270 */
[----:B0-----:R-:W-:Y:S02]  /*f260*/  USEL UR4, URZ, 0x1, !UP1 ;  /* 0x00000001ff047887 */ /* 0x001fe4000c800000 */
[----:B------:R-:W-:Y:S01]  /*f270*/  USEL UR24, UR24, URZ, !UP1 ;  /* 0x000000ff18187287 */ /* 0x000fe2000c800000 */
[----:B--2---:R-:W-:-:S05]  /*f280*/  VIADD R2, R2, 0xffffffff ;  /* 0xffffffff02027836 */ /* 0x004fca0000000000 */
[----:B------:R0:W-:Y:S01]  /*f290*/  STL [R1+0x434], R2 ;  /* 0x0004340201007387 */ /* 0x0001e20000100800 */
[----:B------:R-:W-:-:S03]  /*f2a0*/  ISETP.NE.U32.AND P2, PT, R2, RZ, PT ;  /* 0x000000ff0200720c */ /* 0x000fc60003f45070 */
[----:B0-----:R2:W5:Y:S01]  /*f2b0*/  LDL.LU R2, [R1+0x5f8] ;  /* 0x0005f80001027983 */ /* 0x0015620000300800 */
[----:B------:R-:W-:Y:S01]  /*f2c0*/  ULOP3.LUT UR6, UR5, UR4, URZ, 0x3c, !UPT ;  /* 0x0000000405067292 */ /* 0x000fe2000f8e3cff */
[----:B-----5:R-:W-:Y:S02]  /*f2d0*/  VIADD R0, R0, 0xffffffe0 ;  /* 0xffffffe000007836 */ /* 0x020fe40000000000 */
[----:B------:R-:W-:-:S04]  /*f2e0*/  UMOV UR4, UR5 ;  /* 0x0000000500047c82 */ /* 0x000fc80008000000 */
[----:B------:R-:W-:Y:S02]  /*f2f0*/  UMOV UR5, UR6 ;  /* 0x0000000600057c82 */ /* 0x000fe40008000000 */
[----:B--2---:R-:W-:Y:S05]  /*f300*/  @P2 BRA `(.L_x_10) ;  /* 0xffffff8c00e02947 */ /* 0x004fea000383ffff */
.L_x_7:
[----:B------:R-:W2:Y:S02]  /*f310*/  LDL.LU R93, [R1+0x5f4] ;  /* 0x0005f400015d7983 */ /* 0x000ea40000300800 */
[----:B--2---:R-:W-:-:S13]  /*f320*/  ISETP.GE.AND P0, PT, R93, 0x20, PT ;  /* 0x000000205d00780c */ /* 0x004fda0003f06270 */
[----:B------:R-:W-:Y:S05]  /*f330*/  @!P0 BRA `(.L_x_11) ;  /* 0x0000000000108947 */ /* 0x000fea0003800000 */
[----:B------:R-:W-:-:S06]  /*f340*/  USHF.L.U32 UR4, UR4, 0x1f, URZ ;  /* 0x0000001f04047899 */ /* 0x000fcc00080006ff */
[----:B------:R-:W-:-:S04]  /*f350*/  IMAD.U32 R0, RZ, RZ, UR4 ;  /* 0x00000004ff007e24 */ /* 0x000fc8000f8e00ff */
[----:B------:R-:W0:Y:S02]  /*f360*/  SYNCS.PHASECHK.TRANS64.TRYWAIT P0, [UR11], R0 ;  /* 0x00000000ff0075a7 */ /* 0x000e24000800110b */
[----:B0-----:R-:W-:Y:S05]  /*f370*/  @!P0 BRA `(.L_x_12) ;  /* 0x0000012800488947 */ /* 0x001fea0003800000 */
.L_x_11:
[----:B------:R-:W-:Y:S01]  /*f380*/  STL [R1+0x868], R65 ;  /* 0x0008684101007387 */ /* 0x000fe20000100800 */
[----:B------:R-:W0:Y:S03]  /*f390*/  LDCU.128 UR16, c[0x0][0x390] ;  /* 0x00007200ff1077ac */ /* 0x000e260008000c00 */
[----:B------:R-:W-:Y:S01]  /*f3a0*/  STL [R1+0x864], R62 ;  /* 0x0008643e01007387 */ /* 0x000fe20000100800 */
[----:B------:R-:W2:Y:S03]  /*f3b0*/  LDCU.64 UR32, c[0x0][0x398] ;  /* 0x00007300ff2077ac */ /* 0x000ea60008000a00 */
[----:B------:R-:W-:Y:S01]  /*f3c0*/  STL [R1+0x860], R59 ;  /* 0x0008603b01007387 */ /* 0x000fe20000100800 */
[----:B------:R-:W3:Y:S03]  /*f3d0*/  LDCU UR30, c[0x0][0x3b8] ;  /* 0x00007700ff1e77ac */ /* 0x000ee60008000800 */
[----:B------:R-:W-:Y:S01]  /*f3e0*/  STL [R1+0x86c], R59 ;  /* 0x00086c3b01007387 */ /* 0x000fe20000100800 */
[----:B------:R-:W4:Y:S03]  /*f3f0*/  LDCU.64 UR4, c[0x0][0x398] ;  /* 0x00007300ff0477ac */ /* 0x000f260008000a00 */
[----:B------:R-:W-:Y:S01]  /*f400*/  STL [R1+0x878], R59 ;  /* 0x0008783b01007387 */ /* 0x000fe20000100800 */
[----:B------:R-:W5:Y:S03]  /*f410*/  LDCU.64 UR12, c[0x0][0x398] ;  /* 0x00007300ff0c77ac */ /* 0x000f660008000a00 */
[----:B------:R-:W-:Y:S01]  /*f420*/  STL [R1+0x884], R59 ;  /* 0x0008843b01007387 */ /* 0x000fe20000100800 */
[----:B------:R-:W1:Y:S03]  /*f430*/  LDCU.64 UR28, c[0x0][0x398] ;  /* 0x00007300ff1c77ac */ /* 0x000e660008000a00 */
[----:B------:R-:W-:Y:S01]  /*f440*/  STL [R1+0x890], R59 ;  /* 0x0008903b01007387 */ /* 0x000fe20000100800 */
[----:B------:R-:W0:Y:S03]  /*f450*/  LDCU.64 UR26, c[0x0][0x398] ;  /* 0x00007300ff1a77ac */ /* 0x000e260008000a00 */
        /* <DEDUP_REMOVED lines=9> */
[----:B------:R-:W0:Y:S03]  /*f4f0*/  LDCU UR40, c[0x0][0x398] ;  /* 0x00007300ff2877ac */ /* 0x000e260008000800 */
        /* <DEDUP_REMOVED lines=49> */
[----:B------:R-:W0:Y:S01]  /*f810*/  LDCU UR71, c[0x0][0x398] ;  /* 0x00007300ff4777ac */ /* 0x000e220008000800 */
[----:B------:R-:W-:Y:S06]  /*f820*/  BAR.SYNC.DEFER_BLOCKING 0x0 ;  /* 0x0000000000007b1d */ /* 0x000fec0000010000 */
[----:B------:R-:W0:Y:S01]  /*f830*/  LDCU UR46, c[0x0][0x398] ;  /* 0x00007300ff2e77ac */ /* 0x000e220008000800 */
        /* <DEDUP_REMOVED lines=9> */
[----:B------:R-:W0:Y:S01]  /*f8d0*/  @!P1 SYNCS.CCTL.IV [UR9+0x14000] ;  /* 0x01400000ff0099b1 */ /* 0x000e220008000009 */
[----:B------:R-:W0:Y:S02]  /*f8e0*/  LDCU UR35, c[0x0][0x398] ;  /* 0x00007300ff2377ac */ /* 0x000e240008000800 */
        /* <DEDUP_REMOVED lines=26> */
[----:B------:R-:W-:Y:S04]  /*fa90*/  STL [R1+0x6a8], R74 ;  /* 0x0006a84a01007387 */ /* 0x000fe80000100800 */
[----:B------:R-:W-:Y:S04]  /*faa0*/  STL [R1+0x6a4], R73 ;  /* 0x0006a44901007387 */ /* 0x000fe80000100800 */
[----:B------:R-:W-:Y:S04]  /*fab0*/  STL [R1+0x6a0], R72 ;  /* 0x0006a04801007387 */ /* 0x000fe80000100800 */
[----:B------:R-:W-:Y:S04]  /*fac0*/  STL [R1+0x69c], R71 ;  /* 0x00069c4701007387 */ /* 0x000fe80000100800 */
[----:B------:R-:W-:Y:S04]  /*fad0*/  STL [R1+0x698], R70 ;  /* 0x0006984601007387 */ /* 0x000fe80000100800 */
[----:B------:R-:W-:Y:S04]  /*fae0*/  STL [R1+0x694], R69 ;  /* 0x0006944501007387 */ /* 0x000fe80000100800 */
[----:B------:R1:W-:Y:S01]  /*faf0*/  STL [R1+0x690], R68 ;  /* 0x0006904401007387 */ /* 0x0003e20000100800 */
[----:B0-----:R-:W-:Y:S06]  /*fb00*/  BAR.SYNC.DEFER_BLOCKING 0x0 ;  /* 0x0000000000007b1d */ /* 0x001fec0000010000 */
[----:B-1----:R-:W0:Y:S01]  /*fb10*/  LDTM.x64 R28, tmem[UR10] ;  /* 0x0000000a001c79ee */ /* 0x002e220008340000 */
[----:B------:R-:W-:Y:S04]  /*fb20*/  STL [R1+0x678], R3 ;  /* 0x0006780301007387 */ /* 0x000fe80000100800 */
[----:B------:R-:W-:Y:S04]  /*fb30*/  STL [R1+0x680], R3 ;  /* 0x0006800301007387 */ /* 0x000fe80000100800 */
[----:B------:R-:W-:Y:S04]  /*fb40*/  STL [R1+0x688], R3 ;  /* 0x0006880301007387 */ /* 0x000fe80000100800 */
[----:B------:R-:W-:Y:S01]  /*fb50*/  STL [R1+0x720], R3 ;  /* 0x0007200301007387 */ /* 0x000fe20000100800 */
[----:B------:R-:W1:Y:S03]  /*fb60*/  @!P1 SYNCS.CCTL.IV [UR9+0x14008] ;  /* 0x01400800ff0099b1 */ /* 0x000e660008000009 */
[----:B------:R-:W-:Y:S01]  /*fb70*/  STL [R1+0x674], R0 ;  /* 0x0006740001007387 */ /* 0x000fe20000100800 */
[----:B------:R-:W1:Y:S03]  /*fb80*/  LDCU UR9, c[0x0][0x398] ;  /* 0x00007300ff0977ac */ /* 0x000e660008000800 */
[----:B------:R-:W-:Y:S01]  /*fb90*/  STL [R1+0x724], R0 ;  /* 0x0007240001007387 */ /* 0x000fe20000100800 */
[----:B0-----:R-:W-:-:S03]  /*fba0*/  IMAD.MOV.U32 R9, RZ, RZ, R88 ;  /* 0x000000ffff097224 */ /* 0x001fc600078e0058 */
[----:B------:R-:W-:Y:S01]  /*fbb0*/  STL.64 [R1+0x200], R28 ;  /* 0x0002001c01007387 */ /* 0x000fe20000100a00 */
[----:B------:R-:W-:-:S03]  /*fbc0*/  IMAD.MOV.U32 R27, RZ, RZ, R87 ;  /* 0x000000ffff1b7224 */ /* 0x000fc600078e0057 */
        /* <DEDUP_REMOVED lines=11> */
[----:B------:R-:W-:Y:S04]  /*fc80*/  STL.64 [R1+0x260], R52 ;  /* 0x0002603401007387 */ /* 0x000fe80000100a00 */
[----:B------:R-:W-:Y:S04]  /*fc90*/  STL.64 [R1+0x268], R54 ;  /* 0x0002683601007387 */ /* 0x000fe80000100a00 */
[----:B------:R-:W-:Y:S01]  /*fca0*/  STL.64 [R1+0x270], R56 ;  /* 0x0002703801007387 */ /* 0x000fe20000100a00 */
[----:B0-----:R-:W-:-:S03]  /*fcb0*/  IMAD.MOV.U32 R50, RZ, RZ, R86 ;  /* 0x000000ffff327224 */ /* 0x001fc600078e0056 */
[----:B------:R-:W-:Y:S04]  /*fcc0*/  STL.64 [R1+0x278], R58 ;  /* 0x0002783a01007387 */ /* 0x000fe80000100a00 */
[----:B------:R-:W-:Y:S04]  /*fcd0*/  STL.64 [R1+0x280], R60 ;  /* 0x0002803c01007387 */ /* 0x000fe80000100a00 */
[----:B------:R0:W-:Y:S04]  /*fce0*/  STL.64 [R1+0x288], R62 ;  /* 0x0002883e01007387 */ /* 0x0001e80000100a00 */
[----:B------:R-:W-:Y:S04]  /*fcf0*/  STL.64 [R1+0x290], R64 ;  /* 0x0002904001007387 */ /* 0x000fe80000100a00 */
[----:B------:R0:W-:Y:S04]  /*fd00*/  STL.64 [R1+0x298], R66 ;  /* 0x0002984201007387 */ /* 0x0001e80000100a00 */
        /* <DEDUP_REMOVED lines=10> */
[----:B------:R1:W-:Y:S04]  /*fdb0*/  STL.64 [R1+0x2f8], R90 ;  /* 0x0002f85a01007387 */ /* 0x0003e80000100a00 */
[----:B0-----:R-:W2:Y:S04]  /*fdc0*/  LDL.LU R62, [R1+0x2e4] ;  /* 0x0002e400013e7983 */ /* 0x001ea80000300800 */
[----:B------:R-:W2:Y:S04]  /*fdd0*/  LDL.LU R53, [R1+0x2e0] ;  /* 0x0002e00001357983 */ /* 0x000ea80000300800 */
[----:B------:R-:W2:Y:S04]  /*fde0*/  LDL.LU R38, [R1+0x2dc] ;  /* 0x0002dc0001267983 */ /* 0x000ea80000300800 */
[----:B------:R-:W2:Y:S04]  /*fdf0*/  LDL.LU R30, [R1+0x2d8] ;  /* 0x0002d800011e7983 */ /* 0x000ea80000300800 */
[----:B------:R-:W2:Y:S04]  /*fe00*/  LDL.LU R21, [R1+0x2d4] ;  /* 0x0002d40001157983 */ /* 0x000ea80000300800 */
[----:B------:R-:W2:Y:S04]  /*fe10*/  LDL.LU R12, [R1+0x2d0] ;  /* 0x0002d000010c7983 */ /* 0x000ea80000300800 */
[----:B------:R-:W2:Y:S04]  /*fe20*/  LDL.LU R66, [R1+0x2b0] ;  /* 0x0002b00001427983 */ /* 0x000ea80000300800 */
        /* <DEDUP_REMOVED lines=20> */
[----:B------:R-:W5:Y:S04]  /*ff70*/  LDL.LU R7, [R1+0x260] ;  /* 0x0002600001077983 */ /* 0x000f680000300800 */
[----:B------:R-:W5:Y:S04]  /*ff80*/  LDL.LU R4, [R1+0x25c] ;  /* 0x00025c0001047983 */ /* 0x000f680000300800 */
[----:B------:R-:W5:Y:S04]  /*ff90*/  LDL.LU R92, [R1+0x224] ;  /* 0x00022400015c7983 */ /* 0x000f680000300800 */
[----:B-1----:R-:W5:Y:S04]  /*ffa0*/  LDL.LU R91, [R1+0x210] ;  /* 0x00021000015b7983 */ /* 0x002f680000300800 */
[----:B------:R-:W5:Y:S04]  /*ffb0*/  LDL.LU R90, [R1+0x20c] ;  /* 0x00020c00015a7983 */ /* 0x000f680000300800 */
[----:B------:R-:W5:Y:S04]  /*ffc0*/  LDL.LU R89, [R1+0x208] ;  /* 0x0002080001597983 */ /* 0x000f680000300800 */
        /* <DEDUP_REMOVED lines=30> */
[----:B-----5:R-:W-:Y:S04]  /*101b0*/  STL [R1+0x92c], R7 ;  /* 0x00092c0701007387 */ /* 0x020fe80000100800 */
[----:B------:R0:W-:Y:S04]  /*101c0*/  STL [R1+0x928], R4 ;  /* 0x0009280401007387 */ /* 0x0001e80000100800 */
[----:B------:R-:W-:Y:S04]  /*101d0*/  STL [R1+0x7a0], R92 ;  /* 0x0007a05c01007387 */ /* 0x000fe80000100800 */
[----:B------:R-:W-:Y:S01]  /*101e0*/  STL [R1+0x76c], R91 ;  /* 0x00076c5b01007387 */ /* 0x000fe20000100800 */
[----:B0-----:R-:W0:Y:S03]  /*101f0*/  LDTM.x64 R4, tmem[UR10+0x40] ;  /* 0x0000400a000479ee */ /* 0x001e260008340000 */
[----:B------:R-:W-:Y:S04]  /*10200*/  STL [R1+0x764], R90 ;  /* 0x0007645a01007387 */ /* 0x000fe80000100800 */
[----:B------:R-:W-:Y:S04]  /*10210*/  STL [R1+0x75c], R89 ;  /* 0x00075c5901007387 */ /* 0x000fe80000100800 */
[----:B0-----:R-:W-:Y:S01]  /*10220*/  STL.64 [R1+0x160], R28 ;  /* 0x0001601c01007387 */ /* 0x001fe20000100a00 */
[----:B------:R-:W-:-:S02]  /*10230*/  IMAD.MOV.U32 R93, RZ, RZ, R25 ;  /* 0x000000ffff5d7224 */ /* 0x000fc400078e0019 */
[----:B------:R-:W-:Y:S01]  /*10240*/  IMAD.MOV.U32 R85, RZ, RZ, R22 ;  /* 0x000000ffff557224 */ /* 0x000fe200078e0016 */
[----:B------:R-:W-:Y:S01]  /*10250*/  STL.64 [R1+0x168], R30 ;  /* 0x0001681e01007387 */ /* 0x000fe20000100a00 */
[----:B------:R-:W-:Y:S02]  /*10260*/  IMAD.MOV.U32 R82, RZ, RZ, R19 ;  /* 0x000000ffff527224 */ /* 0x000fe400078e0013 */
[----:B------:R-:W-:Y:S01]  /*10270*/  IMAD.MOV.U32 R79, RZ, RZ, R16 ;  /* 0x000000ffff4f7224 */ /* 0x000fe200078e0010 */
[----:B------:R-:W-:Y:S01]  /*10280*/  STL.64 [R1+0x170], R32 ;  /* 0x0001702001007387 */ /* 0x000fe20000100a00 */
[----:B------:R-:W-:Y:S02]  /*10290*/  IMAD.MOV.U32 R76, RZ, RZ, R13 ;  /* 0x000000ffff4c7224 */ /* 0x000fe400078e000d */
[----:B------:R-:W-:Y:S01]  /*102a0*/  IMAD.MOV.U32 R73, RZ, RZ, R10 ;  /* 0x000000ffff497224 */ /* 0x000fe200078e000a */
[----:B------:R-:W-:Y:S01]  /*102b0*/  STL.64 [R1+0x178], R34 ;  /* 0x0001782201007387 */ /* 0x000fe20000100a00 */
        /* <DEDUP_REMOVED lines=34> */
[----:B0-----:R-:W2:Y:S04]  /*104e0*/  LDL.LU R63, [R1+0x97c] ;  /* 0x00097c00013f7983 */ /* 0x001ea80000300800 */
[----:B------:R-:W3:Y:S04]  /*104f0*/  LDL.LU R60, [R1+0x978] ;  /* 0x00097800013c7983 */ /* 0x000ee80000300800 */
[----:B------:R-:W4:Y:S04]  /*10500*/  LDL.LU R57, [R1+0x974] ;  /* 0x0009740001397983 */ /* 0x000f280000300800 */
[----:B------:R-:W5:Y:S04]  /*10510*/  LDL.LU R54, [R1+0x970] ;  /* 0x0009700001367983 */ /* 0x000f680000300800 */
        /* <DEDUP_REMOVED lines=21> */
[----:B--2---:R-:W-:Y:S04]  /*10670*/  STL.64 [R1+0x920], R62 ;  /* 0x0009203e01007387 */ /* 0x004fe80000100a00 */
[----:B---3--:R-:W-:Y:S04]  /*10680*/  STL [R1+0x91c], R60 ;  /* 0x00091c3c01007387 */ /* 0x008fe80000100800 */
[----:B----4-:R-:W-:Y:S04]  /*10690*/  STL [R1+0x918], R57 ;  /* 0x0009183901007387 */ /* 0x010fe80000100800 */
[----:B-----5:R-:W-:Y:S04]  /*106a0*/  STL [R1+0x914], R54 ;  /* 0x0009143601007387 */ /* 0x020fe80000100800 */
        /* <DEDUP_REMOVED lines=19> */
[----:B------:R-:W2:Y:S04]  /*107e0*/  LDL.LU R91, [R1+0x2b8] ;  /* 0x0002b800015b7983 */ /* 0x000ea80000300800 */
[----:B------:R-:W3:Y:S04]  /*107f0*/  LDL.LU R92, [R1+0x2b4] ;  /* 0x0002b400015c7983 */ /* 0x000ee80000300800 */
        /* <DEDUP_REMOVED lines=10> */
[----:B------:R1:W-:Y:S01]  /*108a0*/  STL [R1+0x784], R77 ;  /* 0x0007844d01007387 */ /* 0x0003e20000100800 */
[----:B0-----:R-:W0:Y:S03]  /*108b0*/  LDTM.x64 R4, tmem[UR10+0x80] ;  /* 0x0000800a000479ee */ /* 0x001e260008340000 */
[----:B-1----:R-:W4:Y:S04]  /*108c0*/  LDL.LU R77, [R1+0x2bc] ;  /* 0x0002bc00014d7983 */ /* 0x002f280000300800 */
        /* <DEDUP_REMOVED lines=12> */
[----:B-1----:R-:W5:Y:S04]  /*10990*/  LDL.LU R83, [R1+0x2c0] ;  /* 0x0002c00001537983 */ /* 0x002f680000300800 */
[----:B------:R-:W-:Y:S04]  /*109a0*/  STL [R1+0x740], R84 ;  /* 0x0007405401007387 */ /* 0x000fe80000100800 */
[----:B------:R-:W-:Y:S04]  /*109b0*/  STL [R1+0x7d0], R84 ;  /* 0x0007d05401007387 */ /* 0x000fe80000100800 */
[----:B------:R-:W-:Y:S04]  /*109c0*/  STL [R1+0x73c], R85 ;  /* 0x00073c5501007387 */ /* 0x000fe80000100800 */
[----:B------:R1:W-:Y:S04]  /*109d0*/  STL [R1+0x7c8], R85 ;  /* 0x0007c85501007387 */ /* 0x0003e80000100800 */
[----:B-1----:R-:W2:Y:S04]  /*109e0*/  LDL.LU R85, [R1+0x2c4] ;  /* 0x0002c40001557983 */ /* 0x002ea80000300800 */
        /* <DEDUP_REMOVED lines=10> */
[----:B0-----:R-:W-:Y:S04]  /*10a90*/  STL.64 [R1], R4 ;  /* 0x0000000401007387 */ /* 0x001fe80000100a00 */
        /* <DEDUP_REMOVED lines=30> */
[----:B------:R1:W-:Y:S04]  /*10c80*/  STL.64 [R1+0xf0], R64 ;  /* 0x0000f04001007387 */ /* 0x0003e80000100a00 */
[----:B------:R1:W-:Y:S04]  /*10c90*/  STL [R1+0xf8], R66 ;  /* 0x0000f84201007387 */ /* 0x0003e80000100800 */
[----:B0-----:R-:W2:Y:S04]  /*10ca0*/  LDL.LU.64 R62, [R1+0x920] ;  /* 0x00092000013e7983 */ /* 0x001ea80000300a00 */
        /* <DEDUP_REMOVED lines=8> */
[----:B------:R-:W2:Y:S04]  /*10d30*/  LDL.LU.64 R38, [R1+0x8f8] ;  /* 0x0008f80001267983 */ /* 0x000ea80000300a00 */
        /* <DEDUP_REMOVED lines=18> */
[----:B-1----:R-:W2:Y:S04]  /*10e60*/  LDL.LU R65, [R1+0xe4] ;  /* 0x0000e40001417983 */ /* 0x002ea80000300800 */
        /* <DEDUP_REMOVED lines=8> */
[----:B------:R-:W5:Y:S04]  /*10ef0*/  LDL.LU R84, [R1+0xc0] ;  /* 0x0000c00001547983 */ /* 0x000f680000300800 */
[----:B------:R-:W4:Y:S04]  /*10f00*/  LDL.LU R79, [R1+0xbc] ;  /* 0x0000bc00014f7983 */ /* 0x000f280000300800 */
[----:B------:R-:W2:Y:S04]  /*10f10*/  LDL.LU R75, [R1+0xb8] ;  /* 0x0000b800014b7983 */ /* 0x000ea80000300800 */
[----:B------:R-:W3:Y:S04]  /*10f20*/  LDL.LU R71, [R1+0xb4] ;  /* 0x0000b40001477983 */ /* 0x000ee80000300800 */
        /* <DEDUP_REMOVED lines=42> */
[----:B------:R0:W3:Y:S04]  /*111d0*/  LDL.LU R59, [R1+0x8b4] ;  /* 0x0008b400013b7983 */ /* 0x0000e80000300800 */
[----:B--2---:R1:W-:Y:S04]  /*111e0*/  STL [R1+0x818], R78 ;  /* 0x0008184e01007387 */ /* 0x0043e80000100800 */
[----:B-1----:R-:W2:Y:S04]  /*111f0*/  LDL.LU R78, [R1+0x2c8] ;  /* 0x0002c800014e7983 */ /* 0x002ea80000300800 */
[----:B------:R-:W-:Y:S04]  /*11200*/  STL [R1+0x814], R76 ;  /* 0x0008144c01007387 */ /* 0x000fe80000100800 */
[----:B------:R-:W-:Y:S04]  /*11210*/  STL [R1+0x80c], R74 ;  /* 0x00080c4a01007387 */ /* 0x000fe80000100800 */
[----:B------:R-:W-:Y:S04]  /*11220*/  STL [R1+0x808], R73 ;  /* 0x0008084901007387 */ /* 0x000fe80000100800 */
[----:B------:R-:W-:Y:S04]  /*11230*/  STL [R1+0x800], R72 ;  /* 0x0008004801007387 */ /* 0x000fe80000100800 */
[----:B------:R-:W-:Y:S04]  /*11240*/  STL [R1+0x7fc], R70 ;  /* 0x0007fc4601007387 */ /* 0x000fe80000100800 */
[----:B------:R-:W-:Y:S01]  /*11250*/  STL [R1+0x7f4], R68 ;  /* 0x0007f44401007387 */ /* 0x000fe20000100800 */
[----:B---3--:R-:W-:-:S03]  /*11260*/  F2FP.F16.F32.PACK_AB R59, R30, R38 ;  /* 0x000000261e3b723e */ /* 0x008fc600000000ff */
[----:B------:R-:W-:Y:S04]  /*11270*/  STL [R1+0x7f0], R87 ;  /* 0x0007f05701007387 */ /* 0x000fe80000100800 */
[----:B------:R1:W-:Y:S04]  /*11280*/  STL [R1+0x7e8], R93 ;  /* 0x0007e85d01007387 */ /* 0x0003e80000100800 */
[----:B-1----:R-:W3:Y:S04]  /*11290*/  LDL.LU R93, [R1+0x2cc] ;  /* 0x0002cc00015d7983 */ /* 0x002ee80000300800 */
[----:B------:R-:W-:Y:S04]  /*112a0*/  STL [R1+0x7e4], R3 ;  /* 0x0007e40301007387 */ /* 0x000fe80000100800 */
[----:B------:R-:W-:Y:S04]  /*112b0*/  STL [R1+0x7dc], R0 ;  /* 0x0007dc0001007387 */ /* 0x000fe80000100800 */
[----:B------:R-:W2:Y:S04]  /*112c0*/  LDL.LU R30, [R1+0x8b0] ;  /* 0x0008b000011e7983 */ /* 0x000ea80000300800 */
[----:B------:R-:W2:Y:S04]  /*112d0*/  LDL.LU R38, [R1+0x8ac] ;  /* 0x0008ac0001267983 */ /* 0x000ea80000300800 */
[----:B------:R1:W-:Y:S04]  /*112e0*/  STL [R1+0x324], R59 ;  /* 0x0003243b01007387 */ /* 0x0003e80000100800 */
[----:B-1----:R0:W2:Y:S02]  /*112f0*/  LDL.LU R59, [R1+0x8a8] ;  /* 0x0008a800013b7983 */ /* 0x0020a40000300800 */
[----:B--2---:R-:W-:-:S02]  /*11300*/  F2FP.F16.F32.PACK_AB R59, R53, R62 ;  /* 0x0000003e353b723e */ /* 0x004fc400000000ff */
        /* <DEDUP_REMOVED lines=11> */
[----:B------:R0:W2:Y:S04]  /*113c0*/  LDL.LU R9, [R1+0x888] ;  /* 0x0008880001097983 */ /* 0x0000a80000300800 */
[----:B------:R1:W-:Y:S04]  /*113d0*/  STL [R1+0x30c], R59 ;  /* 0x00030c3b01007387 */ /* 0x0003e80000100800 */
[----:B-1----:R0:W2:Y:S02]  /*113e0*/  LDL.LU R59, [R1+0x884] ;  /* 0x00088400013b7983 */ /* 0x0020a40000300800 */
[----:B--2---:R-:W-:-:S02]  /*113f0*/  F2FP.F16.F32.PACK_AB R59, R18, R27 ;  /* 0x0000001b123b723e */ /* 0x004fc400000000ff */
[----:B------:R0:W2:Y:S04]  /*11400*/  LDL.LU R18, [R1+0x880] ;  /* 0x0008800001127983 */ /* 0x0000a80000300800 */
[----:B------:R0:W2:Y:S04]  /*11410*/  LDL.LU R27, [R1+0x87c] ;  /* 0x00087c00011b7983 */ /* 0x0000a80000300800 */
[----:B------:R1:W-:Y:S04]  /*11420*/  STL [R1+0x304], R59 ;  /* 0x0003043b01007387 */ /* 0x0003e80000100800 */
[----:B-1----:R0:W2:Y:S02]  /*11430*/  LDL.LU R59, [R1+0x878] ;  /* 0x00087800013b7983 */ /* 0x0020a40000300800 */
[----:B--2---:R-:W-:-:S02]  /*11440*/  F2FP.F16.F32.PACK_AB R59, R35, R50 ;  /* 0x00000032233b723e */ /* 0x004fc400000000ff */
[----:B------:R0:W2:Y:S04]  /*11450*/  LDL.LU R35, [R1+0x874] ;  /* 0x0008740001237983 */ /* 0x0000a80000300800 */
[----:B------:R0:W2:Y:S04]  /*11460*/  LDL.LU R50, [R1+0x870] ;  /* 0x0008700001327983 */ /* 0x0000a80000300800 */
[----:B------:R1:W-:Y:S04]  /*11470*/  STL [R1+0x2fc], R59 ;  /* 0x0002fc3b01007387 */ /* 0x0003e80000100800 */
[----:B-1----:R0:W4:Y:S01]  /*11480*/  LDL.LU R59, [R1+0x86c] ;  /* 0x00086c00013b7983 */ /* 0x0021220000300800 */
[----:B------:R-:W-:-:S02]  /*11490*/  F2FP.F16.F32.PACK_AB R27, R32, R30 ;  /* 0x0000001e201b723e */ /* 0x000fc400000000ff */
[----:B------:R-:W-:Y:S02]  /*114a0*/  F2FP.F16.F32.PACK_AB R18, R24, R21 ;  /* 0x000000151812723e */ /* 0x000fe400000000ff */
[----:B------:R-:W-:Y:S02]  /*114b0*/  F2FP.F16.F32.PACK_AB R9, R15, R12 ;  /* 0x0000000c0f09723e */ /* 0x000fe400000000ff */
[----:B---3--:R-:W-:Y:S02]  /*114c0*/  F2FP.F16.F32.PACK_AB R87, R6, R93 ;  /* 0x0000005d0657723e */ /* 0x008fe400000000ff */
[----:B------:R-:W-:Y:S02]  /*114d0*/  F2FP.F16.F32.PACK_AB R76, R67, R78 ;  /* 0x0000004e434c723e */ /* 0x000fe400000000ff */
[----:B--2---:R-:W-:Y:S02]  /*114e0*/  F2FP.F16.F32.PACK_AB R50, R56, R53 ;  /* 0x000000353832723e */ /* 0x004fe400000000ff */
[----:B------:R-:W-:-:S02]  /*114f0*/  F2FP.F16.F32.PACK_AB R35, R47, R38 ;  /* 0x000000262f23723e */ /* 0x000fc400000000ff */
[----:B----4-:R-:W-:Y:S02]  /*11500*/  F2FP.F16.F32.PACK_AB R59, R65, R62 ;  /* 0x0000003e413b723e */ /* 0x010fe400000000ff */
[----:B------:R0:W2:Y:S04]  /*11510*/  LDL.LU R65, [R1+0x868] ;  /* 0x0008680001417983 */ /* 0x0000a80000300800 */
[----:B------:R0:W3:Y:S04]  /*11520*/  LDL.LU R62, [R1+0x864] ;  /* 0x00086400013e7983 */ /* 0x0000e80000300800 */
[----:B------:R1:W-:Y:S04]  /*11530*/  STL [R1+0x2f4], R59 ;  /* 0x0002f43b01007387 */ /* 0x0003e80000100800 */
[----:B-1----:R0:W4:Y:S04]  /*11540*/  LDL.LU R59, [R1+0x860] ;  /* 0x00086000013b7983 */ /* 0x0021280000300800 */
[----:B------:R0:W4:Y:S04]  /*11550*/  LDL.LU R56, [R1+0x85c] ;  /* 0x00085c0001387983 */ /* 0x0001280000300800 */
[----:B------:R0:W4:Y:S04]  /*11560*/  LDL.LU R53, [R1+0x858] ;  /* 0x0008580001357983 */ /* 0x0001280000300800 */
        /* <DEDUP_REMOVED lines=19> */
[----:B------:R0:W4:Y:S01]  /*116a0*/  LDL.LU R67, [R1+0x81c] ;  /* 0x00081c0001437983 */ /* 0x0001220000300800 */
[----:B------:R-:W-:Y:S01]  /*116b0*/  F2FP.F16.F32.PACK_AB R74, R86, R85 ;  /* 0x00000055564a723e */ /* 0x000fe200000000ff */
[----:B------:R-:W-:Y:S01]  /*116c0*/  IMAD.MOV.U32 R78, RZ, RZ, R42 ;  /* 0x000000ffff4e7224 */ /* 0x000fe200078e002a */
[----:B-----5:R-:W-:Y:S01]  /*116d0*/  F2FP.F16.F32.PACK_AB R73, R84, R83 ;  /* 0x000000535449723e */ /* 0x020fe200000000ff */
[----:B------:R-:W-:Y:S01]  /*116e0*/  STL [R1+0x2cc], R87 ;  /* 0x0002cc5701007387 */ /* 0x000fe20000100800 */
[----:B------:R-:W-:-:S02]  /*116f0*/  F2FP.F16.F32.PACK_AB R72, R79, R77 ;  /* 0x0000004d4f48723e */ /* 0x000fc400000000ff */
[----:B------:R-:W-:Y:S01]  /*11700*/  F2FP.F16.F32.PACK_AB R70, R75, R91 ;  /* 0x0000005b4b46723e */ /* 0x000fe200000000ff */
[----:B------:R1:W-:Y:S01]  /*11710*/  STL [R1+0x2c8], R76 ;  /* 0x0002c84c01007387 */ /* 0x0003e20000100800 */
[----:B------:R-:W-:Y:S02]  /*11720*/  F2FP.F16.F32.PACK_AB R68, R71, R92 ;  /* 0x0000005c4744723e */ /* 0x000fe400000000ff */
[----:B------:R-:W-:Y:S01]  /*11730*/  F2FP.F16.F32.PACK_AB R3, R46, R45 ;  /* 0x0000002d2e03723e */ /* 0x000fe200000000ff */
[----:B------:R5:W-:Y:S01]  /*11740*/  STL [R1+0x2c4], R74 ;  /* 0x0002c44a01007387 */ /* 0x000be20000100800 */
[----:B------:R-:W-:-:S03]  /*11750*/  F2FP.F16.F32.PACK_AB R0, R44, R43 ;  /* 0x0000002b2c00723e */ /* 0x000fc600000000ff */
[----:B------:R0:W-:Y:S04]  /*11760*/  STL [R1+0x2c0], R73 ;  /* 0x0002c04901007387 */ /* 0x0001e80000100800 */
[----:B------:R0:W-:Y:S01]  /*11770*/  STL [R1+0x2bc], R72 ;  /* 0x0002bc4801007387 */ /* 0x0001e20000100800 */
[----:B-1----:R-:W-:-:S03]  /*11780*/  IMAD.MOV.U32 R76, RZ, RZ, R41 ;  /* 0x000000ffff4c7224 */ /* 0x002fc600078e0029 */
[----:B------:R1:W-:Y:S04]  /*11790*/  STL [R1+0x2b8], R70 ;  /* 0x0002b84601007387 */ /* 0x0003e80000100800 */
[----:B------:R0:W-:Y:S01]  /*117a0*/  STL [R1+0x2b4], R68 ;  /* 0x0002b44401007387 */ /* 0x0001e20000100800 */
[----:B------:R-:W-:Y:S02]  /*117b0*/  F2FP.F16.F32.PACK_AB R82, R78, R76 ;  /* 0x0000004c4e52723e */ /* 0x000fe400000000ff */
[----:B--2---:R-:W-:Y:S02]  /*117c0*/  F2FP.F16.F32.PACK_AB R65, R69, R66 ;  /* 0x000000424541723e */ /* 0x004fe400000000ff */
[----:B---3--:R-:W-:-:S03]  /*117d0*/  F2FP.F16.F32.PACK_AB R62, R64, R63 ;  /* 0x0000003f403e723e */ /* 0x008fc600000000ff */
[----:B------:R-:W-:Y:S04]  /*117e0*/  STL [R1+0x2b0], R65 ;  /* 0x0002b04101007387 */ /* 0x000fe80000100800 */
[----:B------:R-:W-:Y:S01]  /*117f0*/  STL [R1+0x2ac], R62 ;  /* 0x0002ac3e01007387 */ /* 0x000fe20000100800 */
[----:B----4-:R-:W-:Y:S02]  /*11800*/  F2FP.F16.F32.PACK_AB R59, R61, R60 ;  /* 0x0000003c3d3b723e */ /* 0x010fe400000000ff */
[----:B------:R-:W-:-:S03]  /*11810*/  F2FP.F16.F32.PACK_AB R56, R58, R57 ;  /* 0x000000393a38723e */ /* 0x000fc600000000ff */
[----:B------:R-:W-:Y:S01]  /*11820*/  STL [R1+0x2a8], R59 ;  /* 0x0002a83b01007387 */ /* 0x000fe20000100800 */
[----:B------:R-:W-:-:S03]  /*11830*/  F2FP.F16.F32.PACK_AB R53, R55, R54 ;  /* 0x000000363735723e */ /* 0x000fc600000000ff */
[----:B------:R-:W-:Y:S04]  /*11840*/  STL [R1+0x2a4], R56 ;  /* 0x0002a43801007387 */ /* 0x000fe80000100800 */
[----:B------:R-:W-:Y:S01]  /*11850*/  STL [R1+0x2a0], R53 ;  /* 0x0002a03501007387 */ /* 0x000fe20000100800 */
[----:B------:R-:W-:Y:S02]  /*11860*/  F2FP.F16.F32.PACK_AB R50, R52, R51 ;  /* 0x000000333432723e */ /* 0x000fe400000000ff */
[----:B------:R-:W-:-:S03]  /*11870*/  F2FP.F16.F32.PACK_AB R47, R49, R48 ;  /* 0x00000030312f723e */ /* 0x000fc600000000ff */
[----:B------:R-:W-:Y:S04]  /*11880*/  STL [R1+0x29c], R50 ;  /* 0x00029c3201007387 */ /* 0x000fe80000100800 */
[----:B------:R-:W-:Y:S04]  /*11890*/  STL [R1+0x298], R47 ;  /* 0x0002982f01007387 */ /* 0x000fe80000100800 */
[----:B------:R2:W-:Y:S04]  /*118a0*/  STL [R1+0x294], R3 ;  /* 0x0002940301007387 */ /* 0x0005e80000100800 */
[----:B------:R3:W-:Y:S04]  /*118b0*/  STL [R1+0x290], R0 ;  /* 0x0002900001007387 */ /* 0x0007e80000100800 */
[----:B-----5:R-:W4:Y:S04]  /*118c0*/  LDL.LU R74, [R1+0x54] ;  /* 0x00005400014a7983 */ /* 0x020f280000300800 */
[----:B0-----:R-:W4:Y:S04]  /*118d0*/  LDL.LU R73, [R1+0x254] ;  /* 0x0002540001497983 */ /* 0x001f280000300800 */
[----:B------:R-:W5:Y:S01]  /*118e0*/  LDL.LU R72, [R1+0x50] ;  /* 0x0000500001487983 */ /* 0x000f620000300800 */
[----:B------:R-:W-:-:S03]  /*118f0*/  F2FP.F16.F32.PACK_AB R38, R40, R39 ;  /* 0x000000272826723e */ /* 0x000fc600000000ff */
[----:B-1----:R-:W5:Y:S04]  /*11900*/  LDL.LU R70, [R1+0x250] ;  /* 0x0002500001467983 */ /* 0x002f680000300800 */
[----:B------:R-:W4:Y:S01]  /*11910*/  LDL.LU R68, [R1+0x4c] ;  /* 0x00004c0001447983 */ /* 0x000f220000300800 */
[----:B------:R-:W-:-:S03]  /*11920*/  F2FP.F16.F32.PACK_AB R35, R37, R36 ;  /* 0x000000242523723e */ /* 0x000fc600000000ff */
[----:B------:R-:W4:Y:S04]  /*11930*/  LDL.LU R87, [R1+0x24c] ;  /* 0x00024c0001577983 */ /* 0x000f280000300800 */
[----:B------:R-:W4:Y:S01]  /*11940*/  LDL.LU R93, [R1+0x48] ;  /* 0x00004800015d7983 */ /* 0x000f220000300800 */
[----:B------:R-:W-:-:S03]  /*11950*/  F2FP.F16.F32.PACK_AB R32, R34, R33 ;  /* 0x000000212220723e */ /* 0x000fc600000000ff */
[----:B--2---:R-:W2:Y:S04]  /*11960*/  LDL.LU R3, [R1+0x248] ;  /* 0x0002480001037983 */ /* 0x004ea80000300800 */
[----:B---3--:R-:W3:Y:S01]  /*11970*/  LDL.LU R0, [R1+0x44] ;  /* 0x0000440001007983 */ /* 0x008ee20000300800 */
[----:B------:R-:W-:-:S03]  /*11980*/  F2FP.F16.F32.PACK_AB R30, R2, R31 ;  /* 0x0000001f021e723e */ /* 0x000fc600000000ff */
[----:B------:R-:W3:Y:S04]  /*11990*/  LDL.LU R83, [R1+0x244] ;  /* 0x0002440001537983 */ /* 0x000ee80000300800 */
[----:B------:R-:W2:Y:S01]  /*119a0*/  LDL.LU R84, [R1+0x240] ;  /* 0x0002400001547983 */ /* 0x000ea20000300800 */
[----:B------:R-:W-:-:S03]  /*119b0*/  F2FP.F16.F32.PACK_AB R27, R29, R28 ;  /* 0x0000001c1d1b723e */ /* 0x000fc600000000ff */
[----:B------:R-:W-:Y:S04]  /*119c0*/  STL [R1+0x28c], R38 ;  /* 0x00028c2601007387 */ /* 0x000fe80000100800 */
[----:B------:R-:W2:Y:S01]  /*119d0*/  LDL.LU R85, [R1+0x23c] ;  /* 0x00023c0001557983 */ /* 0x000ea20000300800 */
[----:B------:R-:W-:-:S03]  /*119e0*/  F2FP.F16.F32.PACK_AB R24, R26, R25 ;  /* 0x000000191a18723e */ /* 0x000fc600000000ff */
[----:B------:R-:W-:Y:S04]  /*119f0*/  STL [R1+0x288], R35 ;  /* 0x0002882301007387 */ /* 0x000fe80000100800 */
[----:B------:R-:W2:Y:S01]  /*11a00*/  LDL.LU R86, [R1+0x238] ;  /* 0x0002380001567983 */ /* 0x000ea20000300800 */
[----:B------:R-:W-:-:S03]  /*11a10*/  F2FP.F16.F32.PACK_AB R21, R23, R22 ;  /* 0x000000161715723e */ /* 0x000fc600000000ff */
[----:B------:R-:W-:Y:S01]  /*11a20*/  STL [R1+0x284], R32 ;  /* 0x0002842001007387 */ /* 0x000fe20000100800 */
[----:B------:R-:W-:-:S03]  /*11a30*/  F2FP.F16.F32.PACK_AB R18, R20, R19 ;  /* 0x000000131412723e */ /* 0x000fc600000000ff */
[----:B------:R-:W2:Y:S04]  /*11a40*/  LDL.LU R2, [R1+0x234] ;  /* 0x0002340001027983 */ /* 0x000ea80000300800 */
[----:B------:R-:W-:Y:S01]  /*11a50*/  STL [R1+0x280], R30 ;  /* 0x0002801e01007387 */ /* 0x000fe20000100800 */
[----:B------:R-:W-:-:S03]  /*11a60*/  F2FP.F16.F32.PACK_AB R15, R17, R16 ;  /* 0x00000010110f723e */ /* 0x000fc600000000ff */
[----:B------:R-:W2:Y:S04]  /*11a70*/  LDL.LU R69, [R1+0x230] ;  /* 0x0002300001457983 */ /* 0x000ea80000300800 */
[----:B------:R-:W-:Y:S01]  /*11a80*/  STL [R1+0x27c], R27 ;  /* 0x00027c1b01007387 */ /* 0x000fe20000100800 */
[----:B------:R-:W-:-:S03]  /*11a90*/  F2FP.F16.F32.PACK_AB R12, R14, R13 ;  /* 0x0000000d0e0c723e */ /* 0x000fc600000000ff */
[----:B------:R-:W2:Y:S04]  /*11aa0*/  LDL.LU R71, [R1+0x22c] ;  /* 0x00022c0001477983 */ /* 0x000ea80000300800 */
[----:B------:R-:W-:Y:S04]  /*11ab0*/  STL [R1+0x278], R24 ;  /* 0x0002781801007387 */ /* 0x000fe80000100800 */
[----:B------:R-:W2:Y:S01]  /*11ac0*/  LDL.LU R92, [R1+0x228] ;  /* 0x00022800015c7983 */ /* 0x000ea20000300800 */
[----:B------:R-:W-:-:S03]  /*11ad0*/  F2FP.F16.F32.PACK_AB R9, R11, R10 ;  /* 0x0000000a0b09723e */ /* 0x000fc600000000ff */
[----:B------:R-:W-:Y:S01]  /*11ae0*/  STL [R1+0x274], R21 ;  /* 0x0002741501007387 */ /* 0x000fe20000100800 */
[----:B------:R-:W-:-:S03]  /*11af0*/  F2FP.F16.F32.PACK_AB R67, R5, R4 ;  /* 0x000000040543723e */ /* 0x000fc600000000ff */
[----:B------:R-:W-:Y:S01]  /*11b00*/  STL [R1+0x270], R18 ;  /* 0x0002701201007387 */ /* 0x000fe20000100800 */
[----:B------:R-:W-:-:S03]  /*11b10*/  F2FP.F16.F32.PACK_AB R6, R8, R7 ;  /* 0x000000070806723e */ /* 0x000fc600000000ff */
[----:B------:R-:W2:Y:S04]  /*11b20*/  LDL.LU R75, [R1+0x220] ;  /* 0x00022000014b7983 */ /* 0x000ea80000300800 */
[----:B------:R-:W-:Y:S04]  /*11b30*/  STL [R1+0x26c], R15 ;  /* 0x00026c0f01007387 */ /* 0x000fe80000100800 */
[----:B------:R-:W2:Y:S04]  /*11b40*/  LDL.LU R77, [R1+0x21c] ;  /* 0x00021c00014d7983 */ /* 0x000ea80000300800 */
[----:B------:R-:W-:Y:S04]  /*11b50*/  STL [R1+0x268], R12 ;  /* 0x0002680c01007387 */ /* 0x000fe80000100800 */
[----:B------:R-:W2:Y:S04]  /*11b60*/  LDL.LU R79, [R1+0x218] ;  /* 0x00021800014f7983 */ /* 0x000ea80000300800 */
[----:B------:R-:W2:Y:S04]  /*11b70*/  LDL.LU R91, [R1+0x214] ;  /* 0x00021400015b7983 */ /* 0x000ea80000300800 */
[----:B------:R-:W-:Y:S04]  /*11b80*/  STL [R1+0x264], R9 ;  /* 0x0002640901007387 */ /* 0x000fe80000100800 */
[----:B------:R-:W-:Y:S04]  /*11b90*/  STL [R1+0x25c], R67 ;  /* 0x00025c4301007387 */ /* 0x000fe80000100800 */
[----:B------:R0:W-:Y:S04]  /*11ba0*/  STL [R1+0x260], R6 ;  /* 0x0002600601007387 */ /* 0x0001e80000100800 */
[----:B------:R-:W2:Y:S04]  /*11bb0*/  LDL.LU R78, [R1+0x818] ;  /* 0x00081800014e7983 */ /* 0x000ea80000300800 */
[----:B------:R-:W2:Y:S04]  /*11bc0*/  LDL.LU R76, [R1+0x814] ;  /* 0x00081400014c7983 */ /* 0x000ea80000300800 */
[----:B------:R1:W-:Y:S01]  /*11bd0*/  STL [R1+0x258], R82 ;  /* 0x0002585201007387 */ /* 0x0003e20000100800 */
[----:B0-----:R-:W0:Y:S03]  /*11be0*/  LDTM.x64 R4, tmem[UR10+0xc0] ;  /* 0x0000c00a000479ee */ /* 0x001e260008340000 */
[----:B-1----:R1:W4:Y:S02]  /*11bf0*/  LDL.LU R82, [R1+0x810] ;  /* 0x0008100001527983 */ /* 0x0023240000300800 */
[----:B----4-:R-:W-:-:S02]  /*11c00*/  F2FP.F16.F32.PACK_AB R82, R74, R73 ;  /* 0x000000494a52723e */ /* 0x010fc400000000ff */
[----:B------:R-:W4:Y:S04]  /*11c10*/  LDL.LU R74, [R1+0x80c] ;  /* 0x00080c00014a7983 */ /* 0x000f280000300800 */
[----:B------:R-:W2:Y:S04]  /*11c20*/  LDL.LU R73, [R1+0x808] ;  /* 0x0008080001497983 */ /* 0x000ea80000300800 */
[----:B------:R0:W-:Y:S04]  /*11c30*/  STL [R1+0x254], R82 ;  /* 0x0002545201007387 */ /* 0x0001e80000100800 */
[----:B0-----:R1:W5:Y:S02]  /*11c40*/  LDL.LU R82, [R1+0x804] ;  /* 0x0008040001527983 */ /* 0x0013640000300800 */
[----:B-----5:R-:W-:-:S02]  /*11c50*/  F2FP.F16.F32.PACK_AB R82, R72, R70 ;  /* 0x000000464852723e */ /* 0x020fc400000000ff */
[----:B------:R-:W5:Y:S04]  /*11c60*/  LDL.LU R72, [R1+0x800] ;  /* 0x0008000001487983 */ /* 0x000f680000300800 */
[----:B------:R-:W2:Y:S04]  /*11c70*/  LDL.LU R70, [R1+0x7fc] ;  /* 0x0007fc0001467983 */ /* 0x000ea80000300800 */
[----:B------:R0:W-:Y:S04]  /*11c80*/  STL [R1+0x250], R82 ;  /* 0x0002505201007387 */ /* 0x0001e80000100800 */
[----:B0-----:R1:W2:Y:S02]  /*11c90*/  LDL.LU R82, [R1+0x7f8] ;  /* 0x0007f80001527983 */ /* 0x0012a40000300800 */
[----:B--2---:R-:W-:-:S02]  /*11ca0*/  F2FP.F16.F32.PACK_AB R82, R68, R87 ;  /* 0x000000574452723e */ /* 0x004fc400000000ff */
[----:B------:R-:W2:Y:S04]  /*11cb0*/  LDL.LU R68, [R1+0x7f4] ;  /* 0x0007f40001447983 */ /* 0x000ea80000300800 */
[----:B------:R-:W2:Y:S04]  /*11cc0*/  LDL.LU R87, [R1+0x7f0] ;  /* 0x0007f00001577983 */ /* 0x000ea80000300800 */
[----:B------:R0:W-:Y:S04]  /*11cd0*/  STL [R1+0x24c], R82 ;  /* 0x00024c5201007387 */ /* 0x0001e80000100800 */
[----:B0-----:R1:W2:Y:S02]  /*11ce0*/  LDL.LU R82, [R1+0x7ec] ;  /* 0x0007ec0001527983 */ /* 0x0012a40000300800 */
[----:B--2---:R-:W-:-:S02]  /*11cf0*/  F2FP.F16.F32.PACK_AB R82, R93, R3 ;  /* 0x000000035d52723e */ /* 0x004fc400000000ff */
[----:B------:R-:W2:Y:S04]  /*11d00*/  LDL.LU R93, [R1+0x7e8] ;  /* 0x0007e800015d7983 */ /* 0x000ea80000300800 */
[----:B------:R-:W2:Y:S04]  /*11d10*/  LDL.LU R3, [R1+0x7e4] ;  /* 0x0007e40001037983 */ /* 0x000ea80000300800 */
[----:B------:R0:W-:Y:S04]  /*11d20*/  STL [R1+0x248], R82 ;  /* 0x0002485201007387 */ /* 0x0001e80000100800 */
[----:B0-----:R1:W3:Y:S02]  /*11d30*/  LDL.LU R82, [R1+0x7e0] ;  /* 0x0007e00001527983 */ /* 0x0012e40000300800 */
[----:B---3--:R-:W-:-:S02]  /*11d40*/  F2FP.F16.F32.PACK_AB R82, R0, R83 ;  /* 0x000000530052723e */ /* 0x008fc400000000ff */
[----:B------:R-:W3:Y:S04]  /*11d50*/  LDL.LU R0, [R1+0x7dc] ;  /* 0x0007dc0001007983 */ /* 0x000ee80000300800 */
[----:B------:R1:W3:Y:S04]  /*11d60*/  LDL.LU R83, [R1+0x7d8] ;  /* 0x0007d80001537983 */ /* 0x0002e80000300800 */
[----:B------:R0:W-:Y:S04]  /*11d70*/  STL [R1+0x244], R82 ;  /* 0x0002445201007387 */ /* 0x0001e80000100800 */
[----:B0-----:R-:W2:Y:S01]  /*11d80*/  LDL.LU R82, [R1+0x1fc] ;  /* 0x0001fc0001527983 */ /* 0x001ea20000300800 */
[----:B---3--:R-:W-:-:S03]  /*11d90*/  F2FP.F16.F32.PACK_AB R83, R0, R84 ;  /* 0x000000540053723e */ /* 0x008fc600000000ff */
[----:B------:R1:W3:Y:S04]  /*11da0*/  LDL.LU R0, [R1+0x7d4] ;  /* 0x0007d40001007983 */ /* 0x0002e80000300800 */
[----:B------:R1:W2:Y:S04]  /*11db0*/  LDL.LU R84, [R1+0x7d0] ;  /* 0x0007d00001547983 */ /* 0x0002a80000300800 */
[----:B------:R0:W-:Y:S04]  /*11dc0*/  STL [R1+0x240], R83 ;  /* 0x0002405301007387 */ /* 0x0001e80000100800 */
[----:B0-----:R-:W3:Y:S01]  /*11dd0*/  LDL.LU R83, [R1+0x1f8] ;  /* 0x0001f80001537983 */ /* 0x001ee20000300800 */
[----:B--2---:R-:W-:-:S03]  /*11de0*/  F2FP.F16.F32.PACK_AB R84, R3, R85 ;  /* 0x000000550354723e */ /* 0x004fc600000000ff */
[----:B------:R1:W5:Y:S04]  /*11df0*/  LDL.LU R3, [R1+0x7cc] ;  /* 0x0007cc0001037983 */ /* 0x0003680000300800 */
[----:B------:R1:W2:Y:S04]  /*11e00*/  LDL.LU R85, [R1+0x7c8] ;  /* 0x0007c80001557983 */ /* 0x0002a80000300800 */
[----:B------:R0:W-:Y:S04]  /*11e10*/  STL [R1+0x23c], R84 ;  /* 0x00023c5401007387 */ /* 0x0001e80000100800 */
[----:B0-----:R-:W3:Y:S01]  /*11e20*/  LDL.LU R84, [R1+0x1f4] ;  /* 0x0001f40001547983 */ /* 0x001ee20000300800 */
[----:B--2---:R-:W-:-:S03]  /*11e30*/  F2FP.F16.F32.PACK_AB R85, R93, R86 ;  /* 0x000000565d55723e */ /* 0x004fc600000000ff */
[----:B------:R1:W2:Y:S04]  /*11e40*/  LDL.LU R93, [R1+0x7c4] ;  /* 0x0007c400015d7983 */ /* 0x0002a80000300800 */
[----:B------:R1:W2:Y:S04]  /*11e50*/  LDL.LU R86, [R1+0x7c0] ;  /* 0x0007c00001567983 */ /* 0x0002a80000300800 */
[----:B------:R0:W-:Y:S04]  /*11e60*/  STL [R1+0x238], R85 ;  /* 0x0002385501007387 */ /* 0x0001e80000100800 */
[----:B0-----:R-:W3:Y:S01]  /*11e70*/  LDL.LU R85, [R1+0x1f0] ;  /* 0x0001f00001557983 */ /* 0x001ee20000300800 */
[----:B--2---:R-:W-:-:S03]  /*11e80*/  F2FP.F16.F32.PACK_AB R86, R87, R2 ;  /* 0x000000025756723e */ /* 0x004fc600000000ff */
[----:B------:R1:W2:Y:S04]  /*11e90*/  LDL.LU R87, [R1+0x7bc] ;  /* 0x0007bc0001577983 */ /* 0x0002a80000300800 */
[----:B------:R-:W3:Y:S01]  /*11ea0*/  LDL.LU R2, [R1+0x7b8] ;  /* 0x0007b80001027983 */ /* 0x000ee20000300800 */
[----:B------:R-:W-:-:S03]  /*11eb0*/  F2FP.F16.F32.PACK_AB R93, R70, R71 ;  /* 0x00000047465d723e */ /* 0x000fc600000000ff */
[----:B------:R0:W-:Y:S01]  /*11ec0*/  STL [R1+0x234], R86 ;  /* 0x0002345601007387 */ /* 0x0001e20000100800 */
[----:B-----5:R-:W-:-:S03]  /*11ed0*/  F2FP.F16.F32.PACK_AB R3, R72, R92 ;  /* 0x0000005c4803723e */ /* 0x020fc600000000ff */
[----:B0-----:R-:W5:Y:S01]  /*11ee0*/  LDL.LU R86, [R1+0x1ec] ;  /* 0x0001ec0001567983 */ /* 0x001f620000300800 */
[----:B--2---:R-:W-:-:S03]  /*11ef0*/  F2FP.F16.F32.PACK_AB R87, R68, R69 ;  /* 0x000000454457723e */ /* 0x004fc600000000ff */
[----:B------:R-:W2:Y:S04]  /*11f00*/  LDL.LU R68, [R1+0x7b4] ;  /* 0x0007b40001447983 */ /* 0x000ea80000300800 */
[----:B------:R-:W2:Y:S04]  /*11f10*/  LDL.LU R69, [R1+0x7b0] ;  /* 0x0007b00001457983 */ /* 0x000ea80000300800 */
[----:B------:R0:W-:Y:S04]  /*11f20*/  STL [R1+0x230], R87 ;  /* 0x0002305701007387 */ /* 0x0001e80000100800 */
[----:B0-----:R-:W2:Y:S04]  /*11f30*/  LDL.LU R87, [R1+0x1e8] ;  /* 0x0001e80001577983 */ /* 0x001ea80000300800 */
[----:B------:R-:W2:Y:S04]  /*11f40*/  LDL.LU R70, [R1+0x7ac] ;  /* 0x0007ac0001467983 */ /* 0x000ea80000300800 */
[----:B------:R-:W2:Y:S04]  /*11f50*/  LDL.LU R71, [R1+0x7a8] ;  /* 0x0007a80001477983 */ /* 0x000ea80000300800 */
[----:B------:R0:W-:Y:S04]  /*11f60*/  STL [R1+0x22c], R93 ;  /* 0x00022c5d01007387 */ /* 0x0001e80000100800 */
[----:B0-----:R-:W2:Y:S04]  /*11f70*/  LDL.LU R93, [R1+0x1e4] ;  /* 0x0001e400015d7983 */ /* 0x001ea80000300800 */
[----:B------:R-:W2:Y:S04]  /*11f80*/  LDL.LU R72, [R1+0x7a4] ;  /* 0x0007a40001487983 */ /* 0x000ea80000300800 */
[----:B------:R-:W3:Y:S04]  /*11f90*/  LDL.LU R92, [R1+0x7a0] ;  /* 0x0007a000015c7983 */ /* 0x000ee80000300800 */
[----:B------:R0:W-:Y:S04]  /*11fa0*/  STL [R1+0x228], R3 ;  /* 0x0002280301007387 */ /* 0x0001e80000100800 */
[----:B0-----:R-:W2:Y:S01]  /*11fb0*/  LDL.LU R3, [R1+0x1e0] ;  /* 0x0001e00001037983 */ /* 0x001ea20000300800 */
[----:B---3--:R-:W-:-:S03]  /*11fc0*/  F2FP.F16.F32.PACK_AB R0, R73, R92 ;  /* 0x0000005c4900723e */ /* 0x008fc600000000ff */
[----:B------:R-:W3:Y:S04]  /*11fd0*/  LDL.LU R73, [R1+0x79c] ;  /* 0x00079c0001497983 */ /* 0x000ee80000300800 */
[----:B------:R1:W4:Y:S04]  /*11fe0*/  LDL.LU R92, [R1+0x798] ;  /* 0x00079800015c7983 */ /* 0x0003280000300800 */
[----:B------:R0:W-:Y:S04]  /*11ff0*/  STL [R1+0x224], R0 ;  /* 0x0002240001007387 */ /* 0x0001e80000100800 */
[----:B0-----:R-:W2:Y:S01]  /*12000*/  LDL.LU R0, [R1+0x1dc] ;  /* 0x0001dc0001007983 */ /* 0x001ea20000300800 */
[----:B----4-:R-:W-:-:S03]  /*12010*/  F2FP.F16.F32.PACK_AB R92, R74, R75 ;  /* 0x0000004b4a5c723e */ /* 0x010fc600000000ff */
[----:B------:R-:W4:Y:S04]  /*12020*/  LDL.LU R74, [R1+0x794] ;  /* 0x00079400014a7983 */ /* 0x000f280000300800 */
        /* <DEDUP_REMOVED lines=20> */
[----:B------:R1:W2:Y:S04]  /*12170*/  LDL.LU R91, [R1+0x760] ;  /* 0x00076000015b7983 */ /* 0x0002a80000300800 */
[----:B------:R0:W-:Y:S04]  /*12180*/  STL [R1+0x660], R92 ;  /* 0x0006605c01007387 */ /* 0x0001e80000100800 */
[----:B0-----:R-:W3:Y:S01]  /*12190*/  LDL.LU R92, [R1+0x200] ;  /* 0x00020000015c7983 */ /* 0x001ee20000300800 */
[----:B--2---:R-:W-:-:S03]  /*121a0*/  F2FP.F16.F32.PACK_AB R91, R89, R90 ;  /* 0x0000005a595b723e */ /* 0x004fc600000000ff */
[----:B------:R-:W2:Y:S04]  /*121b0*/  LDL.LU R89, [R1+0x75c] ;  /* 0x00075c0001597983 */ /* 0x000ea80000300800 */
[----:B------:R1:W2:Y:S04]  /*121c0*/  LDL.LU R90, [R1+0x758] ;  /* 0x00075800015a7983 */ /* 0x0002a80000300800 */
[----:B------:R0:W-:Y:S04]  /*121d0*/  STL [R1+0x664], R91 ;  /* 0x0006645b01007387 */ /* 0x0001e80000100800 */
[----:B0-----:R-:W3:Y:S01]  /*121e0*/  LDL.LU R91, [R1] ;  /* 0x00000000015b7983 */ /* 0x001ee20000300800 */
[----:B--2---:R-:W-:-:S03]  /*121f0*/  F2FP.F16.F32.PACK_AB R90, R81, R89 ;  /* 0x00000059515a723e */ /* 0x004fc600000000ff */
[----:B------:R-:W2:Y:S04]  /*12200*/  LDL.LU R81, [R1+0x754] ;  /* 0x0007540001517983 */ /* 0x000ea80000300800 */
[----:B------:R1:W2:Y:S04]  /*12210*/  LDL.LU R89, [R1+0x750] ;  /* 0x0007500001597983 */ /* 0x0002a80000300800 */
[----:B------:R0:W-:Y:S04]  /*12220*/  STL [R1+0x668], R90 ;  /* 0x0006685a01007387 */ /* 0x0001e80000100800 */
[----:B0-----:R-:W2:Y:S02]  /*12230*/  LDL.LU R90, [R1+0x204] ;  /* 0x00020400015a7983 */ /* 0x001ea40000300800 */
[----:B--2---:R-:W-:-:S02]  /*12240*/  F2FP.F16.F32.PACK_AB R89, R88, R90 ;  /* 0x0000005a5859723e */ /* 0x004fc400000000ff */
[----:B------:R1:W3:Y:S04]  /*12250*/  LDL.LU R88, [R1+0x74c] ;  /* 0x00074c0001587983 */ /* 0x0002e80000300800 */
[----:B------:R-:W-:Y:S01]  /*12260*/  STL [R1+0x66c], R89 ;  /* 0x00066c5901007387 */ /* 0x000fe20000100800 */
[----:B---3--:R-:W-:-:S05]  /*12270*/  F2FP.F16.F32.PACK_AB R88, R91, R92 ;  /* 0x0000005c5b58723e */ /* 0x008fca00000000ff */
[----:B------:R0:W-:Y:S02]  /*12280*/  STL [R1+0x670], R88 ;  /* 0x0006705801007387 */ /* 0x0001e40000100800 */
[----:B0-----:R-:W-:Y:S02]  /*12290*/  F2FP.F16.F32.PACK_AB R88, R67, R82 ;  /* 0x000000524358723e */ /* 0x001fe400000000ff */
[----:B------:R-:W2:Y:S01]  /*122a0*/  LDL.LU R82, [R1+0x1d8] ;  /* 0x0001d80001527983 */ /* 0x000ea20000300800 */
[----:B------:R-:W-:Y:S02]  /*122b0*/  F2FP.F16.F32.PACK_AB R67, R66, R83 ;  /* 0x000000534243723e */ /* 0x000fe400000000ff */
[----:B------:R-:W-:Y:S01]  /*122c0*/  F2FP.F16.F32.PACK_AB R66, R65, R84 ;  /* 0x000000544142723e */ /* 0x000fe200000000ff */
[----:B------:R-:W-:Y:S01]  /*122d0*/  STL [R1+0x3fc], R88 ;  /* 0x0003fc5801007387 */ /* 0x000fe20000100800 */
[----:B------:R-:W-:-:S03]  /*122e0*/  F2FP.F16.F32.PACK_AB R65, R64, R85 ;  /* 0x000000554041723e */ /* 0x000fc600000000ff */
[----:B------:R-:W3:Y:S04]  /*122f0*/  LDL.LU R83, [R1+0x1d4] ;  /* 0x0001d40001537983 */ /* 0x000ee80000300800 */
[----:B------:R-:W-:Y:S01]  /*12300*/  STL [R1+0x3f8], R67 ;  /* 0x0003f84301007387 */ /* 0x000fe20000100800 */
[----:B-----5:R-:W-:-:S03]  /*12310*/  F2FP.F16.F32.PACK_AB R64, R63, R86 ;  /* 0x000000563f40723e */ /* 0x020fc600000000ff */
[----:B------:R-:W5:Y:S04]  /*12320*/  LDL.LU R84, [R1+0x1d0] ;  /* 0x0001d00001547983 */ /* 0x000f680000300800 */
[----:B------:R-:W-:Y:S01]  /*12330*/  STL [R1+0x3f4], R66 ;  /* 0x0003f44201007387 */ /* 0x000fe20000100800 */
[----:B------:R-:W-:-:S03]  /*12340*/  F2FP.F16.F32.PACK_AB R63, R62, R87 ;  /* 0x000000573e3f723e */ /* 0x000fc600000000ff */
[----:B------:R-:W4:Y:S04]  /*12350*/  LDL.LU R85, [R1+0x1cc] ;  /* 0x0001cc0001557983 */ /* 0x000f280000300800 */
[----:B------:R-:W-:Y:S01]  /*12360*/  STL [R1+0x3f0], R65 ;  /* 0x0003f04101007387 */ /* 0x000fe20000100800 */
[----:B------:R-:W-:-:S03]  /*12370*/  F2FP.F16.F32.PACK_AB R62, R61, R93 ;  /* 0x0000005d3d3e723e */ /* 0x000fc600000000ff */
[----:B------:R-:W4:Y:S04]  /*12380*/  LDL.LU R86, [R1+0x1c8] ;  /* 0x0001c80001567983 */ /* 0x000f280000300800 */
[----:B------:R-:W-:Y:S04]  /*12390*/  STL [R1+0x3ec], R64 ;  /* 0x0003ec4001007387 */ /* 0x000fe80000100800 */
[----:B------:R-:W4:Y:S01]  /*123a0*/  LDL.LU R87, [R1+0x1c4] ;  /* 0x0001c40001577983 */ /* 0x000f220000300800 */
[----:B------:R-:W-:-:S03]  /*123b0*/  F2FP.F16.F32.PACK_AB R61, R60, R3 ;  /* 0x000000033c3d723e */ /* 0x000fc600000000ff */
[----:B------:R-:W-:Y:S04]  /*123c0*/  STL [R1+0x3e8], R63 ;  /* 0x0003e83f01007387 */ /* 0x000fe80000100800 */
[----:B------:R-:W4:Y:S04]  /*123d0*/  LDL.LU R93, [R1+0x1c0] ;  /* 0x0001c000015d7983 */ /* 0x000f280000300800 */
[----:B------:R-:W-:Y:S04]  /*123e0*/  STL [R1+0x3e4], R62 ;  /* 0x0003e43e01007387 */ /* 0x000fe80000100800 */
[----:B------:R-:W4:Y:S01]  /*123f0*/  LDL.LU R3, [R1+0x1bc] ;  /* 0x0001bc0001037983 */ /* 0x000f220000300800 */
[----:B------:R-:W-:-:S03]  /*12400*/  F2FP.F16.F32.PACK_AB R60, R59, R0 ;  /* 0x000000003b3c723e */ /* 0x000fc600000000ff */
[----:B------:R-:W-:Y:S04]  /*12410*/  STL [R1+0x3e0], R61 ;  /* 0x0003e03d01007387 */ /* 0x000fe80000100800 */
[----:B------:R-:W4:Y:S04]  /*12420*/  LDL.LU R0, [R1+0x1b8] ;  /* 0x0001b80001007983 */ /* 0x000f280000300800 */
[----:B------:R-:W4:Y:S04]  /*12430*/  LDL.LU R59, [R1+0x194] ;  /* 0x00019400013b7983 */ /* 0x000f280000300800 */
[----:B------:R0:W-:Y:S04]  /*12440*/  STL [R1+0x3dc], R60 ;  /* 0x0003dc3c01007387 */ /* 0x0001e80000100800 */
        /* <DEDUP_REMOVED lines=13> */
[----:B--2---:R-:W-:-:S03]  /*12520*/  F2FP.F16.F32.PACK_AB R58, R58, R82 ;  /* 0x000000523a3a723e */ /* 0x004fc600000000ff */
[----:B------:R-:W2:Y:S04]  /*12530*/  LDL.LU R82, [R1+0x748] ;  /* 0x0007480001527983 */ /* 0x000ea80000300800 */
[----:B------:R0:W-:Y:S01]  /*12540*/  STL [R1+0x3d8], R58 ;  /* 0x0003d83a01007387 */ /* 0x0001e20000100800 */
[----:B---3--:R-:W-:Y:S02]  /*12550*/  F2FP.F16.F32.PACK_AB R57, R57, R83 ;  /* 0x000000533939723e */ /* 0x008fe400000000ff */
[----:B-----5:R-:W-:Y:S01]  /*12560*/  F2FP.F16.F32.PACK_AB R56, R56, R84 ;  /* 0x000000543838723e */ /* 0x020fe200000000ff */
[----:B0-----:R-:W3:Y:S04]  /*12570*/  LDL.LU R58, [R1+0x198] ;  /* 0x00019800013a7983 */ /* 0x001ee80000300800 */
[----:B------:R-:W5:Y:S01]  /*12580*/  LDL.LU R83, [R1+0x744] ;  /* 0x0007440001537983 */ /* 0x000f620000300800 */
[----:B----4-:R-:W-:-:S03]  /*12590*/  F2FP.F16.F32.PACK_AB R55, R55, R85 ;  /* 0x000000553737723e */ /* 0x010fc600000000ff */
[----:B------:R0:W-:Y:S01]  /*125a0*/  STL [R1+0x3d4], R57 ;  /* 0x0003d43901007387 */ /* 0x0001e20000100800 */
[----:B------:R-:W-:-:S03]  /*125b0*/  F2FP.F16.F32.PACK_AB R54, R54, R86 ;  /* 0x000000563636723e */ /* 0x000fc600000000ff */
[----:B0-----:R-:W4:Y:S04]  /*125c0*/  LDL.LU R57, [R1+0x19c] ;  /* 0x00019c0001397983 */ /* 0x001f280000300800 */
[----:B------:R-:W2:Y:S04]  /*125d0*/  LDL.LU R84, [R1+0x740] ;  /* 0x0007400001547983 */ /* 0x000ea80000300800 */
[----:B------:R0:W-:Y:S01]  /*125e0*/  STL [R1+0x3d0], R56 ;  /* 0x0003d03801007387 */ /* 0x0001e20000100800 */
[----:B------:R-:W-:Y:S02]  /*125f0*/  F2FP.F16.F32.PACK_AB R53, R53, R87 ;  /* 0x000000573535723e */ /* 0x000fe400000000ff */
[----:B------:R-:W-:Y:S01]  /*12600*/  F2FP.F16.F32.PACK_AB R52, R52, R93 ;  /* 0x0000005d3434723e */ /* 0x000fe200000000ff */
[----:B0-----:R-:W2:Y:S04]  /*12610*/  LDL.LU R56, [R1+0x1a0] ;  /* 0x0001a00001387983 */ /* 0x001ea80000300800 */
[----:B------:R-:W5:Y:S04]  /*12620*/  LDL.LU R85, [R1+0x73c] ;  /* 0x00073c0001557983 */ /* 0x000f680000300800 */
[----:B------:R0:W-:Y:S01]  /*12630*/  STL [R1+0x3cc], R55 ;  /* 0x0003cc3701007387 */ /* 0x0001e20000100800 */
[----:B------:R-:W-:-:S03]  /*12640*/  F2FP.F16.F32.PACK_AB R51, R51, R3 ;  /* 0x000000033333723e */ /* 0x000fc600000000ff */
[----:B0-----:R-:W5:Y:S04]  /*12650*/  LDL.LU R55, [R1+0x1a4] ;  /* 0x0001a40001377983 */ /* 0x001f680000300800 */
[----:B------:R-:W5:Y:S04]  /*12660*/  LDL.LU R86, [R1+0x738] ;  /* 0x0007380001567983 */ /* 0x000f680000300800 */
[----:B------:R0:W-:Y:S04]  /*12670*/  STL [R1+0x3c8], R54 ;  /* 0x0003c83601007387 */ /* 0x0001e80000100800 */
        /* <DEDUP_REMOVED lines=9> */
[----:B0-----:R-:W5:Y:S01]  /*12710*/  LDL.LU R51, [R1+0x1b4] ;  /* 0x0001b40001337983 */ /* 0x001f620000300800 */
[----:B------:R-:W-:-:S03]  /*12720*/  F2FP.F16.F32.PACK_AB R50, R50, R0 ;  /* 0x000000003232723e */ /* 0x000fc600000000ff */
[----:B------:R-:W5:Y:S04]  /*12730*/  LDL.LU R0, [R1+0x728] ;  /* 0x0007280001007983 */ /* 0x000f680000300800 */
[----:B------:R-:W-:Y:S01]  /*12740*/  STL [R1+0x3b8], R50 ;  /* 0x0003b83201007387 */ /* 0x000fe20000100800 */
[----:B------:R-:W-:Y:S02]  /*12750*/  F2FP.F16.F32.PACK_AB R41, R41, R59 ;  /* 0x0000003b2929723e */ /* 0x000fe400000000ff */
[----:B------:R-:W-:Y:S02]  /*12760*/  F2FP.F16.F32.PACK_AB R40, R40, R60 ;  /* 0x0000003c2828723e */ /* 0x000fe400000000ff */
[----:B------:R-:W-:Y:S02]  /*12770*/  F2FP.F16.F32.PACK_AB R39, R39, R61 ;  /* 0x0000003d2727723e */ /* 0x000fe400000000ff */
[----:B------:R-:W-:-:S02]  /*12780*/  F2FP.F16.F32.PACK_AB R38, R38, R62 ;  /* 0x0000003e2626723e */ /* 0x000fc400000000ff */
[----:B------:R-:W-:Y:S02]  /*12790*/  F2FP.F16.F32.PACK_AB R37, R37, R63 ;  /* 0x0000003f2525723e */ /* 0x000fe400000000ff */
[----:B------:R-:W-:Y:S02]  /*127a0*/  F2FP.F16.F32.PACK_AB R36, R36, R64 ;  /* 0x000000402424723e */ /* 0x000fe400000000ff */
        /* <DEDUP_REMOVED lines=8> */
[----:B---3--:R-:W-:Y:S02]  /*12830*/  F2FP.F16.F32.PACK_AB R42, R42, R58 ;  /* 0x0000003a2a2a723e */ /* 0x008fe400000000ff */
[----:B----4-:R-:W-:-:S02]  /*12840*/  F2FP.F16.F32.PACK_AB R43, R43, R57 ;  /* 0x000000392b2b723e */ /* 0x010fc400000000ff */
[----:B--2---:R-:W-:Y:S02]  /*12850*/  F2FP.F16.F32.PACK_AB R44, R44, R56 ;  /* 0x000000382c2c723e */ /* 0x004fe400000000ff */
[----:B-----5:R-:W-:Y:S02]  /*12860*/  F2FP.F16.F32.PACK_AB R45, R45, R55 ;  /* 0x000000372d2d723e */ /* 0x020fe400000000ff */
[----:B------:R-:W-:Y:S02]  /*12870*/  F2FP.F16.F32.PACK_AB R46, R46, R54 ;  /* 0x000000362e2e723e */ /* 0x000fe400000000ff */
[----:B------:R-:W-:Y:S02]  /*12880*/  F2FP.F16.F32.PACK_AB R47, R47, R53 ;  /* 0x000000352f2f723e */ /* 0x000fe400000000ff */
[----:B------:R-:W-:Y:S02]  /*12890*/  F2FP.F16.F32.PACK_AB R48, R48, R52 ;  /* 0x000000343030723e */ /* 0x000fe400000000ff */
[----:B------:R-:W-:-:S05]  /*128a0*/  F2FP.F16.F32.PACK_AB R49, R49, R51 ;  /* 0x000000333131723e */ /* 0x000fca00000000ff */
        /* <DEDUP_REMOVED lines=17> */
[----:B------:R-:W-:-:S03]  /*129c0*/  F2FP.F16.F32.PACK_AB R27, R27, R0 ;  /* 0x000000001b1b723e */ /* 0x000fc600000000ff */
[----:B------:R-:W-:Y:S04]  /*129d0*/  STL [R1+0x35c], R32 ;  /* 0x00035c2001007387 */ /* 0x000fe80000100800 */
[----:B------:R-:W-:Y:S01]  /*129e0*/  STL [R1+0x358], R31 ;  /* 0x0003581f01007387 */ /* 0x000fe20000100800 */
[----:B------:R-:W-:-:S03]  /*129f0*/  F2FP.F16.F32.PACK_AB R26, R26, R3 ;  /* 0x000000031a1a723e */ /* 0x000fc600000000ff */
[----:B------:R-:W-:Y:S04]  /*12a00*/  STL [R1+0x354], R30 ;  /* 0x0003541e01007387 */ /* 0x000fe80000100800 */
[----:B------:R-:W-:Y:S04]  /*12a10*/  STL [R1+0x350], R29 ;  /* 0x0003501d01007387 */ /* 0x000fe80000100800 */
[----:B------:R1:W2:Y:S04]  /*12a20*/  LDL.LU R0, [R1+0x724] ;  /* 0x0007240001007983 */ /* 0x0002a80000300800 */
[----:B------:R-:W-:Y:S04]  /*12a30*/  STL [R1+0x34c], R28 ;  /* 0x00034c1c01007387 */ /* 0x000fe80000100800 */
[----:B------:R1:W3:Y:S01]  /*12a40*/  LDL.LU R3, [R1+0x720] ;  /* 0x0007200001037983 */ /* 0x0002e20000300800 */
[----:B------:R-:W-:-:S02]  /*12a50*/  F2FP.F16.F32.PACK_AB R25, R25, R93 ;  /* 0x0000005d1919723e */ /* 0x000fc400000000ff */
[----:B------:R-:W-:Y:S01]  /*12a60*/  F2FP.F16.F32.PACK_AB R24, R24, R87 ;  /* 0x000000571818723e */ /* 0x000fe200000000ff */
[----:B------:R-:W-:Y:S01]  /*12a70*/  STL [R1+0x348], R27 ;  /* 0x0003481b01007387 */ /* 0x000fe20000100800 */
[----:B------:R-:W-:Y:S02]  /*12a80*/  F2FP.F16.F32.PACK_AB R23, R23, R86 ;  /* 0x000000561717723e */ /* 0x000fe400000000ff */
[----:B------:R-:W-:Y:S01]  /*12a90*/  F2FP.F16.F32.PACK_AB R22, R22, R85 ;  /* 0x000000551616723e */ /* 0x000fe200000000ff */
[----:B------:R-:W-:Y:S01]  /*12aa0*/  STL [R1+0x344], R26 ;  /* 0x0003441a01007387 */ /* 0x000fe20000100800 */
[----:B------:R-:W-:Y:S02]  /*12ab0*/  F2FP.F16.F32.PACK_AB R21, R21, R84 ;  /* 0x000000541515723e */ /* 0x000fe400000000ff */
[----:B------:R-:W-:Y:S01]  /*12ac0*/  F2FP.F16.F32.PACK_AB R20, R20, R83 ;  /* 0x000000531414723e */ /* 0x000fe200000000ff */
[----:B------:R-:W-:Y:S01]  /*12ad0*/  STL [R1+0x340], R25 ;  /* 0x0003401901007387 */ /* 0x000fe20000100800 */
[----:B------:R-:W-:-:S02]  /*12ae0*/  F2FP.F16.F32.PACK_AB R19, R19, R82 ;  /* 0x000000521313723e */ /* 0x000fc400000000ff */
[----:B------:R-:W-:Y:S01]  /*12af0*/  F2FP.F16.F32.PACK_AB R18, R18, R81 ;  /* 0x000000511212723e */ /* 0x000fe200000000ff */
[----:B------:R-:W-:Y:S01]  /*12b00*/  STL [R1+0x33c], R24 ;  /* 0x00033c1801007387 */ /* 0x000fe20000100800 */
[----:B------:R-:W-:-:S03]  /*12b10*/  F2FP.F16.F32.PACK_AB R17, R17, R80 ;  /* 0x000000501111723e */ /* 0x000fc600000000ff */
        /* <DEDUP_REMOVED lines=22> */
[----:B------:R-:W-:Y:S04]  /*12c80*/  STL [R1+0x2ec], R12 ;  /* 0x0002ec0c01007387 */ /* 0x000fe80000100800 */
[----:B------:R-:W-:Y:S04]  /*12c90*/  STL [R1+0x2e4], R11 ;  /* 0x0002e40b01007387 */ /* 0x000fe80000100800 */
[----:B------:R-:W-:Y:S04]  /*12ca0*/  STL [R1+0x2dc], R10 ;  /* 0x0002dc0a01007387 */ /* 0x000fe80000100800 */
[----:B------:R-:W-:Y:S04]  /*12cb0*/  STL [R1+0x2d4], R9 ;  /* 0x0002d40901007387 */ /* 0x000fe80000100800 */
[----:B------:R-:W-:Y:S04]  /*12cc0*/  STL [R1+0x210], R8 ;  /* 0x0002100801007387 */ /* 0x000fe80000100800 */
[----:B------:R-:W-:Y:S04]  /*12cd0*/  STL [R1+0x20c], R7 ;  /* 0x00020c0701007387 */ /* 0x000fe80000100800 */
[----:B------:R0:W-:Y:S01]  /*12ce0*/  STL [R1+0x208], R6 ;  /* 0x0002080601007387 */ /* 0x0001e20000100800 */
[----:B--2---:R-:W-:-:S02]  /*12cf0*/  F2FP.F16.F32.PACK_AB R0, R4, R2 ;  /* 0x000000020400723e */ /* 0x004fc400000000ff */
[----:B---3--:R-:W-:Y:S02]  /*12d00*/  F2FP.F16.F32.PACK_AB R3, R5, R68 ;  /* 0x000000440503723e */ /* 0x008fe400000000ff */
[----:B0-----:R-:W0:Y:S03]  /*12d10*/  LDTM.x64 R4, tmem[UR10+0x100] ;  /* 0x0001000a000479ee */ /* 0x001e260008340000 */
[----:B------:R-:W-:Y:S04]  /*12d20*/  STL [R1+0x204], R3 ;  /* 0x0002040301007387 */ /* 0x000fe80000100800 */
[----:B------:R2:W-:Y:S04]  /*12d30*/  STL [R1+0x200], R0 ;  /* 0x0002000001007387 */ /* 0x0005e80000100800 */
[----:B0-----:R-:W-:Y:S04]  /*12d40*/  STL.64 [R1+0x100], R4 ;  /* 0x0001000401007387 */ /* 0x001fe80000100a00 */
[----:B------:R-:W-:Y:S04]  /*12d50*/  STL.64 [R1+0x108], R6 ;  /* 0x0001080601007387 */ /* 0x000fe80000100a00 */
[----:B------:R-:W-:Y:S04]  /*12d60*/  STL.64 [R1+0x110], R8 ;  /* 0x0001100801007387 */ /* 0x000fe80000100a00 */
[----:B------:R-:W-:Y:S04]  /*12d70*/  STL.64 [R1+0x118], R10 ;  /* 0x0001180a01007387 */ /* 0x000fe80000100a00 */
[----:B------:R-:W-:Y:S04]  /*12d80*/  STL.64 [R1+0x120], R12 ;  /* 0x0001200c01007387 */ /* 0x000fe80000100a00 */
[----:B------:R-:W-:Y:S04]  /*12d90*/  STL [R1+0x128], R14 ;  /* 0x0001280e01007387 */ /* 0x000fe80000100800 */
        /* <DEDUP_REMOVED lines=8> */
[----:B------:R-:W-:-:S03]  /*12e20*/  IMAD.MOV.U32 R74, RZ, RZ, R21 ;  /* 0x000000ffff4a7224 */ /* 0x000fc600078e0015 */
[----:B------:R-:W-:Y:S01]  /*12e30*/  STL.64 [R1+0x1c0], R52 ;  /* 0x0001c03401007387 */ /* 0x000fe20000100a00 */
[----:B------:R-:W-:-:S03]  /*12e40*/  IMAD.MOV.U32 R75, RZ, RZ, R22 ;  /* 0x000000ffff4b7224 */ /* 0x000fc600078e0016 */
[----:B------:R-:W-:Y:S04]  /*12e50*/  STL.64 [R1+0x1c8], R54 ;  /* 0x0001c83601007387 */ /* 0x000fe80000100a00 */
[----:B------:R-:W-:Y:S01]  /*12e60*/  STL.64 [R1+0x1d0], R56 ;  /* 0x0001d03801007387 */ /* 0x000fe20000100a00 */
[----:B------:R-:W-:-:S03]  /*12e70*/  IMAD.MOV.U32 R2, RZ, RZ, R66 ;  /* 0x000000ffff027224 */ /* 0x000fc600078e0042 */
[----:B------:R-:W-:Y:S01]  /*12e80*/  STL.64 [R1+0x1d8], R58 ;  /* 0x0001d83a01007387 */ /* 0x000fe20000100a00 */
[----:B--2---:R-:W-:-:S03]  /*12e90*/  IMAD.MOV.U32 R0, RZ, RZ, R67 ;  /* 0x000000ffff007224 */ /* 0x004fc600078e0043 */
[----:B------:R-:W-:Y:S01]  /*12ea0*/  STL.64 [R1+0x1e0], R60 ;  /* 0x0001e03c01007387 */ /* 0x000fe20000100a00 */
[----:B------:R-:W-:Y:S02]  /*12eb0*/  IMAD.MOV.U32 R93, RZ, RZ, R35 ;  /* 0x000000ffff5d7224 */ /* 0x000fe400078e0023 */
[----:B------:R-:W-:Y:S01]  /*12ec0*/  IMAD.MOV.U32 R87, RZ, RZ, R34 ;  /* 0x000000ffff577224 */ /* 0x000fe200078e0022 */
[----:B------:R-:W-:Y:S01]  /*12ed0*/  STL.64 [R1+0x1e8], R62 ;  /* 0x0001e83e01007387 */ /* 0x000fe20000100a00 */
[----:B------:R-:W-:Y:S02]  /*12ee0*/  IMAD.MOV.U32 R86, RZ, RZ, R33 ;  /* 0x000000ffff567224 */ /* 0x000fe400078e0021 */
[----:B------:R-:W-:Y:S01]  /*12ef0*/  IMAD.MOV.U32 R85, RZ, RZ, R32 ;  /* 0x000000ffff557224 */ /* 0x000fe200078e0020 */
[----:B------:R0:W-:Y:S01]  /*12f00*/  STL.64 [R1+0x1f0], R64 ;  /* 0x0001f04001007387 */ /* 0x0001e20000100a00 */
[----:B------:R-:W-:Y:S02]  /*12f10*/  IMAD.MOV.U32 R84, RZ, RZ, R31 ;  /* 0x000000ffff547224 */ /* 0x000fe400078e001f */
[----:B------:R-:W-:-:S02]  /*12f20*/  IMAD.MOV.U32 R83, RZ, RZ, R30 ;  /* 0x000000ffff537224 */ /* 0x000fc400078e001e */
[----:B------:R-:W-:Y:S02]  /*12f30*/  IMAD.MOV.U32 R82, RZ, RZ, R29 ;  /* 0x000000ffff527224 */ /* 0x000fe400078e001d */
[----:B------:R-:W-:Y:S02]  /*12f40*/  IMAD.MOV.U32 R81, RZ, RZ, R28 ;  /* 0x000000ffff517224 */ /* 0x000fe400078e001c */
[----:B------:R-:W-:Y:S02]  /*12f50*/  IMAD.MOV.U32 R80, RZ, RZ, R27 ;  /* 0x000000ffff507224 */ /* 0x000fe400078e001b */
[----:B------:R-:W-:Y:S02]  /*12f60*/  IMAD.MOV.U32 R79, RZ, RZ, R26 ;  /* 0x000000ffff4f7224 */ /* 0x000fe400078e001a */
        /* <DEDUP_REMOVED lines=8> */
[----:B------:R-:W-:Y:S01]  /*12ff0*/  IMAD.MOV.U32 R68, RZ, RZ, R15 ;  /* 0x000000ffff447224 */ /* 0x000fe200078e000f */
[----:B------:R-:W-:Y:S01]  /*13000*/  STL [R1+0x71c], R74 ;  /* 0x00071c4a01007387 */ /* 0x000fe20000100800 */
[----:B0-----:R-:W0:Y:S03]  /*13010*/  LDTM.x64 R4, tmem[UR10+0x140] ;  /* 0x0001400a000479ee */ /* 0x001e260008340000 */
[----:B------:R2:W-:Y:S04]  /*13020*/  STL [R1+0x718], R75 ;  /* 0x0007184b01007387 */ /* 0x0005e80000100800 */
[----:B--2---:R-:W2:Y:S04]  /*13030*/  LDL.LU R75, [R1+0x1f4] ;  /* 0x0001f400014b7983 */ /* 0x004ea80000300800 */
[----:B------:R3:W-:Y:S04]  /*13040*/  STL [R1+0x714], R76 ;  /* 0x0007144c01007387 */ /* 0x0007e80000100800 */
[----:B---3--:R-:W3:Y:S04]  /*13050*/  LDL.LU R76, [R1+0x1f0] ;  /* 0x0001f000014c7983 */ /* 0x008ee80000300800 */
[----:B------:R4:W-:Y:S04]  /*13060*/  STL [R1+0x710], R77 ;  /* 0x0007104d01007387 */ /* 0x0009e80000100800 */
[----:B----4-:R-:W4:Y:S04]  /*13070*/  LDL.LU R77, [R1+0x1ec] ;  /* 0x0001ec00014d7983 */ /* 0x010f280000300800 */
[----:B------:R5:W-:Y:S04]  /*13080*/  STL [R1+0x70c], R78 ;  /* 0x00070c4e01007387 */ /* 0x000be80000100800 */
[----:B-----5:R-:W5:Y:S04]  /*13090*/  LDL.LU R78, [R1+0x1e8] ;  /* 0x0001e800014e7983 */ /* 0x020f680000300800 */
[----:B------:R0:W-:Y:S04]  /*130a0*/  STL [R1+0x708], R79 ;  /* 0x0007084f01007387 */ /* 0x0001e80000100800 */
[----:B0-----:R-:W5:Y:S04]  /*130b0*/  LDL.LU R79, [R1+0x1e4] ;  /* 0x0001e400014f7983 */ /* 0x001f680000300800 */
[----:B------:R0:W-:Y:S04]  /*130c0*/  STL [R1+0x704], R80 ;  /* 0x0007045001007387 */ /* 0x0001e80000100800 */
[----:B0-----:R-:W5:Y:S04]  /*130d0*/  LDL.LU R80, [R1+0x1e0] ;  /* 0x0001e00001507983 */ /* 0x001f680000300800 */
[----:B------:R0:W-:Y:S04]  /*130e0*/  STL [R1+0x700], R81 ;  /* 0x0007005101007387 */ /* 0x0001e80000100800 */
[----:B0-----:R-:W5:Y:S04]  /*130f0*/  LDL.LU R81, [R1+0x1dc] ;  /* 0x0001dc0001517983 */ /* 0x001f680000300800 */
[----:B------:R0:W-:Y:S04]  /*13100*/  STL [R1+0x6fc], R82 ;  /* 0x0006fc5201007387 */ /* 0x0001e80000100800 */
[----:B0-----:R-:W5:Y:S04]  /*13110*/  LDL.LU R82, [R1+0x1d8] ;  /* 0x0001d80001527983 */ /* 0x001f680000300800 */
[----:B------:R0:W-:Y:S04]  /*13120*/  STL [R1+0x6f8], R83 ;  /* 0x0006f85301007387 */ /* 0x0001e80000100800 */
[----:B------:R0:W-:Y:S04]  /*13130*/  STL [R1+0x6f4], R84 ;  /* 0x0006f45401007387 */ /* 0x0001e80000100800 */
[----:B------:R0:W-:Y:S04]  /*13140*/  STL [R1+0x6f0], R85 ;  /* 0x0006f05501007387 */ /* 0x0001e80000100800 */
[----:B------:R-:W-:Y:S04]  /*13150*/  STL [R1+0x6ec], R86 ;  /* 0x0006ec5601007387 */ /* 0x000fe80000100800 */
[----:B------:R-:W-:Y:S04]  /*13160*/  STL [R1+0x6e8], R87 ;  /* 0x0006e85701007387 */ /* 0x000fe80000100800 */
[----:B------:R0:W-:Y:S04]  /*13170*/  STL [R1+0x6e4], R93 ;  /* 0x0006e45d01007387 */ /* 0x0001e80000100800 */
[----:B------:R-:W-:Y:S04]  /*13180*/  STL [R1+0x18], R10 ;  /* 0x0000180a01007387 */ /* 0x000fe80000100800 */
        /* <DEDUP_REMOVED lines=28> */
[----:B0-----:R-:W5:Y:S04]  /*13350*/  LDL.LU R83, [R1+0x1d4] ;  /* 0x0001d40001537983 */ /* 0x001f680000300800 */
[----:B------:R-:W5:Y:S01]  /*13360*/  LDL.LU R84, [R1+0x1d0] ;  /* 0x0001d00001547983 */ /* 0x000f620000300800 */
[----:B------:R-:W-:-:S03]  /*13370*/  IMAD.MOV.U32 R74, RZ, RZ, R2 ;  /* 0x000000ffff4a7224 */ /* 0x000fc600078e0002 */
[----:B------:R-:W5:Y:S01]  /*13380*/  LDL.LU R85, [R1+0x1cc] ;  /* 0x0001cc0001557983 */ /* 0x000f620000300800 */
[----:B------:R-:W-:Y:S02]  /*13390*/  IMAD.MOV.U32 R93, RZ, RZ, R0 ;  /* 0x000000ffff5d7224 */ /* 0x000fe400078e0000 */
[----:B------:R-:W-:Y:S01]  /*133a0*/  IMAD.MOV.U32 R3, RZ, RZ, R15 ;  /* 0x000000ffff037224 */ /* 0x000fe200078e000f */
[----:B------:R-:W5:Y:S01]  /*133b0*/  LDL.LU R86, [R1+0x1c8] ;  /* 0x0001c80001567983 */ /* 0x000f620000300800 */
[----:B------:R-:W-:Y:S02]  /*133c0*/  IMAD.MOV.U32 R0, RZ, RZ, R11 ;  /* 0x000000ffff007224 */ /* 0x000fe400078e000b */
[----:B------:R-:W-:Y:S01]  /*133d0*/  IMAD.MOV.U32 R88, RZ, RZ, R9 ;  /* 0x000000ffff587224 */ /* 0x000fe200078e0009 */
[----:B------:R-:W5:Y:S01]  /*133e0*/  LDL.LU R87, [R1+0x1c4] ;  /* 0x0001c40001577983 */ /* 0x000f620000300800 */
[----:B------:R-:W-:Y:S02]  /*133f0*/  IMAD.MOV.U32 R2, RZ, RZ, R8 ;  /* 0x000000ffff027224 */ /* 0x000fe400078e0008 */
[----:B------:R-:W-:-:S02]  /*13400*/  IMAD.MOV.U32 R89, RZ, RZ, R7 ;  /* 0x000000ffff597224 */ /* 0x000fc400078e0007 */
[----:B------:R-:W-:Y:S02]  /*13410*/  IMAD.MOV.U32 R92, RZ, RZ, R6 ;  /* 0x000000ffff5c7224 */ /* 0x000fe400078e0006 */
[----:B------:R-:W-:Y:S02]  /*13420*/  IMAD.MOV.U32 R90, RZ, RZ, R5 ;  /* 0x000000ffff5a7224 */ /* 0x000fe400078e0005 */
[----:B------:R-:W-:Y:S02]  /*13430*/  IMAD.MOV.U32 R91, RZ, RZ, R4 ;  /* 0x000000ffff5b7224 */ /* 0x000fe400078e0004 */
[----:B-1----:R-:W0:Y:S01]  /*13440*/  LDTM.x64 R4, tmem[UR10+0x180] ;  /* 0x0001800a000479ee */ /* 0x002e220008340000 */
[----:B------:R-:W-:Y:S04]  /*13450*/  STL [R1+0x68c], R3 ;  /* 0x00068c0301007387 */ /* 0x000fe80000100800 */
[----:B------:R0:W-:Y:S04]  /*13460*/  STL [R1+0x684], R88 ;  /* 0x0006845801007387 */ /* 0x0001e80000100800 */
[----:B------:R-:W-:Y:S01]  /*13470*/  STL [R1+0x67c], R0 ;  /* 0x00067c0001007387 */ /* 0x000fe20000100800 */
[----:B0-----:R-:W-:-:S03]  /*13480*/  F2FP.F16.F32.PACK_AB R88, R67, R93 ;  /* 0x0000005d4358723e */ /* 0x001fc600000000ff */
[----:B------:R-:W5:Y:S01]  /*13490*/  LDL.LU R93, [R1+0x1c0] ;  /* 0x0001c000015d7983 */ /* 0x000f620000300800 */
[----:B------:R-:W-:-:S03]  /*134a0*/  F2FP.F16.F32.PACK_AB R66, R66, R74 ;  /* 0x0000004a4242723e */ /* 0x000fc600000000ff */
[----:B------:R-:W5:Y:S01]  /*134b0*/  LDL.LU R67, [R1+0x184] ;  /* 0x0001840001437983 */ /* 0x000f620000300800 */
[----:B--2---:R-:W-:-:S03]  /*134c0*/  F2FP.F16.F32.PACK_AB R65, R65, R75 ;  /* 0x0000004b4141723e */ /* 0x004fc600000000ff */
[----:B------:R0:W-:Y:S04]  /*134d0*/  STL [R1+0x1fc], R88 ;  /* 0x0001fc5801007387 */ /* 0x0001e80000100800 */
[----:B0-----:R-:W2:Y:S01]  /*134e0*/  LDL.LU R88, [R1+0x180] ;  /* 0x0001800001587983 */ /* 0x001ea20000300800 */
[----:B---3--:R-:W-:-:S03]  /*134f0*/  F2FP.F16.F32.PACK_AB R64, R64, R76 ;  /* 0x0000004c4040723e */ /* 0x008fc600000000ff */
[----:B------:R-:W3:Y:S04]  /*13500*/  LDL.LU R74, [R1+0x71c] ;  /* 0x00071c00014a7983 */ /* 0x000ee80000300800 */
[----:B------:R0:W-:Y:S01]  /*13510*/  STL [R1+0x1f8], R66 ;  /* 0x0001f84201007387 */ /* 0x0001e20000100800 */
[----:B----4-:R-:W-:-:S03]  /*13520*/  F2FP.F16.F32.PACK_AB R63, R63, R77 ;  /* 0x0000004d3f3f723e */ /* 0x010fc600000000ff */
[----:B0-----:R-:W4:Y:S04]  /*13530*/  LDL.LU R66, [R1+0x188] ;  /* 0x0001880001427983 */ /* 0x001f280000300800 */
[----:B------:R-:W2:Y:S04]  /*13540*/  LDL.LU R75, [R1+0x718] ;  /* 0x00071800014b7983 */ /* 0x000ea80000300800 */
[----:B------:R0:W-:Y:S01]  /*13550*/  STL [R1+0x1f4], R65 ;  /* 0x0001f44101007387 */ /* 0x0001e20000100800 */
[----:B-----5:R-:W-:-:S03]  /*13560*/  F2FP.F16.F32.PACK_AB R62, R62, R78 ;  /* 0x0000004e3e3e723e */ /* 0x020fc600000000ff */
[----:B0-----:R-:W5:Y:S04]  /*13570*/  LDL.LU R65, [R1+0x18c] ;  /* 0x00018c0001417983 */ /* 0x001f680000300800 */
[----:B------:R-:W3:Y:S04]  /*13580*/  LDL.LU R76, [R1+0x714] ;  /* 0x00071400014c7983 */ /* 0x000ee80000300800 */
[----:B------:R0:W-:Y:S01]  /*13590*/  STL [R1+0x1f0], R64 ;  /* 0x0001f04001007387 */ /* 0x0001e20000100800 */
[----:B------:R-:W-:-:S03]  /*135a0*/  F2FP.F16.F32.PACK_AB R61, R61, R79 ;  /* 0x0000004f3d3d723e */ /* 0x000fc600000000ff */
[----:B0-----:R-:W3:Y:S04]  /*135b0*/  LDL.LU R64, [R1+0x190] ;  /* 0x0001900001407983 */ /* 0x001ee80000300800 */
[----:B------:R-:W3:Y:S04]  /*135c0*/  LDL.LU R77, [R1+0x710] ;  /* 0x00071000014d7983 */ /* 0x000ee80000300800 */
[----:B------:R0:W-:Y:S01]  /*135d0*/  STL [R1+0x1ec], R63 ;  /* 0x0001ec3f01007387 */ /* 0x0001e20000100800 */
[----:B------:R-:W-:Y:S02]  /*135e0*/  F2FP.F16.F32.PACK_AB R60, R60, R80 ;  /* 0x000000503c3c723e */ /* 0x000fe400000000ff */
[----:B------:R-:W-:Y:S01]  /*135f0*/  F2FP.F16.F32.PACK_AB R59, R59, R81 ;  /* 0x000000513b3b723e */ /* 0x000fe200000000ff */
[----:B0-----:R-:W3:Y:S04]  /*13600*/  LDL.LU R63, [R1+0x194] ;  /* 0x00019400013f7983 */ /* 0x001ee80000300800 */
[----:B------:R-:W3:Y:S04]  /*13610*/  LDL.LU R78, [R1+0x70c] ;  /* 0x00070c00014e7983 */ /* 0x000ee80000300800 */
[----:B------:R0:W-:Y:S01]  /*13620*/  STL [R1+0x1e8], R62 ;  /* 0x0001e83e01007387 */ /* 0x0001e20000100800 */
[----:B------:R-:W-:-:S03]  /*13630*/  F2FP.F16.F32.PACK_AB R58, R58, R82 ;  /* 0x000000523a3a723e */ /* 0x000fc600000000ff */
[----:B0-----:R-:W3:Y:S04]  /*13640*/  LDL.LU R62, [R1+0x198] ;  /* 0x00019800013e7983 */ /* 0x001ee80000300800 */
[----:B------:R-:W3:Y:S04]  /*13650*/  LDL.LU R79, [R1+0x708] ;  /* 0x00070800014f7983 */ /* 0x000ee80000300800 */
[----:B------:R0:W-:Y:S04]  /*13660*/  STL [R1+0x1e4], R61 ;  /* 0x0001e43d01007387 */ /* 0x0001e80000100800 */
        /* <DEDUP_REMOVED lines=9> */
[----:B0-----:R-:W3:Y:S01]  /*13700*/  LDL.LU R58, [R1+0x1a8] ;  /* 0x0001a800013a7983 */ /* 0x001ee20000300800 */
[----:B------:R-:W-:-:S03]  /*13710*/  F2FP.F16.F32.PACK_AB R57, R57, R83 ;  /* 0x000000533939723e */ /* 0x000fc600000000ff */
[----:B------:R-:W3:Y:S01]  /*13720*/  LDL.LU R83, [R1+0x6f8] ;  /* 0x0006f80001537983 */ /* 0x000ee20000300800 */
[----:B------:R-:W-:-:S03]  /*13730*/  F2FP.F16.F32.PACK_AB R56, R56, R84 ;  /* 0x000000543838723e */ /* 0x000fc600000000ff */
        /* <DEDUP_REMOVED lines=18> */
[----:B------:R-:W3:Y:S04]  /*13860*/  LDL.LU R93, [R1+0x6e4] ;  /* 0x0006e400015d7983 */ /* 0x000ee80000300800 */
[----:B------:R-:W-:Y:S01]  /*13870*/  STL [R1+0x1c0], R52 ;  /* 0x0001c03401007387 */ /* 0x000fe20000100800 */
[----:B----4-:R-:W-:Y:S02]  /*13880*/  F2FP.F16.F32.PACK_AB R38, R38, R66 ;  /* 0x000000422626723e */ /* 0x010fe400000000ff */
[----:B------:R-:W-:Y:S02]  /*13890*/  F2FP.F16.F32.PACK_AB R37, R37, R67 ;  /* 0x000000432525723e */ /* 0x000fe400000000ff */
[----:B-----5:R-:W-:Y:S02]  /*138a0*/  F2FP.F16.F32.PACK_AB R39, R39, R65 ;  /* 0x000000412727723e */ /* 0x020fe400000000ff */
[----:B--2---:R-:W-:-:S02]  /*138b0*/  F2FP.F16.F32.PACK_AB R36, R36, R88 ;  /* 0x000000582424723e */ /* 0x004fc400000000ff */
[----:B---3--:R-:W-:Y:S02]  /*138c0*/  F2FP.F16.F32.PACK_AB R40, R40, R64 ;  /* 0x000000402828723e */ /* 0x008fe400000000ff */
        /* <DEDUP_REMOVED lines=30> */
[----:B------:R-:W-:Y:S01]  /*13ab0*/  STL [R1+0x188], R38 ;  /* 0x0001882601007387 */ /* 0x000fe20000100800 */
[----:B------:R-:W-:-:S03]  /*13ac0*/  F2FP.F16.F32.PACK_AB R33, R33, R86 ;  /* 0x000000562121723e */ /* 0x000fc600000000ff */
[----:B------:R-:W-:Y:S04]  /*13ad0*/  STL [R1+0x184], R37 ;  /* 0x0001842501007387 */ /* 0x000fe80000100800 */
[----:B------:R0:W2:Y:S04]  /*13ae0*/  LDL.LU R93, [R1+0x6e0] ;  /* 0x0006e000015d7983 */ /* 0x0000a80000300800 */
[----:B------:R-:W-:Y:S01]  /*13af0*/  STL [R1+0x180], R36 ;  /* 0x0001802401007387 */ /* 0x000fe20000100800 */
[----:B------:R-:W-:-:S03]  /*13b00*/  F2FP.F16.F32.PACK_AB R0, R32, R85 ;  /* 0x000000552000723e */ /* 0x000fc600000000ff */
[----:B------:R0:W3:Y:S04]  /*13b10*/  LDL.LU R87, [R1+0x6dc] ;  /* 0x0006dc0001577983 */ /* 0x0000e80000300800 */
[----:B------:R-:W-:Y:S04]  /*13b20*/  STL [R1+0x17c], R35 ;  /* 0x00017c2301007387 */ /* 0x000fe80000100800 */
[----:B------:R0:W4:Y:S04]  /*13b30*/  LDL.LU R86, [R1+0x6d8] ;  /* 0x0006d80001567983 */ /* 0x0001280000300800 */
[----:B------:R-:W-:Y:S04]  /*13b40*/  STL [R1+0x178], R34 ;  /* 0x0001782201007387 */ /* 0x000fe80000100800 */
[----:B------:R0:W5:Y:S04]  /*13b50*/  LDL.LU R85, [R1+0x6d4] ;  /* 0x0006d40001557983 */ /* 0x0001680000300800 */
[----:B------:R-:W-:Y:S04]  /*13b60*/  STL [R1+0x174], R33 ;  /* 0x0001742101007387 */ /* 0x000fe80000100800 */
[----:B------:R-:W5:Y:S04]  /*13b70*/  LDL.LU R59, [R1+0x128] ;  /* 0x00012800013b7983 */ /* 0x000f680000300800 */
[----:B------:R-:W5:Y:S04]  /*13b80*/  LDL.LU R60, [R1+0x124] ;  /* 0x00012400013c7983 */ /* 0x000f680000300800 */
[----:B------:R1:W-:Y:S04]  /*13b90*/  STL [R1+0x170], R0 ;  /* 0x0001700001007387 */ /* 0x0003e80000100800 */
[----:B------:R-:W5:Y:S04]  /*13ba0*/  LDL.LU R61, [R1+0x120] ;  /* 0x00012000013d7983 */ /* 0x000f680000300800 */
[----:B------:R-:W5:Y:S04]  /*13bb0*/  LDL.LU R62, [R1+0x11c] ;  /* 0x00011c00013e7983 */ /* 0x000f680000300800 */
[----:B------:R-:W5:Y:S01]  /*13bc0*/  LDL.LU R63, [R1+0x118] ;  /* 0x00011800013f7983 */ /* 0x000f620000300800 */
[----:B------:R-:W-:-:S03]  /*13bd0*/  F2FP.F16.F32.PACK_AB R31, R31, R84 ;  /* 0x000000541f1f723e */ /* 0x000fc600000000ff */
[----:B------:R-:W5:Y:S04]  /*13be0*/  LDL.LU R64, [R1+0x114] ;  /* 0x0001140001407983 */ /* 0x000f680000300800 */
[----:B------:R-:W5:Y:S01]  /*13bf0*/  LDL.LU R65, [R1+0x110] ;  /* 0x0001100001417983 */ /* 0x000f620000300800 */
[----:B------:R-:W-:-:S03]  /*13c00*/  F2FP.F16.F32.PACK_AB R30, R30, R83 ;  /* 0x000000531e1e723e */ /* 0x000fc600000000ff */
[----:B------:R-:W5:Y:S04]  /*13c10*/  LDL.LU R66, [R1+0x10c] ;  /* 0x00010c0001427983 */ /* 0x000f680000300800 */
[----:B------:R-:W5:Y:S04]  /*13c20*/  LDL.LU R67, [R1+0x108] ;  /* 0x0001080001437983 */ /* 0x000f680000300800 */
[----:B-1----:R-:W5:Y:S04]  /*13c30*/  LDL.LU R0, [R1+0x104] ;  /* 0x0001040001007983 */ /* 0x002f680000300800 */
[----:B------:R-:W5:Y:S04]  /*13c40*/  LDL.LU R88, [R1+0x100] ;  /* 0x0001000001587983 */ /* 0x000f680000300800 */
[----:B------:R0:W5:Y:S04]  /*13c50*/  LDL.LU R84, [R1+0x6d0] ;  /* 0x0006d00001547983 */ /* 0x0001680000300800 */
[----:B------:R0:W5:Y:S04]  /*13c60*/  LDL.LU R83, [R1+0x6cc] ;  /* 0x0006cc0001537983 */ /* 0x0001680000300800 */
[----:B------:R-:W-:Y:S04]  /*13c70*/  STL [R1+0x16c], R31 ;  /* 0x00016c1f01007387 */ /* 0x000fe80000100800 */
[----:B------:R0:W5:Y:S04]  /*13c80*/  LDL.LU R82, [R1+0x6c8] ;  /* 0x0006c80001527983 */ /* 0x0001680000300800 */
[----:B------:R-:W-:Y:S04]  /*13c90*/  STL [R1+0x168], R30 ;  /* 0x0001681e01007387 */ /* 0x000fe80000100800 */
[----:B------:R0:W5:Y:S04]  /*13ca0*/  LDL.LU R81, [R1+0x6c4] ;  /* 0x0006c40001517983 */ /* 0x0001680000300800 */
[----:B------:R-:W-:Y:S04]  /*13cb0*/  STL [R1+0x164], R29 ;  /* 0x0001641d01007387 */ /* 0x000fe80000100800 */
[----:B------:R0:W5:Y:S04]  /*13cc0*/  LDL.LU R80, [R1+0x6c0] ;  /* 0x0006c00001507983 */ /* 0x0001680000300800 */
[----:B------:R-:W-:Y:S04]  /*13cd0*/  STL [R1+0x160], R28 ;  /* 0x0001601c01007387 */ /* 0x000fe80000100800 */
[----:B------:R0:W5:Y:S01]  /*13ce0*/  LDL.LU R79, [R1+0x6bc] ;  /* 0x0006bc00014f7983 */ /* 0x0001620000300800 */
[----:B------:R-:W-:-:S03]  /*13cf0*/  F2FP.F16.F32.PACK_AB R25, R25, R78 ;  /* 0x0000004e1919723e */ /* 0x000fc600000000ff */
[----:B------:R-:W-:Y:S04]  /*13d00*/  STL [R1+0x15c], R27 ;  /* 0x00015c1b01007387 */ /* 0x000fe80000100800 */
[----:B------:R0:W5:Y:S04]  /*13d10*/  LDL.LU R78, [R1+0x6b8] ;  /* 0x0006b800014e7983 */ /* 0x0001680000300800 */
[----:B------:R1:W-:Y:S04]  /*13d20*/  STL [R1+0x158], R3 ;  /* 0x0001580301007387 */ /* 0x0003e80000100800 */
[----:B-1----:R-:W5:Y:S04]  /*13d30*/  LDL.LU R3, [R1+0xfc] ;  /* 0x0000fc0001037983 */ /* 0x002f680000300800 */
[----:B------:R1:W-:Y:S01]  /*13d40*/  STL [R1+0x154], R25 ;  /* 0x0001541901007387 */ /* 0x0003e20000100800 */
[----:B--2---:R-:W-:-:S03]  /*13d50*/  F2FP.F16.F32.PACK_AB R93, R24, R77 ;  /* 0x0000004d185d723e */ /* 0x004fc600000000ff */
[----:B------:R0:W2:Y:S01]  /*13d60*/  LDL.LU R77, [R1+0x6b4] ;  /* 0x0006b400014d7983 */ /* 0x0000a20000300800 */
[----:B---3--:R-:W-:-:S03]  /*13d70*/  F2FP.F16.F32.PACK_AB R87, R23, R76 ;  /* 0x0000004c1757723e */ /* 0x008fc600000000ff */
[----:B------:R3:W-:Y:S04]  /*13d80*/  STL [R1+0x658], R93 ;  /* 0x0006585d01007387 */ /* 0x0007e80000100800 */
[----:B------:R0:W3:Y:S01]  /*13d90*/  LDL.LU R76, [R1+0x6b0] ;  /* 0x0006b000014c7983 */ /* 0x0000e20000300800 */
[----:B----4-:R-:W-:-:S03]  /*13da0*/  F2FP.F16.F32.PACK_AB R86, R22, R75 ;  /* 0x0000004b1656723e */ /* 0x010fc600000000ff */
[----:B------:R-:W-:Y:S04]  /*13db0*/  STL [R1+0x65c], R87 ;  /* 0x00065c5701007387 */ /* 0x000fe80000100800 */
[----:B------:R0:W4:Y:S01]  /*13dc0*/  LDL.LU R75, [R1+0x6ac] ;  /* 0x0006ac00014b7983 */ /* 0x0001220000300800 */
[----:B-----5:R-:W-:-:S03]  /*13dd0*/  F2FP.F16.F32.PACK_AB R85, R21, R74 ;  /* 0x0000004a1555723e */ /* 0x020fc600000000ff */
[----:B------:R0:W5:Y:S01]  /*13de0*/  LDL.LU R74, [R1+0x6a8] ;  /* 0x0006a800014a7983 */ /* 0x0001620000300800 */
[----:B------:R-:W-:-:S03]  /*13df0*/  F2FP.F16.F32.PACK_AB R84, R20, R73 ;  /* 0x000000491454723e */ /* 0x000fc600000000ff */
        /* <DEDUP_REMOVED lines=11> */
[----:B------:R-:W-:Y:S02]  /*13eb0*/  F2FP.F16.F32.PACK_AB R78, R14, R59 ;  /* 0x0000003b0e4e723e */ /* 0x000fe400000000ff */
[----:B--2---:R-:W-:Y:S02]  /*13ec0*/  F2FP.F16.F32.PACK_AB R77, R13, R60 ;  /* 0x0000003c0d4d723e */ /* 0x004fe400000000ff */
[----:B---3--:R-:W-:Y:S02]  /*13ed0*/  F2FP.F16.F32.PACK_AB R76, R12, R61 ;  /* 0x0000003d0c4c723e */ /* 0x008fe400000000ff */
[----:B----4-:R-:W-:Y:S02]  /*13ee0*/  F2FP.F16.F32.PACK_AB R75, R11, R62 ;  /* 0x0000003e0b4b723e */ /* 0x010fe400000000ff */
[----:B-----5:R-:W-:Y:S02]  /*13ef0*/  F2FP.F16.F32.PACK_AB R74, R10, R63 ;  /* 0x0000003f0a4a723e */ /* 0x020fe400000000ff */
[----:B------:R-:W-:-:S02]  /*13f00*/  F2FP.F16.F32.PACK_AB R73, R9, R64 ;  /* 0x000000400949723e */ /* 0x000fc400000000ff */
[----:B------:R-:W-:Y:S02]  /*13f10*/  F2FP.F16.F32.PACK_AB R72, R8, R65 ;  /* 0x000000410848723e */ /* 0x000fe400000000ff */
[----:B------:R-:W-:Y:S02]  /*13f20*/  F2FP.F16.F32.PACK_AB R71, R7, R66 ;  /* 0x000000420747723e */ /* 0x000fe400000000ff */
[----:B------:R-:W-:Y:S02]  /*13f30*/  F2FP.F16.F32.PACK_AB R70, R6, R67 ;  /* 0x000000430646723e */ /* 0x000fe400000000ff */
[----:B------:R-:W-:Y:S02]  /*13f40*/  F2FP.F16.F32.PACK_AB R69, R5, R0 ;  /* 0x000000000545723e */ /* 0x000fe400000000ff */
[----:B------:R-:W-:Y:S02]  /*13f50*/  F2FP.F16.F32.PACK_AB R68, R4, R88 ;  /* 0x000000580444723e */ /* 0x000fe400000000ff */
[----:B-1----:R-:W1:Y:S01]  /*13f60*/  LDTM.x64 R4, tmem[UR10+0x1c0] ;  /* 0x0001c00a000479ee */ /* 0x002e620008340000 */
[----:B------:R-:W2:Y:S01]  /*13f70*/  LDL.LU R88, [R1+0x28] ;  /* 0x0000280001587983 */ /* 0x000ea20000300800 */
[----:B------:R-:W-:Y:S01]  /*13f80*/  NOP ;  /* 0x0000000000007918 */ /* 0x000fe20000000000 */
[----:B------:R-:W3:Y:S02]  /*13f90*/  LDCU.64 UR10, c[0x0][0x398] ;  /* 0x00007300ff0a77ac */ /* 0x000ee40008000a00 */
[----:B------:R-:W4:Y:S04]  /*13fa0*/  LDL.LU R0, [R1+0x24] ;  /* 0x0000240001007983 */ /* 0x000f280000300800 */
[----:B------:R-:W5:Y:S04]  /*13fb0*/  LDL.LU R93, [R1+0x18] ;  /* 0x00001800015d7983 */ /* 0x000f680000300800 */
[----:B-1----:R-:W-:Y:S04]  /*13fc0*/  STL [R1+0x654], R43 ;  /* 0x0006542b01007387 */ /* 0x002fe80000100800 */
        /* <DEDUP_REMOVED lines=22> */
[----:B------:R0:W-:Y:S01]  /*14130*/  STL [R1+0x5f8], R66 ;  /* 0x0005f84201007387 */ /* 0x0001e20000100800 */
[----:B-1----:R-:W-:-:S03]  /*14140*/  F2FP.F16.F32.PACK_AB R65, R67, R3 ;  /* 0x000000034341723e */ /* 0x002fc600000000ff */
[----:B0-----:R-:W2:Y:S04]  /*14150*/  LDL.LU R66, [R1+0x3a4] ;  /* 0x0003a40001427983 */ /* 0x001ea80000300800 */
[----:B------:R-:W2:Y:S04]  /*14160*/  LDL.LU R3, [R1+0x68c] ;  /* 0x00068c0001037983 */ /* 0x000ea80000300800 */
[----:B------:R0:W-:Y:S04]  /*14170*/  STL [R1+0xfc], R65 ;  /* 0x0000fc4101007387 */ /* 0x0001e80000100800 */
[----:B0-----:R-:W3:Y:S01]  /*14180*/  LDL.LU R65, [R1+0x3a0] ;  /* 0x0003a00001417983 */ /* 0x001ee20000300800 */
[----:B--2---:R-:W-:-:S03]  /*14190*/  F2FP.F16.F32.PACK_AB R15, R15, R3 ;  /* 0x000000030f0f723e */ /* 0x004fc600000000ff */
[----:B------:R0:W2:Y:S01]  /*141a0*/  LDL.LU R3, [R1+0x688] ;  /* 0x0006880001037983 */ /* 0x0000a20000300800 */
[C---:B------:R-:W-:Y:S02]  /*141b0*/  PRMT R63, R15.reuse, 0x7610, R63 ;  /* 0x000076100f3f7816 */ /* 0x040fe4000000003f */
[----:B------:R-:W-:Y:S02]  /*141c0*/  PRMT R64, R15, 0x7632, R64 ;  /* 0x000076320f407816 */ /* 0x000fe40000000040 */
[----:B------:R-:W3:Y:S01]  /*141d0*/  LDL.LU R15, [R1+0x20] ;  /* 0x00002000010f7983 */ /* 0x000ee20000300800 */
[----:B--2---:R-:W-:-:S03]  /*141e0*/  F2FP.F16.F32.PACK_AB R3, R14, R88 ;  /* 0x000000580e03723e */ /* 0x004fc600000000ff */
[----:B------:R-:W2:Y:S01]  /*141f0*/  LDL.LU R88, [R1+0x684] ;  /* 0x0006840001587983 */ /* 0x000ea20000300800 */
[C---:B------:R-:W-:Y:S02]  /*14200*/  PRMT R61, R3.reuse, 0x7610, R61 ;  /* 0x00007610033d7816 */ /* 0x040fe4000000003d */
[----:B------:R-:W-:Y:S02]  /*14210*/  PRMT R62, R3, 0x7632, R62 ;  /* 0x00007632033e7816 */ /* 0x000fe4000000003e */
[----:B------:R0:W4:Y:S02]  /*14220*/  LDL.LU R3, [R1+0x680] ;  /* 0x0006800001037983 */ /* 0x0001240000300800 */
[----:B----4-:R-:W-:Y:S02]  /*14230*/  F2FP.F16.F32.PACK_AB R3, R13, R0 ;  /* 0x000000000d03723e */ /* 0x010fe400000000ff */
[----:B------:R-:W4:Y:S02]  /*14240*/  LDL.LU R0, [R1+0x67c] ;  /* 0x00067c0001007983 */ /* 0x000f240000300800 */
[----:B------:R-:W-:-:S02]  /*14250*/  PRMT R59, R3, 0x7610, R59 ;  /* 0x00007610033b7816 */ /* 0x000fc4000000003b */
[----:B------:R-:W-:Y:S02]  /*14260*/  PRMT R60, R3, 0x7632, R60 ;  /* 0x00007632033c7816 */ /* 0x000fe4000000003c */
[----:B------:R0:W2:Y:S01]  /*14270*/  LDL.LU R3, [R1+0x678] ;  /* 0x0006780001037983 */ /* 0x0000a20000300800 */
[----:B---3--:R-:W-:Y:S02]  /*14280*/  F2FP.F16.F32.PACK_AB R87, R12, R15 ;  /* 0x0000000f0c57723e */ /* 0x008fe400000000ff */
[----:B------:R-:W1:Y:S01]  /*14290*/  LDC R15, c[0x0][0x3b4] ;  /* 0x0000ed00ff0f7b82 */ /* 0x000e620000000800 */
[----:B----4-:R-:W-:Y:S02]  /*142a0*/  F2FP.F16.F32.PACK_AB R12, R11, R0 ;  /* 0x000000000b0c723e */ /* 0x010fe400000000ff */
[----:B------:R0:W3:Y:S01]  /*142b0*/  LDL.LU R0, [R1+0x674] ;  /* 0x0006740001007983 */ /* 0x0000e20000300800 */
[----:B--2---:R-:W-:-:S03]  /*142c0*/  F2FP.F16.F32.PACK_AB R3, R9, R88 ;  /* 0x000000580903723e */ /* 0x004fc600000000ff */
[----:B------:R-:W2:Y:S01]  /*142d0*/  LDL.LU R88, [R1+0x670] ;  /* 0x0006700001587983 */ /* 0x000ea20000300800 */
[----:B-----5:R-:W-:-:S03]  /*142e0*/  F2FP.F16.F32.PACK_AB R11, R10, R93 ;  /* 0x0000005d0a0b723e */ /* 0x020fc600000000ff */
[----:B------:R-:W4:Y:S01]  /*142f0*/  LDL R93, [R1+0x3b0] ;  /* 0x0003b000015d7983 */ /* 0x000f220000100800 */
[----:B------:R-:W-:-:S04]  /*14300*/  ISETP.GE.AND P0, PT, R66, UR18, PT ;  /* 0x0000001242007c0c */ /* 0x000fc8000bf06270 */
[C---:B------:R-:W-:Y:S01]  /*14310*/  ISETP.LT.AND P0, PT, R65.reuse, UR33, !P0 ;  /* 0x0000002141007c0c */ /* 0x040fe2000c701270 */
[----:B------:R-:W5:Y:S01]  /*14320*/  LDCU UR33, c[0x0][0x398] ;  /* 0x00007300ff2177ac */ /* 0x000f620008000800 */
[C---:B------:R-:W-:Y:S02]  /*14330*/  PRMT R55, R12.reuse, 0x7610, R55 ;  /* 0x000076100c377816 */ /* 0x040fe40000000037 */
[----:B------:R-:W-:Y:S01]  /*14340*/  PRMT R56, R12, 0x7632, R56 ;  /* 0x000076320c387816 */ /* 0x000fe20000000038 */
[----:B------:R-:W-:Y:S01]  /*14350*/  IMAD R12, R65, UR30, RZ ;  /* 0x0000001e410c7c24 */ /* 0x000fe2000f8e02ff */
[C---:B------:R-:W-:Y:S02]  /*14360*/  PRMT R51, R3.reuse, 0x7610, R51 ;  /* 0x0000761003337816 */ /* 0x040fe40000000033 */
[----:B------:R-:W-:Y:S02]  /*14370*/  PRMT R52, R3, 0x7632, R52 ;  /* 0x0000763203347816 */ /* 0x000fe40000000034 */
[----:B------:R-:W-:-:S02]  /*14380*/  F2FP.F16.F32.PACK_AB R7, R7, R89 ;  /* 0x000000590707723e */ /* 0x000fc400000000ff */
[C---:B------:R-:W-:Y:S01]  /*14390*/  PRMT R57, R87.reuse, 0x7610, R57 ;  /* 0x0000761057397816 */ /* 0x040fe20000000039 */
[----:B------:R-:W4:Y:S01]  /*143a0*/  LDL.LU R89, [R1+0x66c] ;  /* 0x00066c0001597983 */ /* 0x000f220000300800 */
[----:B------:R-:W-:-:S03]  /*143b0*/  PRMT R58, R87, 0x7632, R58 ;  /* 0x00007632573a7816 */ /* 0x000fc6000000003a */
[----:B------:R-:W4:Y:S01]  /*143c0*/  LDL R87, [R1+0x3ac] ;  /* 0x0003ac0001577983 */ /* 0x000f220000100800 */
[----:B------:R-:W-:Y:S02]  /*143d0*/  F2FP.F16.F32.PACK_AB R5, R5, R90 ;  /* 0x0000005a0505723e */ /* 0x000fe400000000ff */
[----:B---3--:R-:W-:-:S04]  /*143e0*/  F2FP.F16.F32.PACK_AB R0, R8, R2 ;  /* 0x000000020800723e */ /* 0x008fc800000000ff */
[C---:B------:R-:W-:Y:S02]  /*143f0*/  PRMT R49, R0.reuse, 0x7610, R49 ;  /* 0x0000761000317816 */ /* 0x040fe40000000031 */
[----:B------:R-:W-:Y:S01]  /*14400*/  PRMT R50, R0, 0x7632, R50 ;  /* 0x0000763200327816 */ /* 0x000fe20000000032 */
[----:B-1----:R-:W-:-:S05]  /*14410*/  IMAD R0, R66, R15, RZ ;  /* 0x0000000f42007224 */ /* 0x002fca00078e02ff */
[----:B------:R-:W-:-:S04]  /*14420*/  LEA R8, P2, R0, UR16, 0x1 ;  /* 0x0000001000087c11 */ /* 0x000fc8000f8408ff */
[----:B------:R-:W-:-:S03]  /*14430*/  LEA.HI.X.SX32 R9, R0, UR17, 0x1, P2 ;  /* 0x0000001100097c11 */ /* 0x000fc600090f0eff */
[----:B------:R-:W-:-:S05]  /*14440*/  IMAD.WIDE R2, R12, 0x2, R8 ;  /* 0x000000020c027825 */ /* 0x000fca00078e0208 */
[----:B--2---:R1:W-:Y:S02]  /*14450*/  @P0 STG.E.U16 desc[UR22][R2.64], R88 ;  /* 0x0000005802000986 */ /* 0x0043e4000c101516 */
[----:B-1----:R-:W-:Y:S02]  /*14460*/  F2FP.F16.F32.PACK_AB R2, R6, R92 ;  /* 0x0000005c0602723e */ /* 0x002fe400000000ff */
[----:B------:R-:W2:Y:S04]  /*14470*/  LDL R92, [R1+0x3a8] ;  /* 0x0003a800015c7983 */ /* 0x000ea80000100800 */
[----:B------:R-:W3:Y:S01]  /*14480*/  LDL.LU R90, [R1+0x668] ;  /* 0x00066800015a7983 */ /* 0x000ee20000300800 */
[----:B------:R-:W-:Y:S02]  /*14490*/  PRMT R10, R88, 0x7632, R10 ;  /* 0x00007632580a7816 */ /* 0x000fe4000000000a */
[----:B------:R-:W-:-:S02]  /*144a0*/  F2FP.F16.F32.PACK_AB R88, R4, R91 ;  /* 0x0000005b0458723e */ /* 0x000fc400000000ff */
[----:B------:R-:W3:Y:S01]  /*144b0*/  LDL.LU R91, [R1+0x664] ;  /* 0x00066400015b7983 */ /* 0x000ee20000300800 */
[----:B------:R-:W-:Y:S01]  /*144c0*/  IMAD R0, R15, 0x80, R0 ;  /* 0x000000800f007824 */ /* 0x000fe200078e0200 */
[----:B------:R-:W-:Y:S01]  /*144d0*/  ISETP.GE.AND P0, PT, R65, UR19, PT ;  /* 0x0000001341007c0c */ /* 0x000fe2000bf06270 */
[----:B------:R-:W1:Y:S01]  /*144e0*/  LDCU.64 UR18, c[0x0][0x398] ;  /* 0x00007300ff1277ac */ /* 0x000e620008000a00 */
[C---:B------:R-:W-:Y:S02]  /*144f0*/  PRMT R45, R2.reuse, 0x7610, R45 ;  /* 0x00007610022d7816 */ /* 0x040fe4000000002d */
[----:B------:R-:W-:Y:S02]  /*14500*/  PRMT R46, R2, 0x7632, R46 ;  /* 0x00007632022e7816 */ /* 0x000fe4000000002e */
[C---:B------:R-:W-:Y:S02]  /*14510*/  LEA R2, P1, R0.reuse, UR16, 0x1 ;  /* 0x0000001000027c11 */ /* 0x040fe4000f8208ff */
[----:B----4-:R-:W-:Y:S01]  /*14520*/  ISETP.LT.AND P2, PT, R93, UR4, !P0 ;  /* 0x000000045d007c0c */ /* 0x010fe2000c741270 */
[----:B------:R-:W4:Y:S01]  /*14530*/  LDCU UR4, c[0x0][0x39c] ;  /* 0x00007380ff0477ac */ /* 0x000f220008000800 */
[----:B------:R-:W-:-:S02]  /*14540*/  LEA.HI.X.SX32 R3, R0, UR17, 0x1, P1 ;  /* 0x0000001100037c11 */ /* 0x000fc400088f0eff */
[C---:B------:R-:W-:Y:S02]  /*14550*/  PRMT R47, R7.reuse, 0x7610, R47 ;  /* 0x00007610072f7816 */ /* 0x040fe4000000002f */
[----:B------:R-:W-:Y:S01]  /*14560*/  PRMT R48, R7, 0x7632, R48 ;  /* 0x0000763207307816 */ /* 0x000fe20000000030 */
[----:B------:R-:W-:-:S04]  /*14570*/  IMAD.WIDE R6, R12, 0x2, R2 ;  /* 0x000000020c067825 */ /* 0x000fc800078e0202 */
[----:B------:R-:W-:Y:S01]  /*14580*/  IMAD R0, R15, 0x80, R0 ;  /* 0x000000800f007824 */ /* 0x000fe200078e0200 */
[C---:B------:R-:W-:Y:S01]  /*14590*/  PRMT R43, R5.reuse, 0x7610, R43 ;  /* 0x00007610052b7816 */ /* 0x040fe2000000002b */
[----:B------:R0:W-:Y:S01]  /*145a0*/  @P2 STG.E.U16 desc[UR22][R6.64], R10 ;  /* 0x0000000a06002986 */ /* 0x0001e2000c101516 */
[----:B------:R-:W-:Y:S01]  /*145b0*/  PRMT R44, R5, 0x7632, R44 ;  /* 0x00007632052c7816 */ /* 0x000fe2000000002c */
[----:B------:R-:W-:Y:S01]  /*145c0*/  IMAD R5, R15, 0x80, R0 ;  /* 0x000000800f057824 */ /* 0x000fe200078e0200 */
[----:B------:R-:W-:Y:S01]  /*145d0*/  ISETP.LT.AND P2, PT, R87, UR12, !P0 ;  /* 0x0000000c57007c0c */ /* 0x000fe2000c741270 */
[----:B------:R-:W1:Y:S01]  /*145e0*/  LDCU UR12, c[0x0][0x398] ;  /* 0x00007300ff0c77ac */ /* 0x000e620008000800 */
[----:B0-----:R-:W-:-:S04]  /*145f0*/  LEA R6, P1, R0, UR16, 0x1 ;  /* 0x0000001000067c11 */ /* 0x001fc8000f8208ff */
[----:B------:R-:W-:Y:S02]  /*14600*/  LEA.HI.X.SX32 R7, R0, UR17, 0x1, P1 ;  /* 0x0000001100077c11 */ /* 0x000fe400088f0eff */
[----:B------:R-:W-:Y:S02]  /*14610*/  LEA R4, P1, R5, UR16, 0x1 ;  /* 0x0000001005047c11 */ /* 0x000fe4000f8208ff */
[C---:B------:R-:W-:Y:S02]  /*14620*/  PRMT R53, R11.reuse, 0x7610, R53 ;  /* 0x000076100b357816 */ /* 0x040fe40000000035 */
[----:B------:R-:W-:Y:S01]  /*14630*/  PRMT R54, R11, 0x7632, R54 ;  /* 0x000076320b367816 */ /* 0x000fe20000000036 */
[----:B------:R-:W-:Y:S01]  /*14640*/  IMAD.WIDE R10, R12, 0x2, R6 ;  /* 0x000000020c0a7825 */ /* 0x000fe200078e0206 */
[----:B------:R-:W-:Y:S01]  /*14650*/  LEA.HI.X.SX32 R5, R5, UR17, 0x1, P1 ;  /* 0x0000001105057c11 */ /* 0x000fe200088f0eff */
[----:B------:R-:W0:Y:S01]  /*14660*/  LDCU.64 UR16, c[0x0][0x398] ;  /* 0x00007300ff1077ac */ /* 0x000e220008000a00 */
[----:B------:R-:W-:-:S02]  /*14670*/  PRMT R0, R68, 0x7632, R0 ;  /* 0x0000763244007816 */ /* 0x000fc40000000000 */
[----:B------:R1:W-:Y:S02]  /*14680*/  @P2 STG.E.U16 desc[UR22][R10.64], R68 ;  /* 0x000000440a002986 */ /* 0x0003e4000c101516 */
[----:B-1----:R-:W-:Y:S01]  /*14690*/  IMAD.WIDE R10, R12, 0x2, R4 ;  /* 0x000000020c0a7825 */ /* 0x002fe200078e0204 */
[----:B--2---:R-:W-:Y:S01]  /*146a0*/  ISETP.LT.AND P0, PT, R92, UR28, !P0 ;  /* 0x0000001c5c007c0c */ /* 0x004fe2000c701270 */
[----:B------:R-:W1:-:S12]  /*146b0*/  LDCU UR28, c[0x0][0x398] ;  /* 0x00007300ff1c77ac */ /* 0x000e580008000800 */
[----:B------:R2:W-:Y:S02]  /*146c0*/  @P0 STG.E.U16 desc[UR22][R10.64], R0 ;  /* 0x000000000a000986 */ /* 0x0005e4000c101516 */
[----:B--2---:R-:W-:-:S05]  /*146d0*/  VIADD R0, R65, 0x1 ;  /* 0x0000000141007836 */ /* 0x004fca0000000000 */
[----:B----4-:R-:W-:Y:S01]  /*146e0*/  ISETP.GE.AND P0, PT, R0, UR4, PT ;  /* 0x0000000400007c0c */ /* 0x010fe2000bf06270 */
[----:B------:R-:W-:Y:S01]  /*146f0*/  VIADD R0, R12, UR30 ;  /* 0x0000001e0c007c36 */ /* 0x000fe20008000000 */
[----:B------:R-:W2:Y:S02]  /*14700*/  LDCU UR4, c[0x0][0x39c] ;  /* 0x00007380ff0477ac */ /* 0x000ea40008000800 */
[----:B------:R-:W-:Y:S01]  /*14710*/  ISETP.LT.AND P1, PT, R66, UR26, !P0 ;  /* 0x0000001a42007c0c */ /* 0x000fe2000c721270 */
[----:B------:R-:W-:Y:S01]  /*14720*/  IMAD.WIDE R10, R0, 0x2, R8 ;  /* 0x00000002000a7825 */ /* 0x000fe200078e0208 */
[----:B------:R-:W-:Y:S01]  /*14730*/  ISETP.LT.AND P2, PT, R93, UR6, !P0 ;  /* 0x000000065d007c0c */ /* 0x000fe2000c741270 */
[----:B------:R-:W4:Y:S01]  /*14740*/  LDCU UR6, c[0x0][0x398] ;  /* 0x00007300ff0677ac */ /* 0x000f220008000800 */
[----:B------:R-:W-:Y:S02]  /*14750*/  PRMT R12, R89, 0x7632, R12 ;  /* 0x00007632590c7816 */ /* 0x000fe4000000000c */
[----:B------:R-:W-:Y:S01]  /*14760*/  PRMT R13, R78, 0x7632, R13 ;  /* 0x000076324e0d7816 */ /* 0x000fe2000000000d */
[----:B------:R-:W0:Y:S06]  /*14770*/  LDCU UR26, c[0x0][0x398] ;  /* 0x00007300ff1a77ac */ /* 0x000e2c0008000800 */
[----:B------:R0:W-:Y:S01]  /*14780*/  @P1 STG.E.U16 desc[UR22][R10.64], R89 ;  /* 0x000000590a001986 */ /* 0x0001e2000c101516 */
[----:B------:R-:W-:Y:S01]  /*14790*/  ISETP.LT.AND P1, PT, R87, UR18, !P0 ;  /* 0x0000001257007c0c */ /* 0x000fe2000c721270 */
[----:B------:R-:W1:Y:S01]  /*147a0*/  LDCU UR18, c[0x0][0x39c] ;  /* 0x00007380ff1277ac */ /* 0x000e620008000800 */
[----:B------:R-:W-:Y:S01]  /*147b0*/  ISETP.LT.AND P0, PT, R92, UR24, !P0 ;  /* 0x000000185c007c0c */ /* 0x000fe2000c701270 */
[----:B------:R-:W1:Y:S01]  /*147c0*/  LDCU UR24, c[0x0][0x398] ;  /* 0x00007300ff1877ac */ /* 0x000e620008000800 */
[----:B0-----:R-:W-:-:S05]  /*147d0*/  IMAD.WIDE R10, R0, 0x2, R2 ;  /* 0x00000002000a7825 */ /* 0x001fca00078e0202 */
[----:B------:R0:W-:Y:S02]  /*147e0*/  @P2 STG.E.U16 desc[UR22][R10.64], R12 ;  /* 0x0000000c0a002986 */ /* 0x0001e4000c101516 */
[----:B0-----:R-:W-:Y:S01]  /*147f0*/  IMAD.WIDE R10, R0, 0x2, R6 ;  /* 0x00000002000a7825 */ /* 0x001fe200078e0206 */
[----:B------:R-:W-:-:S04]  /*14800*/  PRMT R12, R69, 0x7632, R12 ;  /* 0x00007632450c7816 */ /* 0x000fc8000000000c */
[----:B------:R0:W-:Y:S02]  /*14810*/  @P1 STG.E.U16 desc[UR22][R10.64], R69 ;  /* 0x000000450a001986 */ /* 0x0001e4000c101516 */
[----:B0-----:R-:W-:-:S05]  /*14820*/  IMAD.WIDE R10, R0, 0x2, R4 ;  /* 0x00000002000a7825 */ /* 0x001fca00078e0204 */
[----:B------:R0:W-:Y:S02]  /*14830*/  @P0 STG.E.U16 desc[UR22][R10.64], R12 ;  /* 0x0000000c0a000986 */ /* 0x0001e4000c101516 */
[----:B0-----:R-:W-:-:S05]  /*14840*/  VIADD R10, R65, 0x2 ;  /* 0x00000002410a7836 */ /* 0x001fca0000000000 */
[----:B--2---:R-:W-:Y:S01]  /*14850*/  ISETP.GE.AND P0, PT, R10, UR4, PT ;  /* 0x000000040a007c0c */ /* 0x004fe2000bf06270 */
[----:B------:R-:W-:Y:S01]  /*14860*/  VIADD R0, R0, UR30 ;  /* 0x0000001e00007c36 */ /* 0x000fe20008000000 */
[----:B---3--:R-:W-:Y:S01]  /*14870*/  PRMT R12, R90, 0x7632, R12 ;  /* 0x000076325a0c7816 */ /* 0x008fe2000000000c */
[----:B------:R-:W0:Y:S01]  /*14880*/  LDCU UR4, c[0x0][0x39c] ;  /* 0x00007380ff0477ac */ /* 0x000e220008000800 */
[----:B------:R-:W-:Y:S01]  /*14890*/  ISETP.LT.AND P1, PT, R66, UR20, !P0 ;  /* 0x0000001442007c0c */ /* 0x000fe2000c721270 */
[C---:B------:R-:W-:Y:S01]  /*148a0*/  IMAD.WIDE R10, R0.reuse, 0x2, R8 ;  /* 0x00000002000a7825 */ /* 0x040fe200078e0208 */
[----:B------:R-:W2:Y:S11]  /*148b0*/  LDCU UR20, c[0x0][0x39c] ;  /* 0x00007380ff1477ac */ /* 0x000eb60008000800 */
[----:B------:R3:W-:Y:S01]  /*148c0*/  @P1 STG.E.U16 desc[UR22][R10.64], R90 ;  /* 0x0000005a0a001986 */ /* 0x0007e2000c101516 */
[----:B------:R-:W-:Y:S01]  /*148d0*/  ISETP.LT.AND P1, PT, R93, UR10, !P0 ;  /* 0x0000000a5d007c0c */ /* 0x000fe2000c721270 */
[----:B------:R-:W0:Y:S01]  /*148e0*/  LDCU UR10, c[0x0][0x39c] ;  /* 0x00007380ff0a77ac */ /* 0x000e220008000800 */
[----:B---3--:R-:W-:-:S11]  /*148f0*/  IMAD.WIDE R10, R0, 0x2, R2 ;  /* 0x00000002000a7825 */ /* 0x008fd600078e0202 */
[----:B------:R3:W-:Y:S01]  /*14900*/  @P1 STG.E.U16 desc[UR22][R10.64], R12 ;  /* 0x0000000c0a001986 */ /* 0x0007e2000c101516 */
[----:B------:R-:W-:Y:S01]  /*14910*/  ISETP.LT.AND P1, PT, R87, UR14, !P0 ;  /* 0x0000000e57007c0c */ /* 0x000fe2000c721270 */
[----:B------:R-:W0:Y:S01]  /*14920*/  LDCU UR14, c[0x0][0x39c] ;  /* 0x00007380ff0e77ac */ /* 0x000e220008000800 */
[----:B------:R-:W-:Y:S02]  /*14930*/  ISETP.LT.AND P0, PT, R92, UR16, !P0 ;  /* 0x000000105c007c0c */ /* 0x000fe4000c701270 */
[----:B------:R-:W-:Y:S01]  /*14940*/  PRMT R69, R80, 0x7632, R69 ;  /* 0x0000763250457816 */ /* 0x000fe20000000045 */
[----:B------:R-:W0:Y:S01]  /*14950*/  LDCU UR16, c[0x0][0x398] ;  /* 0x00007300ff1077ac */ /* 0x000e220008000800 */
[----:B---3--:R-:W-:Y:S01]  /*14960*/  IMAD.WIDE R10, R0, 0x2, R6 ;  /* 0x00000002000a7825 */ /* 0x008fe200078e0206 */
[----:B------:R-:W-:-:S06]  /*14970*/  PRMT R12, R70, 0x7632, R12 ;  /* 0x00007632460c7816 */ /* 0x000fcc000000000c */
[----:B------:R3:W-:Y:S02]  /*14980*/  @P1 STG.E.U16 desc[UR22][R10.64], R70 ;  /* 0x000000460a001986 */ /* 0x0007e4000c101516 */
[----:B---3--:R-:W-:-:S05]  /*14990*/  IMAD.WIDE R10, R0, 0x2, R4 ;  /* 0x00000002000a7825 */ /* 0x008fca00078e0204 */
[----:B------:R3:W-:Y:S02]  /*149a0*/  @P0 STG.E.U16 desc[UR22][R10.64], R12 ;  /* 0x0000000c0a000986 */ /* 0x0007e4000c101516 */
[----:B---3--:R-:W-:-:S05]  /*149b0*/  VIADD R10, R65, 0x3 ;  /* 0x00000003410a7836 */ /* 0x008fca0000000000 */
[----:B0-----:R-:W-:Y:S01]  /*149c0*/  ISETP.GE.AND P0, PT, R10, UR4, PT ;  /* 0x000000040a007c0c */ /* 0x001fe2000bf06270 */
[----:B------:R-:W0:Y:S03]  /*149d0*/  LDCU UR4, c[0x0][0x398] ;  /* 0x00007300ff0477ac */ /* 0x000e260008000800 */
[----:B------:R-:W-:Y:S01]  /*149e0*/  ISETP.LT.AND P1, PT, R66, UR32, !P0 ;  /* 0x0000002042007c0c */ /* 0x000fe2000c721270 */
[----:B------:R-:W-:Y:S01]  /*149f0*/  VIADD R0, R0, UR30 ;  /* 0x0000001e00007c36 */ /* 0x000fe20008000000 */
[----:B------:R-:W-:Y:S01]  /*14a00*/  PRMT R12, R91, 0x7632, R12 ;  /* 0x000076325b0c7816 */ /* 0x000fe2000000000c */
[----:B------:R-:W3:Y:S02]  /*14a10*/  LDCU UR32, c[0x0][0x398] ;  /* 0x00007300ff2077ac */ /* 0x000ee40008000800 */
[----:B------:R-:W-:-:S08]  /*14a20*/  IMAD.WIDE R10, R0, 0x2, R8 ;  /* 0x00000002000a7825 */ /* 0x000fd000078e0208 */
[----:B------:R1:W-:Y:S01]  /*14a30*/  @P1 STG.E.U16 desc[UR22][R10.64], R91 ;  /* 0x0000005b0a001986 */ /* 0x0003e2000c101516 */
[----:B0-----:R-:W-:Y:S01]  /*14a40*/  ISETP.LT.AND P1, PT, R93, UR4, !P0 ;  /* 0x000000045d007c0c */ /* 0x001fe2000c721270 */
[----:B------:R-:W0:Y:S01]  /*14a50*/  LDCU UR4, c[0x0][0x398] ;  /* 0x00007300ff0477ac */ /* 0x000e220008000800 */
[----:B-1----:R-:W-:-:S11]  /*14a60*/  IMAD.WIDE R10, R0, 0x2, R2 ;  /* 0x00000002000a7825 */ /* 0x002fd600078e0202 */
[----:B------:R1:W-:Y:S01]  /*14a70*/  @P1 STG.E.U16 desc[UR22][R10.64], R12 ;  /* 0x0000000c0a001986 */ /* 0x0003e2000c101516 */
[----:B----4-:R-:W-:Y:S01]  /*14a80*/  ISETP.LT.AND P1, PT, R87, UR6, !P0 ;  /* 0x0000000657007c0c */ /* 0x010fe2000c721270 */
[----:B------:R-:W4:Y:S01]  /*14a90*/  LDCU UR6, c[0x0][0x398] ;  /* 0x00007300ff0677ac */ /* 0x000f220008000800 */
[----:B0-----:R-:W-:Y:S02]  /*14aa0*/  ISETP.LT.AND P0, PT, R92, UR4, !P0 ;  /* 0x000000045c007c0c */ /* 0x001fe4000c701270 */
[----:B------:R-:W2:Y:S01]  /*14ab0*/  LDL.LU R92, [R1+0x660] ;  /* 0x00066000015c7983 */ /* 0x000ea20000300800 */
[----:B------:R-:W0:Y:S03]  /*14ac0*/  LDCU UR4, c[0x0][0x39c] ;  /* 0x00007380ff0477ac */ /* 0x000e260008000800 */
[----:B------:R-:W3:Y:S01]  /*14ad0*/  LDL.S16 R90, [R1+0x214] ;  /* 0x00021400015a7983 */ /* 0x000ee20000100600 */
[----:B-1----:R-:W-:Y:S01]  /*14ae0*/  IMAD.WIDE R10, R0, 0x2, R6 ;  /* 0x00000002000a7825 */ /* 0x002fe200078e0206 */
[----:B------:R-:W-:-:S02]  /*14af0*/  PRMT R12, R71, 0x7632, R12 ;  /* 0x00007632470c7816 */ /* 0x000fc4000000000c */
[----:B------:R-:W3:Y:S04]  /*14b00*/  LDL.LU.S16 R89, [R1+0x216] ;  /* 0x0002160001597983 */ /* 0x000ee80000300600 */
[----:B------:R1:W-:Y:S04]  /*14b10*/  @P1 STG.E.U16 desc[UR22][R10.64], R71 ;  /* 0x000000470a001986 */ /* 0x0003e8000c101516 */
[----:B------:R-:W3:Y:S04]  /*14b20*/  LDL.S16 R91, [R1+0x218] ;  /* 0x00021800015b7983 */ /* 0x000ee80000100600 */
[----:B------:R-:W3:Y:S01]  /*14b30*/  LDL.LU.S16 R70, [R1+0x21a] ;  /* 0x00021a0001467983 */ /* 0x000ee20000300600 */
[----:B-1----:R-:W-:-:S05]  /*14b40*/  IMAD.WIDE R10, R0, 0x2, R4 ;  /* 0x00000002000a7825 */ /* 0x002fca00078e0204 */
[----:B------:R1:W-:Y:S02]  /*14b50*/  @P0 STG.E.U16 desc[UR22][R10.64], R12 ;  /* 0x0000000c0a000986 */ /* 0x0003e4000c101516 */
[----:B-1----:R-:W-:-:S05]  /*14b60*/  VIADD R10, R65, 0x4 ;  /* 0x00000004410a7836 */ /* 0x002fca0000000000 */
[----:B0-----:R-:W-:Y:S01]  /*14b70*/  ISETP.GE.AND P0, PT, R10, UR4, PT ;  /* 0x000000040a007c0c */ /* 0x001fe2000bf06270 */
[----:B------:R-:W-:Y:S01]  /*14b80*/  VIADD R0, R0, UR30 ;  /* 0x0000001e00007c36 */ /* 0x000fe20008000000 */
[----:B------:R-:W0:Y:S02]  /*14b90*/  LDCU UR4, c[0x0][0x398] ;  /* 0x00007300ff0477ac */ /* 0x000e240008000800 */
[----:B----4-:R-:W-:Y:S01]  /*14ba0*/  ISETP.LT.AND P1, PT, R66, UR6, !P0 ;  /* 0x0000000642007c0c */ /* 0x010fe2000c721270 */
[----:B------:R-:W-:Y:S01]  /*14bb0*/  IMAD.WIDE R10, R0, 0x2, R8 ;  /* 0x00000002000a7825 */ /* 0x000fe200078e0208 */
[----:B------:R-:W1:Y:S01]  /*14bc0*/  LDCU UR6, c[0x0][0x398] ;  /* 0x00007300ff0677ac */ /* 0x000e620008000800 */
[----:B--2---:R-:W-:-:S10]  /*14bd0*/  PRMT R12, R92, 0x7610, R12 ;  /* 0x000076105c0c7816 */ /* 0x004fd4000000000c */
[----:B------:R2:W-:Y:S02]  /*14be0*/  @P1 STG.E.U16 desc[UR22][R10.64], R12 ;  /* 0x0000000c0a001986 */ /* 0x0005e4000c101516 */
[----:B--2---:R-:W-:Y:S02]  /*14bf0*/  PRMT R12, R92, 0x7632, R12 ;  /* 0x000076325c0c7816 */ /* 0x004fe4000000000c */
[----:B------:R-:W1:Y:S01]  /*14c00*/  LDL.LU R92, [R1+0x3a8] ;  /* 0x0003a800015c7983 */ /* 0x000e620000300800 */
[----:B------:R-:W-:Y:S01]  /*14c10*/  ISETP.LT.AND P2, PT, R93, UR9, !P0 ;  /* 0x000000095d007c0c */ /* 0x000fe2000c741270 */
[C---:B------:R-:W-:Y:S01]  /*14c20*/  IMAD.WIDE R10, R0.reuse, 0x2, R2 ;  /* 0x00000002000a7825 */ /* 0x040fe200078e0202 */
[----:B0-----:R-:W-:Y:S01]  /*14c30*/  ISETP.LT.AND P1, PT, R87, UR4, !P0 ;  /* 0x0000000457007c0c */ /* 0x001fe2000c721270 */
[----:B------:R-:W0:Y:S01]  /*14c40*/  LDCU UR4, c[0x0][0x39c] ;  /* 0x00007380ff0477ac */ /* 0x000e220008000800 */
[----:B------:R-:W2:Y:S09]  /*14c50*/  LDCU UR9, c[0x0][0x398] ;  /* 0x00007300ff0977ac */ /* 0x000eb20008000800 */
[----:B------:R4:W-:Y:S02]  /*14c60*/  @P2 STG.E.U16 desc[UR22][R10.64], R12 ;  /* 0x0000000c0a002986 */ /* 0x0009e4000c101516 */
[----:B----4-:R-:W-:Y:S01]  /*14c70*/  IMAD.WIDE R10, R0, 0x2, R6 ;  /* 0x00000002000a7825 */ /* 0x010fe200078e0206 */
[----:B------:R-:W-:-:S04]  /*14c80*/  PRMT R12, R72, 0x7632, R12 ;  /* 0x00007632480c7816 */ /* 0x000fc8000000000c */
[----:B------:R4:W-:Y:S02]  /*14c90*/  @P1 STG.E.U16 desc[UR22][R10.64], R72 ;  /* 0x000000480a001986 */ /* 0x0009e4000c101516 */
[----:B----4-:R-:W-:-:S04]  /*14ca0*/  IMAD.WIDE R10, R0, 0x2, R4 ;  /* 0x00000002000a7825 */ /* 0x010fc800078e0204 */
[----:B------:R-:W-:Y:S01]  /*14cb0*/  VIADD R0, R0, UR30 ;  /* 0x0000001e00007c36 */ /* 0x000fe20008000000 */
[----:B-1----:R-:W-:Y:S01]  /*14cc0*/  ISETP.LT.AND P0, PT, R92, UR6, !P0 ;  /* 0x000000065c007c0c */ /* 0x002fe2000c701270 */
[----:B------:R-:W1:-:S12]  /*14cd0*/  LDCU UR6, c[0x0][0x398] ;  /* 0x00007300ff0677ac */ /* 0x000e580008000800 */
[----:B------:R4:W-:Y:S02]  /*14ce0*/  @P0 STG.E.U16 desc[UR22][R10.64], R12 ;  /* 0x0000000c0a000986 */ /* 0x0009e4000c101516 */
[----:B----4-:R-:W-:-:S05]  /*14cf0*/  VIADD R10, R65, 0x5 ;  /* 0x00000005410a7836 */ /* 0x010fca0000000000 */
[----:B0-----:R-:W-:Y:S01]  /*14d00*/  ISETP.GE.AND P0, PT, R10, UR4, PT ;  /* 0x000000040a007c0c */ /* 0x001fe2000bf06270 */
[----:B------:R-:W0:Y:S03]  /*14d10*/  LDCU UR4, c[0x0][0x398] ;  /* 0x00007300ff0477ac */ /* 0x000e260008000800 */
[----:B-1----:R-:W-:Y:S01]  /*14d20*/  ISETP.LT.AND P1, PT, R66, UR6, !P0 ;  /* 0x0000000642007c0c */ /* 0x002fe2000c721270 */
[----:B------:R-:W-:Y:S01]  /*14d30*/  IMAD.WIDE R10, R0, 0x2, R8 ;  /* 0x00000002000a7825 */ /* 0x000fe200078e0208 */
[----:B---3--:R-:W-:Y:S01]  /*14d40*/  PRMT R12, R90, 0x7610, R12 ;  /* 0x000076105a0c7816 */ /* 0x008fe2000000000c */
[----:B------:R-:W1:Y:S10]  /*14d50*/  LDCU UR6, c[0x0][0x398] ;  /* 0x00007300ff0677ac */ /* 0x000e740008000800 */
[----:B------:R3:W-:Y:S01]  /*14d60*/  @P1 STG.E.U16 desc[UR22][R10.64], R12 ;  /* 0x0000000c0a001986 */ /* 0x0007e2000c101516 */
[----:B0-----:R-:W-:Y:S01]  /*14d70*/  ISETP.LT.AND P1, PT, R93, UR4, !P0 ;  /* 0x000000045d007c0c */ /* 0x001fe2000c721270 */
[----:B------:R-:W0:Y:S01]  /*14d80*/  LDCU UR4, c[0x0][0x398] ;  /* 0x00007300ff0477ac */ /* 0x000e220008000800 */
[----:B---3--:R-:W-:Y:S01]  /*14d90*/  PRMT R12, R89, 0x7610, R12 ;  /* 0x00007610590c7816 */ /* 0x008fe2000000000c */
[----:B------:R-:W-:-:S10]  /*14da0*/  IMAD.WIDE R10, R0, 0x2, R2 ;  /* 0x00000002000a7825 */ /* 0x000fd400078e0202 */
[----:B------:R3:W-:Y:S01]  /*14db0*/  @P1 STG.E.U16 desc[UR22][R10.64], R12 ;  /* 0x0000000c0a001986 */ /* 0x0007e2000c101516 */
[----:B-1----:R-:W-:Y:S01]  /*14dc0*/  ISETP.LT.AND P1, PT, R87, UR6, !P0 ;  /* 0x0000000657007c0c */ /* 0x002fe2000c721270 */
[----:B------:R-:W1:Y:S02]  /*14dd0*/  LDCU UR6, c[0x0][0x398] ;  /* 0x00007300ff0677ac */ /* 0x000e640008000800 */
[----:B------:R-:W4:Y:S04]  /*14de0*/  LDL.LU R87, [R1+0x65c] ;  /* 0x00065c0001577983 */ /* 0x000f280000300800 */
[----:B------:R-:W4:Y:S01]  /*14df0*/  LDL.S16 R90, [R1+0x21c] ;  /* 0x00021c00015a7983 */ /* 0x000f220000100600 */
[----:B---3--:R-:W-:Y:S01]  /*14e00*/  IMAD.WIDE R10, R0, 0x2, R6 ;  /* 0x00000002000a7825 */ /* 0x008fe200078e0206 */
[----:B------:R-:W-:-:S04]  /*14e10*/  PRMT R12, R73, 0x7632, R12 ;  /* 0x00007632490c7816 */ /* 0x000fc8000000000c */
[----:B------:R3:W-:Y:S04]  /*14e20*/  @P1 STG.E.U16 desc[UR22][R10.64], R73 ;  /* 0x000000490a001986 */ /* 0x0007e8000c101516 */
[----:B---3--:R-:W3:Y:S01]  /*14e30*/  LDL.LU R73, [R1+0x3ac] ;  /* 0x0003ac0001497983 */ /* 0x008ee20000300800 */
[----:B0-----:R-:W-:Y:S01]  /*14e40*/  ISETP.LT.AND P0, PT, R92, UR4, !P0 ;  /* 0x000000045c007c0c */ /* 0x001fe2000c701270 */
[----:B------:R-:W0:Y:S01]  /*14e50*/  LDCU UR4, c[0x0][0x39c] ;  /* 0x00007380ff0477ac */ /* 0x000e220008000800 */
[----:B------:R-:W-:-:S11]  /*14e60*/  IMAD.WIDE R10, R0, 0x2, R4 ;  /* 0x00000002000a7825 */ /* 0x000fd600078e0204 */
[----:B------:R0:W-:Y:S02]  /*14e70*/  @P0 STG.E.U16 desc[UR22][R10.64], R12 ;  /* 0x0000000c0a000986 */ /* 0x0001e4000c101516 */
[----:B0-----:R-:W-:-:S05]  /*14e80*/  VIADD R10, R65, 0x6 ;  /* 0x00000006410a7836 */ /* 0x001fca0000000000 */
[----:B------:R-:W-:Y:S01]  /*14e90*/  ISETP.GE.AND P0, PT, R10, UR4, PT ;  /* 0x000000040a007c0c */ /* 0x000fe2000bf06270 */
[----:B------:R-:W3:Y:S03]  /*14ea0*/  LDCU UR4, c[0x0][0x398] ;  /* 0x00007300ff0477ac */ /* 0x000ee60008000800 */
[----:B--2---:R-:W-:Y:S01]  /*14eb0*/  ISETP.LT.AND P2, PT, R93, UR9, !P0 ;  /* 0x000000095d007c0c */ /* 0x004fe2000c741270 */
[----:B------:R-:W-:Y:S01]  /*14ec0*/  VIADD R0, R0, UR30 ;  /* 0x0000001e00007c36 */ /* 0x000fe20008000000 */
[----:B------:R-:W2:Y:S01]  /*14ed0*/  LDL.LU R93, [R1+0x658] ;  /* 0x00065800015d7983 */ /* 0x000ea20000300800 */
[----:B-1----:R-:W-:Y:S01]  /*14ee0*/  ISETP.LT.AND P1, PT, R66, UR6, !P0 ;  /* 0x0000000642007c0c */ /* 0x002fe2000c721270 */
[----:B------:R-:W0:Y:S02]  /*14ef0*/  LDCU UR6, c[0x0][0x398] ;  /* 0x00007300ff0677ac */ /* 0x000e240008000800 */
[----:B------:R-:W2:Y:S01]  /*14f00*/  LDL.LU.S16 R89, [R1+0x21e] ;  /* 0x00021e0001597983 */ /* 0x000ea20000300600 */
[----:B------:R-:W-:Y:S01]  /*14f10*/  PRMT R12, R91, 0x7610, R12 ;  /* 0x000076105b0c7816 */ /* 0x000fe2000000000c */
[----:B------:R-:W-:Y:S01]  /*14f20*/  IMAD.WIDE R10, R0, 0x2, R8 ;  /* 0x00000002000a7825 */ /* 0x000fe200078e0208 */
[----:B------:R-:W1:Y:S01]  /*14f30*/  LDCU UR9, c[0x0][0x398] ;  /* 0x00007300ff0977ac */ /* 0x000e620008000800 */
[----:B------:R-:W2:Y:S06]  /*14f40*/  LDL.S16 R91, [R1+0x220] ;  /* 0x00022000015b7983 */ /* 0x000eac0000100600 */
[----:B------:R0:W-:Y:S02]  /*14f50*/  @P1 STG.E.U16 desc[UR22][R10.64], R12 ;  /* 0x0000000c0a001986 */ /* 0x0001e4000c101516 */
[----:B0-----:R-:W-:Y:S01]  /*14f60*/  PRMT R12, R70, 0x7610, R12 ;  /* 0x00007610460c7816 */ /* 0x001fe2000000000c */
[C---:B------:R-:W-:Y:S01]  /*14f70*/  IMAD.WIDE R10, R0.reuse, 0x2, R2 ;  /* 0x00000002000a7825 */ /* 0x040fe200078e0202 */
[----:B------:R-:W2:Y:S04]  /*14f80*/  LDL.LU.S16 R70, [R1+0x222] ;  /* 0x0002220001467983 */ /* 0x000ea80000300600 */
[----:B------:R0:W-:Y:S02]  /*14f90*/  @P2 STG.E.U16 desc[UR22][R10.64], R12 ;  /* 0x0000000c0a002986 */ /* 0x0001e4000c101516 */
[----:B0-----:R-:W-:Y:S01]  /*14fa0*/  IMAD.WIDE R10, R0, 0x2, R6 ;  /* 0x00000002000a7825 */ /* 0x001fe200078e0206 */
[----:B------:R-:W-:-:S02]  /*14fb0*/  PRMT R12, R74, 0x7632, R12 ;  /* 0x000076324a0c7816 */ /* 0x000fc4000000000c */
[----:B---3--:R-:W-:Y:S01]  /*14fc0*/  ISETP.LT.AND P1, PT, R73, UR4, !P0 ;  /* 0x0000000449007c0c */ /* 0x008fe2000c721270 */
[----:B------:R-:W0:-:S12]  /*14fd0*/  LDCU UR4, c[0x0][0x39c] ;  /* 0x00007380ff0477ac */ /* 0x000e180008000800 */
[----:B------:R3:W-:Y:S04]  /*14fe0*/  @P1 STG.E.U16 desc[UR22][R10.64], R74 ;  /* 0x0000004a0a001986 */ /* 0x0007e8000c101516 */
[----:B---3--:R-:W3:Y:S01]  /*14ff0*/  LDL.LU R74, [R1+0x3b0] ;  /* 0x0003b000014a7983 */ /* 0x008ee20000300800 */
[----:B------:R-:W-:Y:S01]  /*15000*/  ISETP.LT.AND P0, PT, R92, UR6, !P0 ;  /* 0x000000065c007c0c */ /* 0x000fe2000c701270 */
[----:B------:R-:W0:Y:S01]  /*15010*/  LDCU UR6, c[0x0][0x398] ;  /* 0x00007300ff0677ac */ /* 0x000e220008000800 */
[----:B------:R-:W-:-:S11]  /*15020*/  IMAD.WIDE R10, R0, 0x2, R4 ;  /* 0x00000002000a7825 */ /* 0x000fd600078e0204 */
[----:B------:R0:W-:Y:S02]  /*15030*/  @P0 STG.E.U16 desc[UR22][R10.64], R12 ;  /* 0x0000000c0a000986 */ /* 0x0001e4000c101516 */
[----:B0-----:R-:W-:-:S05]  /*15040*/  VIADD R10, R65, 0x7 ;  /* 0x00000007410a7836 */ /* 0x001fca0000000000 */
[----:B------:R-:W-:Y:S01]  /*15050*/  ISETP.GE.AND P0, PT, R10, UR4, PT ;  /* 0x000000040a007c0c */ /* 0x000fe2000bf06270 */
[----:B------:R-:W-:Y:S01]  /*15060*/  VIADD R0, R0, UR30 ;  /* 0x0000001e00007c36 */ /* 0x000fe20008000000 */
[----:B----4-:R-:W-:Y:S01]  /*15070*/  PRMT R12, R90, 0x7610, R12 ;  /* 0x000076105a0c7816 */ /* 0x010fe2000000000c */
[----:B------:R-:W3:Y:S01]  /*15080*/  LDCU UR4, c[0x0][0x398] ;  /* 0x00007300ff0477ac */ /* 0x000ee20008000800 */
[----:B------:R-:W-:Y:S01]  /*15090*/  ISETP.LT.AND P1, PT, R66, UR6, !P0 ;  /* 0x0000000642007c0c */ /* 0x000fe2000c721270 */
[----:B------:R-:W-:Y:S01]  /*150a0*/  IMAD.WIDE R10, R0, 0x2, R8 ;  /* 0x00000002000a7825 */ /* 0x000fe200078e0208 */
[----:B------:R-:W4:Y:S01]  /*150b0*/  LDL.S16 R90, [R1+0x224] ;  /* 0x00022400015a7983 */ /* 0x000f220000100600 */
[----:B------:R-:W0:Y:S10]  /*150c0*/  LDCU UR6, c[0x0][0x398] ;  /* 0x00007300ff0677ac */ /* 0x000e340008000800 */
[----:B------:R2:W-:Y:S02]  /*150d0*/  @P1 STG.E.U16 desc[UR22][R10.64], R12 ;  /* 0x0000000c0a001986 */ /* 0x0005e4000c101516 */
[----:B--2---:R-:W-:-:S02]  /*150e0*/  PRMT R12, R89, 0x7610, R12 ;  /* 0x00007610590c7816 */ /* 0x004fc4000000000c */
[----:B------:R-:W2:Y:S01]  /*150f0*/  LDL.LU.S16 R89, [R1+0x226] ;  /* 0x0002260001597983 */ /* 0x000ea20000300600 */
[----:B------:R-:W-:Y:S01]  /*15100*/  IMAD.WIDE R10, R0, 0x2, R2 ;  /* 0x00000002000a7825 */ /* 0x000fe200078e0202 */
[----:B---3--:R-:W-:Y:S01]  /*15110*/  ISETP.LT.AND P1, PT, R74, UR4, !P0 ;  /* 0x000000044a007c0c */ /* 0x008fe2000c721270 */
[----:B------:R-:W3:-:S12]  /*15120*/  LDCU UR4, c[0x0][0x398] ;  /* 0x00007300ff0477ac */ /* 0x000ed80008000800 */
[----:B------:R1:W-:Y:S01]  /*15130*/  @P1 STG.E.U16 desc[UR22][R10.64], R12 ;  /* 0x0000000c0a001986 */ /* 0x0003e2000c101516 */
[----:B0-----:R-:W-:Y:S01]  /*15140*/  ISETP.LT.AND P1, PT, R73, UR6, !P0 ;  /* 0x0000000649007c0c */ /* 0x001fe2000c721270 */
[----:B------:R-:W0:Y:S01]  /*15150*/  LDCU UR6, c[0x0][0x398] ;  /* 0x00007300ff0677ac */ /* 0x000e220008000800 */
[----:B---3--:R-:W-:Y:S01]  /*15160*/  ISETP.LT.AND P0, PT, R92, UR4, !P0 ;  /* 0x000000045c007c0c */ /* 0x008fe2000c701270 */
[----:B------:R-:W3:Y:S01]  /*15170*/  LDCU UR4, c[0x0][0x39c] ;  /* 0x00007380ff0477ac */ /* 0x000ee20008000800 */
[----:B-1----:R-:W-:Y:S01]  /*15180*/  IMAD.WIDE R10, R0, 0x2, R6 ;  /* 0x00000002000a7825 */ /* 0x002fe200078e0206 */
[----:B------:R-:W-:-:S08]  /*15190*/  PRMT R12, R75, 0x7632, R12 ;  /* 0x000076324b0c7816 */ /* 0x000fd0000000000c */
[----:B------:R1:W-:Y:S02]  /*151a0*/  @P1 STG.E.U16 desc[UR22][R10.64], R75 ;  /* 0x0000004b0a001986 */ /* 0x0003e4000c101516 */
[----:B-1----:R-:W-:-:S05]  /*151b0*/  IMAD.WIDE R10, R0, 0x2, R4 ;  /* 0x00000002000a7825 */ /* 0x002fca00078e0204 */
[----:B------:R1:W-:Y:S02]  /*151c0*/  @P0 STG.E.U16 desc[UR22][R10.64], R12 ;  /* 0x0000000c0a000986 */ /* 0x0003e4000c101516 */
[----:B-1----:R-:W-:-:S05]  /*151d0*/  VIADD R10, R65, 0x8 ;  /* 0x00000008410a7836 */ /* 0x002fca0000000000 */
[----:B---3--:R-:W-:Y:S01]  /*151e0*/  ISETP.GE.AND P0, PT, R10, UR4, PT ;  /* 0x000000040a007c0c */ /* 0x008fe2000bf06270 */
[----:B------:R-:W1:Y:S03]  /*151f0*/  LDCU UR4, c[0x0][0x398] ;  /* 0x00007300ff0477ac */ /* 0x000e660008000800 */
[----:B0-----:R-:W-:Y:S01]  /*15200*/  ISETP.LT.AND P1, PT, R66, UR6, !P0 ;  /* 0x0000000642007c0c */ /* 0x001fe2000c721270 */
[----:B------:R-:W0:Y:S01]  /*15210*/  LDCU UR6, c[0x0][0x398] ;  /* 0x00007300ff0677ac */ /* 0x000e220008000800 */
[----:B------:R-:W-:Y:S01]  /*15220*/  VIADD R0, R0, UR30 ;  /* 0x0000001e00007c36 */ /* 0x000fe20008000000 */
[----:B------:R-:W-:Y:S02]  /*15230*/  ISETP.LT.AND P2, PT, R74, UR9, !P0 ;  /* 0x000000094a007c0c */ /* 0x000fe4000c741270 */
[----:B------:R-:W-:Y:S01]  /*15240*/  PRMT R12, R91, 0x7610, R12 ;  /* 0x000076105b0c7816 */ /* 0x000fe2000000000c */
[----:B------:R-:W-:Y:S01]  /*15250*/  IMAD.WIDE R10, R0, 0x2, R8 ;  /* 0x00000002000a7825 */ /* 0x000fe200078e0208 */
[----:B------:R-:W3:Y:S01]  /*15260*/  LDL.S16 R91, [R1+0x228] ;  /* 0x00022800015b7983 */ /* 0x000ee20000100600 */
[----:B------:R-:W2:Y:S05]  /*15270*/  LDCU UR9, c[0x0][0x398] ;  /* 0x00007300ff0977ac */ /* 0x000eaa0008000800 */
[----:B------:R4:W-:Y:S01]  /*15280*/  @P1 STG.E.U16 desc[UR22][R10.64], R12 ;  /* 0x0000000c0a001986 */ /* 0x0009e2000c101516 */
[----:B-1----:R-:W-:Y:S01]  /*15290*/  ISETP.LT.AND P1, PT, R73, UR4, !P0 ;  /* 0x0000000449007c0c */ /* 0x002fe2000c721270 */
[----:B------:R-:W1:Y:S01]  /*152a0*/  LDCU UR4, c[0x0][0x39c] ;  /* 0x00007380ff0477ac */ /* 0x000e620008000800 */
[----:B0-----:R-:W-:Y:S01]  /*152b0*/  ISETP.LT.AND P0, PT, R92, UR6, !P0 ;  /* 0x000000065c007c0c */ /* 0x001fe2000c701270 */
[----:B------:R-:W0:Y:S01]  /*152c0*/  LDCU UR6, c[0x0][0x398] ;  /* 0x00007300ff0677ac */ /* 0x000e220008000800 */
[----:B----4-:R-:W-:Y:S01]  /*152d0*/  PRMT R12, R70, 0x7610, R12 ;  /* 0x00007610460c7816 */ /* 0x010fe2000000000c */
[C---:B------:R-:W-:Y:S01]  /*152e0*/  IMAD.WIDE R10, R0.reuse, 0x2, R2 ;  /* 0x00000002000a7825 */ /* 0x040fe200078e0202 */
[----:B------:R-:W4:Y:S04]  /*152f0*/  LDL.LU.S16 R70, [R1+0x22a] ;  /* 0x00022a0001467983 */ /* 0x000f280000300600 */
[----:B------:R0:W-:Y:S02]  /*15300*/  @P2 STG.E.U16 desc[UR22][R10.64], R12 ;  /* 0x0000000c0a002986 */ /* 0x0001e4000c101516 */
[----:B0-----:R-:W-:Y:S01]  /*15310*/  IMAD.WIDE R10, R0, 0x2, R6 ;  /* 0x00000002000a7825 */ /* 0x001fe200078e0206 */
[----:B------:R-:W-:-:S04]  /*15320*/  PRMT R12, R76, 0x7632, R12 ;  /* 0x000076324c0c7816 */ /* 0x000fc8000000000c */
[----:B------:R0:W-:Y:S02]  /*15330*/  @P1 STG.E.U16 desc[UR22][R10.64], R76 ;  /* 0x0000004c0a001986 */ /* 0x0001e4000c101516 */
[----:B0-----:R-:W-:-:S05]  /*15340*/  IMAD.WIDE R10, R0, 0x2, R4 ;  /* 0x00000002000a7825 */ /* 0x001fca00078e0204 */
[----:B------:R0:W-:Y:S02]  /*15350*/  @P0 STG.E.U16 desc[UR22][R10.64], R12 ;  /* 0x0000000c0a000986 */ /* 0x0001e4000c101516 */
[----:B0-----:R-:W-:-:S05]  /*15360*/  VIADD R10, R65, 0x9 ;  /* 0x00000009410a7836 */ /* 0x001fca0000000000 */
[----:B-1----:R-:W-:Y:S01]  /*15370*/  ISETP.GE.AND P0, PT, R10, UR4, PT ;  /* 0x000000040a007c0c */ /* 0x002fe2000bf06270 */
[----:B------:R-:W-:Y:S01]  /*15380*/  VIADD R0, R0, UR30 ;  /* 0x0000001e00007c36 */ /* 0x000fe20008000000 */
[----:B------:R-:W-:Y:S01]  /*15390*/  PRMT R12, R90, 0x7610, R12 ;  /* 0x000076105a0c7816 */ /* 0x000fe2000000000c */
[----:B------:R-:W0:Y:S01]  /*153a0*/  LDCU UR4, c[0x0][0x398] ;  /* 0x00007300ff0477ac */ /* 0x000e220008000800 */
[----:B------:R-:W-:Y:S01]  /*153b0*/  ISETP.LT.AND P1, PT, R66, UR6, !P0 ;  /* 0x0000000642007c0c */ /* 0x000fe2000c721270 */
[----:B------:R-:W-:Y:S01]  /*153c0*/  IMAD.WIDE R10, R0, 0x2, R8 ;  /* 0x00000002000a7825 */ /* 0x000fe200078e0208 */
[----:B------:R-:W5:Y:S01]  /*153d0*/  LDL.S16 R90, [R1+0x22c] ;  /* 0x00022c00015a7983 */ /* 0x000f620000100600 */
[----:B------:R-:W1:Y:S10]  /*153e0*/  LDCU UR6, c[0x0][0x398] ;  /* 0x00007300ff0677ac */ /* 0x000e740008000800 */
[----:B------:R2:W-:Y:S02]  /*153f0*/  @P1 STG.E.U16 desc[UR22][R10.64], R12 ;  /* 0x0000000c0a001986 */ /* 0x0005e4000c101516 */
[----:B--2---:R-:W-:-:S02]  /*15400*/  PRMT R12, R89, 0x7610, R12 ;  /* 0x00007610590c7816 */ /* 0x004fc4000000000c */
[----:B------:R-:W2:Y:S01]  /*15410*/  LDL.LU.S16 R89, [R1+0x22e] ;  /* 0x00022e0001597983 */ /* 0x000ea20000300600 */
[----:B0-----:R-:W-:Y:S01]  /*15420*/  ISETP.LT.AND P1, PT, R74, UR4, !P0 ;  /* 0x000000044a007c0c */ /* 0x001fe2000c721270 */
[----:B------:R-:W0:Y:S01]  /*15430*/  LDCU UR4, c[0x0][0x398] ;  /* 0x00007300ff0477ac */ /* 0x000e220008000800 */
[----:B------:R-:W-:-:S11]  /*15440*/  IMAD.WIDE R10, R0, 0x2, R2 ;  /* 0x00000002000a7825 */ /* 0x000fd600078e0202 */
[----:B------:R0:W-:Y:S01]  /*15450*/  @P1 STG.E.U16 desc[UR22][R10.64], R12 ;  /* 0x0000000c0a001986 */ /* 0x0001e2000c101516 */
[----:B-1----:R-:W-:Y:S01]  /*15460*/  ISETP.LT.AND P1, PT, R73, UR6, !P0 ;  /* 0x0000000649007c0c */ /* 0x002fe2000c721270 */
[----:B------:R-:W1:Y:S01]  /*15470*/  LDCU UR6, c[0x0][0x398] ;  /* 0x00007300ff0677ac */ /* 0x000e620008000800 */
[----:B0-----:R-:W-:Y:S01]  /*15480*/  ISETP.LT.AND P0, PT, R92, UR4, !P0 ;  /* 0x000000045c007c0c */ /* 0x001fe2000c701270 */
[----:B------:R-:W0:Y:S01]  /*15490*/  LDCU UR4, c[0x0][0x398] ;  /* 0x00007300ff0477ac */ /* 0x000e220008000800 */
[----:B------:R-:W-:Y:S01]  /*154a0*/  IMAD.WIDE R10, R0, 0x2, R6 ;  /* 0x00000002000a7825 */ /* 0x000fe200078e0206 */
[----:B------:R-:W-:-:S08]  /*154b0*/  PRMT R12, R77, 0x7632, R12 ;  /* 0x000076324d0c7816 */ /* 0x000fd0000000000c */
[----:B------:R0:W-:Y:S02]  /*154c0*/  @P1 STG.E.U16 desc[UR22][R10.64], R77 ;  /* 0x0000004d0a001986 */ /* 0x0001e4000c101516 */
[----:B0-----:R-:W-:-:S05]  /*154d0*/  IMAD.WIDE R10, R0, 0x2, R4 ;  /* 0x00000002000a7825 */ /* 0x001fca00078e0204 */
[----:B------:R0:W-:Y:S02]  /*154e0*/  @P0 STG.E.U16 desc[UR22][R10.64], R12 ;  /* 0x0000000c0a000986 */ /* 0x0001e4000c101516 */
[----:B0-----:R-:W-:-:S05]  /*154f0*/  VIADD R10, R65, 0xa ;  /* 0x0000000a410a7836 */ /* 0x001fca0000000000 */
[----:B------:R-:W-:Y:S01]  /*15500*/  ISETP.GE.AND P1, PT, R10, UR20, PT ;  /* 0x000000140a007c0c */ /* 0x000fe2000bf26270 */
[----:B------:R-:W-:Y:S01]  /*15510*/  VIADD R0, R0, UR30 ;  /* 0x0000001e00007c36 */ /* 0x000fe20008000000 */
[----:B------:R-:W0:Y:S02]  /*15520*/  LDCU UR20, c[0x0][0x398] ;  /* 0x00007300ff1477ac */ /* 0x000e240008000800 */
[----:B------:R-:W-:Y:S01]  /*15530*/  ISETP.LT.AND P0, PT, R66, UR40, !P1 ;  /* 0x0000002842007c0c */ /* 0x000fe2000cf01270 */
[----:B------:R-:W-:Y:S01]  /*15540*/  IMAD.WIDE R10, R0, 0x2, R8 ;  /* 0x00000002000a7825 */ /* 0x000fe200078e0208 */
[----:B---3--:R-:W-:Y:S01]  /*15550*/  PRMT R12, R91, 0x7610, R12 ;  /* 0x000076105b0c7816 */ /* 0x008fe2000000000c */
[----:B------:R-:W3:Y:S01]  /*15560*/  LDCU UR40, c[0x0][0x39c] ;  /* 0x00007380ff2877ac */ /* 0x000ee20008000800 */
[----:B------:R-:W3:Y:S09]  /*15570*/  LDL.S16 R91, [R1+0x230] ;  /* 0x00023000015b7983 */ /* 0x000ef20000100600 */
[----:B------:R4:W-:Y:S02]  /*15580*/  @P0 STG.E.U16 desc[UR22][R10.64], R12 ;  /* 0x0000000c0a000986 */ /* 0x0009e4000c101516 */
[----:B----4-:R-:W-:-:S02]  /*15590*/  PRMT R12, R70, 0x7610, R12 ;  /* 0x00007610460c7816 */ /* 0x010fc4000000000c */
[----:B------:R-:W4:Y:S01]  /*155a0*/  LDL.LU.S16 R70, [R1+0x232] ;  /* 0x0002320001467983 */ /* 0x000f220000300600 */
[----:B-----5:R-:W-:-:S03]  /*155b0*/  PRMT R15, R90, 0x7610, R15 ;  /* 0x000076105a0f7816 */ /* 0x020fc6000000000f */
[----:B------:R-:W5:Y:S01]  /*155c0*/  LDL.S16 R90, [R1+0x234] ;  /* 0x00023400015a7983 */ /* 0x000f620000100600 */
[----:B--2---:R-:W-:-:S03]  /*155d0*/  PRMT R14, R89, 0x7610, R14 ;  /* 0x00007610590e7816 */ /* 0x004fc6000000000e */
[----:B------:R-:W2:Y:S01]  /*155e0*/  LDL.LU.S16 R89, [R1+0x236] ;  /* 0x0002360001597983 */ /* 0x000ea20000300600 */
[----:B------:R-:W-:Y:S01]  /*155f0*/  ISETP.LT.AND P0, PT, R74, UR28, !P1 ;  /* 0x0000001c4a007c0c */ /* 0x000fe2000cf01270 */
[----:B------:R-:W-:Y:S01]  /*15600*/  VIADD R10, R65, 0xb ;  /* 0x0000000b410a7836 */ /* 0x000fe20000000000 */
[----:B------:R-:W-:Y:S01]  /*15610*/  ISETP.LT.AND P2, PT, R73, UR42, !P1 ;  /* 0x0000002a49007c0c */ /* 0x000fe2000cf41270 */
[----:B------:R-:W0:Y:S03]  /*15620*/  LDCU UR28, c[0x0][0x398] ;  /* 0x00007300ff1c77ac */ /* 0x000e260008000800 */
[----:B------:R-:W-:Y:S01]  /*15630*/  ISETP.GE.AND P5, PT, R10, UR43, PT ;  /* 0x0000002b0a007c0c */ /* 0x000fe2000bfa6270 */
[----:B------:R-:W-:Y:S01]  /*15640*/  IMAD.WIDE R10, R0, 0x2, R2 ;  /* 0x00000002000a7825 */ /* 0x000fe200078e0202 */
[----:B------:R-:W-:Y:S01]  /*15650*/  ISETP.LT.AND P1, PT, R92, UR38, !P1 ;  /* 0x000000265c007c0c */ /* 0x000fe2000cf21270 */
[----:B------:R-:W0:Y:S04]  /*15660*/  LDCU UR42, c[0x0][0x398] ;  /* 0x00007300ff2a77ac */ /* 0x000e280008000800 */
[----:B------:R0:W-:Y:S01]  /*15670*/  @P0 STG.E.U16 desc[UR22][R10.64], R12 ;  /* 0x0000000c0a000986 */ /* 0x0001e2000c101516 */
[----:B-1----:R-:W-:Y:S01]  /*15680*/  ISETP.LT.AND P6, PT, R66, UR6, !P5 ;  /* 0x0000000642007c0c */ /* 0x002fe2000efc1270 */
[----:B------:R-:W1:Y:S01]  /*15690*/  LDCU UR6, c[0x0][0x39c] ;  /* 0x00007380ff0677ac */ /* 0x000e620008000800 */
[----:B------:R-:W-:Y:S01]  /*156a0*/  ISETP.LT.AND P4, PT, R74, UR47, !P5 ;  /* 0x0000002f4a007c0c */ /* 0x000fe2000ef81270 */
[----:B------:R-:W1:Y:S01]  /*156b0*/  LDCU UR43, c[0x0][0x398] ;  /* 0x00007300ff2b77ac */ /* 0x000e620008000800 */
[----:B------:R-:W1:Y:S01]  /*156c0*/  LDCU UR38, c[0x0][0x398] ;  /* 0x00007300ff2677ac */ /* 0x000e620008000800 */
[----:B0-----:R-:W-:Y:S01]  /*156d0*/  IMAD.WIDE R10, R0, 0x2, R6 ;  /* 0x00000002000a7825 */ /* 0x001fe200078e0206 */
[----:B------:R-:W0:Y:S03]  /*156e0*/  LDCU UR47, c[0x0][0x398] ;  /* 0x00007300ff2f77ac */ /* 0x000e260008000800 */
[----:B------:R-:W-:Y:S01]  /*156f0*/  VIADD R12, R65, 0xc ;  /* 0x0000000c410c7836 */ /* 0x000fe20000000000 */
[----:B------:R1:W-:Y:S01]  /*15700*/  @P2 STG.E.U16 desc[UR22][R10.64], R78 ;  /* 0x0000004e0a002986 */ /* 0x0003e2000c101516 */
[----:B------:R-:W-:Y:S01]  /*15710*/  ISETP.LT.AND P2, PT, R73, UR32, !P5 ;  /* 0x0000002049007c0c */ /* 0x000fe2000ef41270 */
[----:B------:R-:W0:Y:S02]  /*15720*/  LDCU UR32, c[0x0][0x398] ;  /* 0x00007300ff2077ac */ /* 0x000e240008000800 */
[----:B------:R-:W-:Y:S01]  /*15730*/  ISETP.GE.AND P0, PT, R12, UR77, PT ;  /* 0x0000004d0c007c0c */ /* 0x000fe2000bf06270 */
[----:B-1----:R-:W-:Y:S01]  /*15740*/  IMAD.WIDE R10, R0, 0x2, R4 ;  /* 0x00000002000a7825 */ /* 0x002fe200078e0204 */
[----:B------:R-:W-:Y:S01]  /*15750*/  ISETP.LT.AND P5, PT, R92, UR36, !P5 ;  /* 0x000000245c007c0c */ /* 0x000fe2000efa1270 */
[----:B------:R-:W1:Y:S02]  /*15760*/  LDCU UR36, c[0x0][0x398] ;  /* 0x00007300ff2477ac */ /* 0x000e640008000800 */
[----:B------:R-:W-:Y:S01]  /*15770*/  VIADD R0, R0, UR30 ;  /* 0x0000001e00007c36 */ /* 0x000fe20008000000 */
[----:B------:R0:W-:Y:S01]  /*15780*/  @P1 STG.E.U16 desc[UR22][R10.64], R13 ;  /* 0x0000000d0a001986 */ /* 0x0001e2000c101516 */
[----:B------:R-:W1:Y:S02]  /*15790*/  LDCU UR77, c[0x0][0x398] ;  /* 0x00007300ff4d77ac */ /* 0x000e640008000800 */
[----:B0-----:R-:W-:-:S04]  /*157a0*/  IMAD.WIDE R12, R0, 0x2, R8 ;  /* 0x00000002000c7825 */ /* 0x001fc800078e0208 */
[C---:B------:R-:W-:Y:S01]  /*157b0*/  IMAD.WIDE R10, R0.reuse, 0x2, R2 ;  /* 0x00000002000a7825 */ /* 0x040fe200078e0202 */
[----:B------:R-:W-:Y:S04]  /*157c0*/  @P6 STG.E.U16 desc[UR22][R12.64], R15 ;  /* 0x0000000f0c006986 */ /* 0x000fe8000c101516 */
[----:B------:R0:W-:Y:S02]  /*157d0*/  @P4 STG.E.U16 desc[UR22][R10.64], R14 ;  /* 0x0000000e0a004986 */ /* 0x0001e4000c101516 */
[----:B0-----:R-:W-:-:S04]  /*157e0*/  IMAD.WIDE R10, R0, 0x2, R6 ;  /* 0x00000002000a7825 */ /* 0x001fc800078e0206 */
[C---:B------:R-:W-:Y:S01]  /*157f0*/  IMAD.WIDE R14, R0.reuse, 0x2, R4 ;  /* 0x00000002000e7825 */ /* 0x040fe200078e0204 */
[----:B------:R0:W-:Y:S02]  /*15800*/  @P2 STG.E.U16 desc[UR22][R10.64], R79 ;  /* 0x0000004f0a002986 */ /* 0x0001e4000c101516 */
[----:B0-----:R-:W-:Y:S01]  /*15810*/  PRMT R11, R79, 0x7632, R11 ;  /* 0x000076324f0b7816 */ /* 0x001fe2000000000b */
[----:B------:R-:W-:-:S04]  /*15820*/  VIADD R10, R0, UR30 ;  /* 0x0000001e000a7c36 */ /* 0x000fc80008000000 */
[----:B------:R4:W-:Y:S01]  /*15830*/  @P5 STG.E.U16 desc[UR22][R14.64], R11 ;  /* 0x0000000b0e005986 */ /* 0x0009e2000c101516 */
[----:B---3--:R-:W-:-:S03]  /*15840*/  PRMT R0, R91, 0x7610, R0 ;  /* 0x000076105b007816 */ /* 0x008fc60000000000 */
[----:B------:R-:W3:Y:S01]  /*15850*/  LDL.S16 R91, [R1+0x238] ;  /* 0x00023800015b7983 */ /* 0x000ee20000100600 */
[----:B----4-:R-:W-:-:S03]  /*15860*/  PRMT R11, R70, 0x7610, R11 ;  /* 0x00007610460b7816 */ /* 0x010fc6000000000b */
[----:B------:R-:W4:Y:S01]  /*15870*/  LDL.LU.S16 R70, [R1+0x23a] ;  /* 0x00023a0001467983 */ /* 0x000f220000300600 */
[----:B-----5:R-:W-:-:S03]  /*15880*/  PRMT R68, R90, 0x7610, R68 ;  /* 0x000076105a447816 */ /* 0x020fc60000000044 */
[----:B------:R-:W5:Y:S01]  /*15890*/  LDL.S16 R90, [R1+0x23c] ;  /* 0x00023c00015a7983 */ /* 0x000f620000100600 */
[----:B--2---:R-:W-:-:S03]  /*158a0*/  PRMT R67, R89, 0x7610, R67 ;  /* 0x0000761059437816 */ /* 0x004fc60000000043 */
[----:B------:R-:W2:Y:S01]  /*158b0*/  LDL.LU.S16 R89, [R1+0x23e] ;  /* 0x00023e0001597983 */ /* 0x000ea20000300600 */
[----:B------:R-:W-:Y:S01]  /*158c0*/  ISETP.LT.AND P3, PT, R66, UR76, !P0 ;  /* 0x0000004c42007c0c */ /* 0x000fe2000c761270 */
[----:B------:R-:W-:Y:S01]  /*158d0*/  VIADD R12, R65, 0xd ;  /* 0x0000000d410c7836 */ /* 0x000fe20000000000 */
[----:B------:R-:W-:Y:S02]  /*158e0*/  ISETP.LT.AND P6, PT, R74, UR51, !P0 ;  /* 0x000000334a007c0c */ /* 0x000fe4000c7c1270 */
[----:B------:R-:W-:Y:S01]  /*158f0*/  ISETP.LT.AND P1, PT, R73, UR58, !P0 ;  /* 0x0000003a49007c0c */ /* 0x000fe2000c721270 */
[----:B------:R-:W-:Y:S01]  /*15900*/  IMAD.WIDE R14, R10, 0x2, R2 ;  /* 0x000000020a0e7825 */ /* 0x000fe200078e0202 */
[----:B------:R-:W-:Y:S01]  /*15910*/  ISETP.GE.AND P4, PT, R12, UR10, PT ;  /* 0x0000000a0c007c0c */ /* 0x000fe2000bf86270 */
[----:B------:R-:W0:Y:S02]  /*15920*/  LDCU UR76, c[0x0][0x39c] ;  /* 0x00007380ff4c77ac */ /* 0x000e240008000800 */
[----:B------:R-:W-:Y:S01]  /*15930*/  IMAD.WIDE R12, R10, 0x2, R8 ;  /* 0x000000020a0c7825 */ /* 0x000fe200078e0208 */
[----:B------:R-:W-:Y:S01]  /*15940*/  ISETP.LT.AND P0, PT, R92, UR63, !P0 ;  /* 0x0000003f5c007c0c */ /* 0x000fe2000c701270 */
[----:B------:R-:W0:Y:S03]  /*15950*/  LDCU UR51, c[0x0][0x398] ;  /* 0x00007300ff3377ac */ /* 0x000e260008000800 */
[----:B------:R1:W-:Y:S01]  /*15960*/  @P3 STG.E.U16 desc[UR22][R12.64], R0 ;  /* 0x000000000c003986 */ /* 0x0003e2000c101516 */
[----:B------:R-:W-:Y:S01]  /*15970*/  ISETP.LT.AND P2, PT, R66, UR55, !P4 ;  /* 0x0000003742007c0c */ /* 0x000fe2000e741270 */
[----:B------:R-:W0:Y:S01]  /*15980*/  LDCU UR58, c[0x0][0x398] ;  /* 0x00007300ff3a77ac */ /* 0x000e220008000800 */
[----:B------:R-:W-:Y:S01]  /*15990*/  ISETP.LT.AND P5, PT, R74, UR50, !P4 ;  /* 0x000000324a007c0c */ /* 0x000fe2000e7a1270 */
[----:B------:R0:W-:Y:S01]  /*159a0*/  @P6 STG.E.U16 desc[UR22][R14.64], R11 ;  /* 0x0000000b0e006986 */ /* 0x0001e2000c101516 */
[----:B------:R-:W2:Y:S01]  /*159b0*/  LDCU UR63, c[0x0][0x398] ;  /* 0x00007300ff3f77ac */ /* 0x000ea20008000800 */
[----:B------:R-:W2:Y:S01]  /*159c0*/  LDCU UR10, c[0x0][0x398] ;  /* 0x00007300ff0a77ac */ /* 0x000ea20008000800 */
[----:B-1----:R-:W-:-:S02]  /*159d0*/  VIADD R0, R65, 0xe ;  /* 0x0000000e41007836 */ /* 0x002fc40000000000 */
[----:B------:R-:W-:Y:S01]  /*159e0*/  IMAD.WIDE R12, R10, 0x2, R6 ;  /* 0x000000020a0c7825 */ /* 0x000fe200078e0206 */
[----:B------:R-:W-:Y:S01]  /*159f0*/  ISETP.LT.AND P3, PT, R73, UR9, !P4 ;  /* 0x0000000949007c0c */ /* 0x000fe2000e761270 */
[----:B------:R-:W1:Y:S01]  /*15a00*/  LDCU UR55, c[0x0][0x39c] ;  /* 0x00007380ff3777ac */ /* 0x000e620008000800 */
[----:B------:R-:W-:Y:S01]  /*15a10*/  ISETP.GE.AND P6, PT, R0, UR18, PT ;  /* 0x0000001200007c0c */ /* 0x000fe2000bfc6270 */
[C---:B------:R-:W-:Y:S01]  /*15a20*/  VIADD R0, R10.reuse, UR30 ;  /* 0x0000001e0a007c36 */ /* 0x040fe20008000000 */
[----:B------:R1:W-:Y:S01]  /*15a30*/  @P1 STG.E.U16 desc[UR22][R12.64], R80 ;  /* 0x000000500c001986 */ /* 0x0003e2000c101516 */
[----:B0-----:R-:W-:Y:S01]  /*15a40*/  IMAD.WIDE R14, R10, 0x2, R4 ;  /* 0x000000020a0e7825 */ /* 0x001fe200078e0204 */
[----:B------:R-:W-:Y:S01]  /*15a50*/  ISETP.LT.AND P4, PT, R92, UR56, !P4 ;  /* 0x000000385c007c0c */ /* 0x000fe2000e781270 */
[----:B------:R-:W0:Y:S02]  /*15a60*/  LDCU UR50, c[0x0][0x398] ;  /* 0x00007300ff3277ac */ /* 0x000e240008000800 */
[C---:B------:R-:W-:Y:S01]  /*15a70*/  IMAD.WIDE R10, R0.reuse, 0x2, R2 ;  /* 0x00000002000a7825 */ /* 0x040fe200078e0202 */
[----:B------:R0:W-:Y:S01]  /*15a80*/  @P0 STG.E.U16 desc[UR22][R14.64], R69 ;  /* 0x000000450e000986 */ /* 0x0001e2000c101516 */
[----:B------:R-:W2:Y:S01]  /*15a90*/  LDCU UR9, c[0x0][0x398] ;  /* 0x00007300ff0977ac */ /* 0x000ea20008000800 */
[----:B------:R-:W2:Y:S01]  /*15aa0*/  LDCU UR18, c[0x0][0x398] ;  /* 0x00007300ff1277ac */ /* 0x000ea20008000800 */
[----:B-1----:R-:W-:Y:S01]  /*15ab0*/  IMAD.WIDE R12, R0, 0x2, R8 ;  /* 0x00000002000c7825 */ /* 0x002fe200078e0208 */
[----:B------:R-:W-:Y:S01]  /*15ac0*/  ISETP.LT.AND P1, PT, R66, UR72, !P6 ;  /* 0x0000004842007c0c */ /* 0x000fe2000f721270 */
[----:B------:R-:W1:Y:S03]  /*15ad0*/  LDCU UR56, c[0x0][0x398] ;  /* 0x00007300ff3877ac */ /* 0x000e660008000800 */
[----:B------:R5:W-:Y:S01]  /*15ae0*/  @P2 STG.E.U16 desc[UR22][R12.64], R68 ;  /* 0x000000440c002986 */ /* 0x000be2000c101516 */
[----:B0-----:R-:W-:Y:S01]  /*15af0*/  IMAD.WIDE R14, R0, 0x2, R4 ;  /* 0x00000002000e7825 */ /* 0x001fe200078e0204 */
[----:B------:R-:W-:Y:S01]  /*15b00*/  ISETP.LT.AND P0, PT, R74, UR53, !P6 ;  /* 0x000000354a007c0c */ /* 0x000fe2000f701270 */
[----:B------:R-:W0:Y:S01]  /*15b10*/  LDCU UR72, c[0x0][0x39c] ;  /* 0x00007380ff4877ac */ /* 0x000e220008000800 */
[----:B------:R0:W-:Y:S01]  /*15b20*/  @P5 STG.E.U16 desc[UR22][R10.64], R67 ;  /* 0x000000430a005986 */ /* 0x0001e2000c101516 */
[----:B-----5:R-:W-:Y:S01]  /*15b30*/  PRMT R68, R90, 0x7610, R68 ;  /* 0x000076105a447816 */ /* 0x020fe20000000044 */
[----:B0-----:R-:W-:-:S04]  /*15b40*/  IMAD.WIDE R10, R0, 0x2, R6 ;  /* 0x00000002000a7825 */ /* 0x001fc800078e0206 */
[----:B------:R-:W-:Y:S01]  /*15b50*/  VIADD R12, R65, 0xf ;  /* 0x0000000f410c7836 */ /* 0x000fe20000000000 */
[----:B------:R0:W-:Y:S01]  /*15b60*/  @P3 STG.E.U16 desc[UR22][R10.64], R81 ;  /* 0x000000510a003986 */ /* 0x0001e2000c101516 */
[----:B------:R-:W-:Y:S01]  /*15b70*/  ISETP.LT.AND P2, PT, R73, UR49, !P6 ;  /* 0x0000003149007c0c */ /* 0x000fe2000f741270 */
[----:B------:R-:W5:Y:S01]  /*15b80*/  LDCU UR53, c[0x0][0x398] ;  /* 0x00007300ff3577ac */ /* 0x000f620008000800 */
[----:B0-----:R-:W-:Y:S01]  /*15b90*/  PRMT R11, R81, 0x7632, R11 ;  /* 0x00007632510b7816 */ /* 0x001fe2000000000b */
[----:B------:R-:W-:Y:S01]  /*15ba0*/  VIADD R10, R0, UR30 ;  /* 0x0000001e000a7c36 */ /* 0x000fe20008000000 */
[----:B---3--:R-:W-:Y:S01]  /*15bb0*/  PRMT R0, R91, 0x7610, R0 ;  /* 0x000076105b007816 */ /* 0x008fe20000000000 */
[----:B------:R-:W0:Y:S01]  /*15bc0*/  LDCU UR49, c[0x0][0x398] ;  /* 0x00007300ff3177ac */ /* 0x000e220008000800 */
[----:B------:R-:W3:Y:S04]  /*15bd0*/  LDL.S16 R91, [R1+0x240] ;  /* 0x00024000015b7983 */ /* 0x000ee80000100600 */
[----:B------:R4:W-:Y:S01]  /*15be0*/  @P4 STG.E.U16 desc[UR22][R14.64], R11 ;  /* 0x0000000b0e004986 */ /* 0x0009e2000c101516 */
[----:B--2---:R-:W-:-:S02]  /*15bf0*/  PRMT R67, R89, 0x7610, R67 ;  /* 0x0000761059437816 */ /* 0x004fc40000000043 */
[----:B----4-:R-:W-:Y:S02]  /*15c00*/  PRMT R11, R70, 0x7610, R11 ;  /* 0x00007610460b7816 */ /* 0x010fe4000000000b */
[----:B------:R-:W2:Y:S04]  /*15c10*/  LDL.LU.S16 R70, [R1+0x242] ;  /* 0x0002420001467983 */ /* 0x000ea80000300600 */
[----:B------:R-:W4:Y:S04]  /*15c20*/  LDL.S16 R90, [R1+0x244] ;  /* 0x00024400015a7983 */ /* 0x000f280000100600 */
[----:B------:R-:W5:Y:S01]  /*15c30*/  LDL.LU.S16 R89, [R1+0x246] ;  /* 0x0002460001597983 */ /* 0x000f620000300600 */
[----:B------:R-:W-:Y:S01]  /*15c40*/  ISETP.GE.AND P5, PT, R12, UR70, PT ;  /* 0x000000460c007c0c */ /* 0x000fe2000bfa6270 */
[----:B------:R-:W-:Y:S01]  /*15c50*/  IMAD.WIDE R12, R10, 0x2, R8 ;  /* 0x000000020a0c7825 */ /* 0x000fe200078e0208 */
[----:B------:R-:W-:Y:S01]  /*15c60*/  ISETP.LT.AND P6, PT, R92, UR54, !P6 ;  /* 0x000000365c007c0c */ /* 0x000fe2000f7c1270 */
[----:B------:R-:W0:Y:S02]  /*15c70*/  LDCU UR54, c[0x0][0x398] ;  /* 0x00007300ff3677ac */ /* 0x000e240008000800 */
[----:B------:R-:W-:Y:S01]  /*15c80*/  IMAD.WIDE R14, R10, 0x2, R2 ;  /* 0x000000020a0e7825 */ /* 0x000fe200078e0202 */
[----:B------:R1:W-:Y:S01]  /*15c90*/  @P1 STG.E.U16 desc[UR22][R12.64], R0 ;  /* 0x000000000c001986 */ /* 0x0003e2000c101516 */
[----:B------:R-:W-:Y:S01]  /*15ca0*/  ISETP.LT.AND P3, PT, R66, UR48, !P5 ;  /* 0x0000003042007c0c */ /* 0x000fe2000ef61270 */
[----:B------:R-:W0:Y:S01]  /*15cb0*/  LDCU UR48, c[0x0][0x39c] ;  /* 0x00007380ff3077ac */ /* 0x000e220008000800 */
[----:B------:R-:W-:Y:S01]  /*15cc0*/  ISETP.LT.AND P4, PT, R74, UR34, !P5 ;  /* 0x000000224a007c0c */ /* 0x000fe2000ef81270 */
[----:B------:R0:W-:Y:S01]  /*15cd0*/  @P0 STG.E.U16 desc[UR22][R14.64], R11 ;  /* 0x0000000b0e000986 */ /* 0x0001e2000c101516 */
[----:B------:R-:W-:Y:S01]  /*15ce0*/  PRMT R69, R82, 0x7632, R69 ;  /* 0x0000763252457816 */ /* 0x000fe20000000045 */
        /* <DEDUP_REMOVED lines=13> */
[----:B------:R-:W2:Y:S02]  /*15dc0*/  LDCU UR14, c[0x0][0x398] ;  /* 0x00007300ff0e77ac */ /* 0x000ea40008000800 */
[----:B-1----:R-:W-:Y:S01]  /*15dd0*/  IMAD.WIDE R12, R0, 0x2, R8 ;  /* 0x00000002000c7825 */ /* 0x002fe200078e0208 */
[----:B------:R-:W-:Y:S01]  /*15de0*/  ISETP.LT.AND P2, PT, R66, UR75, !P0 ;  /* 0x0000004b42007c0c */ /* 0x000fe2000c741270 */
[----:B------:R-:W1:Y:S03]  /*15df0*/  LDCU UR75, c[0x0][0x39c] ;  /* 0x00007380ff4b77ac */ /* 0x000e660008000800 */
[----:B------:R-:W-:Y:S01]  /*15e00*/  @P3 STG.E.U16 desc[UR22][R12.64], R68 ;  /* 0x000000440c003986 */ /* 0x000fe2000c101516 */
[----:B------:R-:W1:Y:S03]  /*15e10*/  LDCU UR45, c[0x0][0x398] ;  /* 0x00007300ff2d77ac */ /* 0x000e660008000800 */
[----:B------:R1:W-:Y:S01]  /*15e20*/  @P4 STG.E.U16 desc[UR22][R10.64], R67 ;  /* 0x000000430a004986 */ /* 0x0003e2000c101516 */
[----:B0-----:R-:W-:-:S04]  /*15e30*/  IMAD.WIDE R14, R0, 0x2, R4 ;  /* 0x00000002000e7825 */ /* 0x001fc800078e0204 */
[----:B-1----:R-:W-:-:S05]  /*15e40*/  IMAD.WIDE R10, R0, 0x2, R6 ;  /* 0x00000002000a7825 */ /* 0x002fca00078e0206 */
[----:B------:R0:W-:Y:S02]  /*15e50*/  @P1 STG.E.U16 desc[UR22][R10.64], R83 ;  /* 0x000000530a001986 */ /* 0x0001e4000c101516 */
[----:B0-----:R-:W-:Y:S01]  /*15e60*/  PRMT R11, R83, 0x7632, R11 ;  /* 0x00007632530b7816 */ /* 0x001fe2000000000b */
[----:B------:R-:W-:-:S04]  /*15e70*/  VIADD R10, R0, UR30 ;  /* 0x0000001e000a7c36 */ /* 0x000fc80008000000 */
[----:B------:R2:W-:Y:S01]  /*15e80*/  @P5 STG.E.U16 desc[UR22][R14.64], R11 ;  /* 0x0000000b0e005986 */ /* 0x0005e2000c101516 */
[----:B---3--:R-:W-:-:S03]  /*15e90*/  PRMT R0, R91, 0x7610, R0 ;  /* 0x000076105b007816 */ /* 0x008fc60000000000 */
[----:B------:R-:W3:Y:S01]  /*15ea0*/  LDL.S16 R91, [R1+0x248] ;  /* 0x00024800015b7983 */ /* 0x000ee20000100600 */
[----:B--2---:R-:W-:-:S03]  /*15eb0*/  PRMT R11, R70, 0x7610, R11 ;  /* 0x00007610460b7816 */ /* 0x004fc6000000000b */
[----:B------:R-:W2:Y:S01]  /*15ec0*/  LDL.LU.S16 R70, [R1+0x24a] ;  /* 0x00024a0001467983 */ /* 0x000ea20000300600 */
[----:B----4-:R-:W-:-:S03]  /*15ed0*/  PRMT R68, R90, 0x7610, R68 ;  /* 0x000076105a447816 */ /* 0x010fc60000000044 */
[----:B------:R-:W4:Y:S01]  /*15ee0*/  LDL.S16 R90, [R1+0x24c] ;  /* 0x00024c00015a7983 */ /* 0x000f220000100600 */
[----:B-----5:R-:W-:-:S03]  /*15ef0*/  PRMT R67, R89, 0x7610, R67 ;  /* 0x0000761059437816 */ /* 0x020fc60000000043 */
[----:B------:R-:W5:Y:S01]  /*15f00*/  LDL.LU.S16 R89, [R1+0x24e] ;  /* 0x00024e0001597983 */ /* 0x000f620000300600 */
        /* <DEDUP_REMOVED lines=8> */
[----:B------:R-:W1:Y:S03]  /*15f90*/  LDCU UR71, c[0x0][0x398] ;  /* 0x00007300ff4777ac */ /* 0x000e660008000800 */
[----:B------:R0:W-:Y:S01]  /*15fa0*/  @P2 STG.E.U16 desc[UR22][R12.64], R0 ;  /* 0x000000000c002986 */ /* 0x0001e2000c101516 */
[----:B------:R-:W-:Y:S01]  /*15fb0*/  ISETP.LT.AND P1, PT, R66, UR74, !P4 ;  /* 0x0000004a42007c0c */ /* 0x000fe2000e721270 */
[----:B------:R-:W1:Y:S01]  /*15fc0*/  LDCU UR74, c[0x0][0x39c] ;  /* 0x00007380ff4a77ac */ /* 0x000e620008000800 */
[----:B------:R-:W-:Y:S01]  /*15fd0*/  ISETP.LT.AND P5, PT, R74, UR39, !P4 ;  /* 0x000000274a007c0c */ /* 0x000fe2000e7a1270 */
[----:B------:R1:W-:Y:S01]  /*15fe0*/  @P6 STG.E.U16 desc[UR22][R14.64], R11 ;  /* 0x0000000b0e006986 */ /* 0x0003e2000c101516 */
[----:B------:R-:W-:Y:S01]  /*15ff0*/  PRMT R69, R84, 0x7632, R69 ;  /* 0x0000763254457816 */ /* 0x000fe20000000045 */
[----:B------:R-:W2:Y:S01]  /*16000*/  LDCU UR46, c[0x0][0x398] ;  /* 0x00007300ff2e77ac */ /* 0x000ea20008000800 */
[----:B------:R-:W2:Y:S01]  /*16010*/  LDCU UR65, c[0x0][0x398] ;  /* 0x00007300ff4177ac */ /* 0x000ea20008000800 */
[----:B0-----:R-:W-:-:S02]  /*16020*/  VIADD R0, R65, 0x12 ;  /* 0x0000001241007836 */ /* 0x001fc40000000000 */
[----:B------:R-:W-:Y:S01]  /*16030*/  IMAD.WIDE R12, R10, 0x2, R6 ;  /* 0x000000020a0c7825 */ /* 0x000fe200078e0206 */
[----:B------:R-:W-:Y:S01]  /*16040*/  ISETP.LT.AND P2, PT, R73, UR26, !P4 ;  /* 0x0000001a49007c0c */ /* 0x000fe2000e741270 */
[----:B------:R-:W0:Y:S01]  /*16050*/  LDCU UR39, c[0x0][0x398] ;  /* 0x00007300ff2777ac */ /* 0x000e220008000800 */
[----:B------:R-:W-:Y:S01]  /*16060*/  ISETP.GE.AND P6, PT, R0, UR37, PT ;  /* 0x0000002500007c0c */ /* 0x000fe2000bfc6270 */
[C---:B------:R-:W-:Y:S01]  /*16070*/  VIADD R0, R10.reuse, UR30 ;  /* 0x0000001e0a007c36 */ /* 0x040fe20008000000 */
[----:B------:R0:W-:Y:S01]  /*16080*/  @P3 STG.E.U16 desc[UR22][R12.64], R84 ;  /* 0x000000540c003986 */ /* 0x0001e2000c101516 */
[----:B-1----:R-:W-:Y:S01]  /*16090*/  IMAD.WIDE R14, R10, 0x2, R4 ;  /* 0x000000020a0e7825 */ /* 0x002fe200078e0204 */
[----:B------:R-:W-:Y:S01]  /*160a0*/  ISETP.LT.AND P4, PT, R92, UR64, !P4 ;  /* 0x000000405c007c0c */ /* 0x000fe2000e781270 */
[----:B------:R-:W1:Y:S02]  /*160b0*/  LDCU UR26, c[0x0][0x398] ;  /* 0x00007300ff1a77ac */ /* 0x000e640008000800 */
[C---:B------:R-:W-:Y:S01]  /*160c0*/  IMAD.WIDE R10, R0.reuse, 0x2, R2 ;  /* 0x00000002000a7825 */ /* 0x040fe200078e0202 */
[----:B------:R1:W-:Y:S01]  /*160d0*/  @P0 STG.E.U16 desc[UR22][R14.64], R69 ;  /* 0x000000450e000986 */ /* 0x0003e2000c101516 */
[----:B------:R-:W2:Y:S02]  /*160e0*/  LDCU UR37, c[0x0][0x398] ;  /* 0x00007300ff2577ac */ /* 0x000ea40008000800 */
[----:B0-----:R-:W-:Y:S01]  /*160f0*/  IMAD.WIDE R12, R0, 0x2, R8 ;  /* 0x00000002000c7825 */ /* 0x001fe200078e0208 */
[----:B------:R-:W-:Y:S01]  /*16100*/  ISETP.LT.AND P3, PT, R66, UR35, !P6 ;  /* 0x0000002342007c0c */ /* 0x000fe2000f761270 */
[----:B------:R-:W0:Y:S03]  /*16110*/  LDCU UR35, c[0x0][0x39c] ;  /* 0x00007380ff2377ac */ /* 0x000e260008000800 */
[----:B------:R-:W-:Y:S01]  /*16120*/  @P1 STG.E.U16 desc[UR22][R12.64], R68 ;  /* 0x000000440c001986 */ /* 0x000fe2000c101516 */
[----:B------:R-:W0:Y:S03]  /*16130*/  LDCU UR64, c[0x0][0x398] ;  /* 0x00007300ff4077ac */ /* 0x000e260008000800 */
[----:B------:R0:W-:Y:S01]  /*16140*/  @P5 STG.E.U16 desc[UR22][R10.64], R67 ;  /* 0x000000430a005986 */ /* 0x0001e2000c101516 */
[----:B-1----:R-:W-:-:S04]  /*16150*/  IMAD.WIDE R14, R0, 0x2, R4 ;  /* 0x00000002000e7825 */ /* 0x002fc800078e0204 */
[----:B0-----:R-:W-:-:S05]  /*16160*/  IMAD.WIDE R10, R0, 0x2, R6 ;  /* 0x00000002000a7825 */ /* 0x001fca00078e0206 */
[----:B------:R0:W-:Y:S02]  /*16170*/  @P2 STG.E.U16 desc[UR22][R10.64], R85 ;  /* 0x000000550a002986 */ /* 0x0001e4000c101516 */
[----:B0-----:R-:W-:Y:S01]  /*16180*/  VIADD R10, R0, UR30 ;  /* 0x0000001e000a7c36 */ /* 0x001fe20008000000 */
[----:B---3--:R-:W-:Y:S02]  /*16190*/  PRMT R0, R91, 0x7610, R0 ;  /* 0x000076105b007816 */ /* 0x008fe40000000000 */
[----:B------:R-:W3:Y:S01]  /*161a0*/  LDL.S16 R91, [R1+0x250] ;  /* 0x00025000015b7983 */ /* 0x000ee20000100600 */
[----:B-----5:R-:W-:-:S03]  /*161b0*/  PRMT R67, R89, 0x7610, R67 ;  /* 0x0000761059437816 */ /* 0x020fc60000000043 */
[----:B------:R-:W5:Y:S01]  /*161c0*/  LDL.LU.S16 R89, [R1+0x252] ;  /* 0x0002520001597983 */ /* 0x000f620000300600 */
[----:B------:R-:W-:Y:S01]  /*161d0*/  VIADD R12, R65, 0x13 ;  /* 0x00000013410c7836 */ /* 0x000fe20000000000 */
[----:B------:R-:W-:Y:S01]  /*161e0*/  ISETP.LT.AND P0, PT, R74, UR66, !P6 ;  /* 0x000000424a007c0c */ /* 0x000fe2000f701270 */
[----:B------:R-:W0:Y:S01]  /*161f0*/  LDCU UR66, c[0x0][0x398] ;  /* 0x00007300ff4277ac */ /* 0x000e220008000800 */
[----:B------:R-:W-:Y:S02]  /*16200*/  PRMT R11, R85, 0x7632, R11 ;  /* 0x00007632550b7816 */ /* 0x000fe4000000000b */
[----:B------:R-:W-:Y:S01]  /*16210*/  ISETP.GE.AND P5, PT, R12, UR62, PT ;  /* 0x0000003e0c007c0c */ /* 0x000fe2000bfa6270 */
[----:B------:R-:W-:Y:S01]  /*16220*/  IMAD.WIDE R12, R10, 0x2, R8 ;  /* 0x000000020a0c7825 */ /* 0x000fe200078e0208 */
[----:B------:R-:W-:Y:S01]  /*16230*/  ISETP.LT.AND P1, PT, R73, UR68, !P6 ;  /* 0x0000004449007c0c */ /* 0x000fe2000f721270 */
[----:B------:R2:W-:Y:S01]  /*16240*/  @P4 STG.E.U16 desc[UR22][R14.64], R11 ;  /* 0x0000000b0e004986 */ /* 0x0005e2000c101516 */
[----:B------:R-:W-:Y:S01]  /*16250*/  ISETP.LT.AND P6, PT, R92, UR24, !P6 ;  /* 0x000000185c007c0c */ /* 0x000fe2000f7c1270 */
[----:B------:R-:W1:Y:S02]  /*16260*/  LDCU UR68, c[0x0][0x398] ;  /* 0x00007300ff4477ac */ /* 0x000e640008000800 */
[----:B------:R0:W-:Y:S01]  /*16270*/  @P3 STG.E.U16 desc[UR22][R12.64], R0 ;  /* 0x000000000c003986 */ /* 0x0001e2000c101516 */
[----:B------:R-:W-:Y:S01]  /*16280*/  ISETP.LT.AND P2, PT, R66, UR60, !P5 ;  /* 0x0000003c42007c0c */ /* 0x000fe2000ef41270 */
[----:B------:R-:W1:Y:S01]  /*16290*/  LDCU UR60, c[0x0][0x39c] ;  /* 0x00007380ff3c77ac */ /* 0x000e620008000800 */
[----:B------:R-:W-:-:S02]  /*162a0*/  ISETP.LT.AND P4, PT, R74, UR73, !P5 ;  /* 0x000000494a007c0c */ /* 0x000fc4000ef81270 */
[----:B----4-:R-:W-:Y:S01]  /*162b0*/  PRMT R68, R90, 0x7610, R68 ;  /* 0x000076105a447816 */ /* 0x010fe20000000044 */
[----:B------:R-:W4:Y:S01]  /*162c0*/  LDCU UR24, c[0x0][0x398] ;  /* 0x00007300ff1877ac */ /* 0x000f220008000800 */
[----:B--2---:R-:W-:Y:S01]  /*162d0*/  PRMT R11, R70, 0x7610, R11 ;  /* 0x00007610460b7816 */ /* 0x004fe2000000000b */
[----:B------:R-:W-:Y:S01]  /*162e0*/  IMAD.WIDE R14, R10, 0x2, R2 ;  /* 0x000000020a0e7825 */ /* 0x000fe200078e0202 */
[----:B------:R-:W2:Y:S01]  /*162f0*/  LDL.S16 R70, [R1+0x254] ;  /* 0x0002540001467983 */ /* 0x000ea20000100600 */
[----:B------:R-:W-:Y:S01]  /*16300*/  PRMT R69, R86, 0x7632, R69 ;  /* 0x0000763256457816 */ /* 0x000fe20000000045 */
[----:B------:R-:W1:Y:S01]  /*16310*/  LDCU UR62, c[0x0][0x398] ;  /* 0x00007300ff3e77ac */ /* 0x000e620008000800 */
[----:B0-----:R-:W-:Y:S01]  /*16320*/  VIADD R0, R65, 0x14 ;  /* 0x0000001441007836 */ /* 0x001fe20000000000 */
[----:B------:R0:W-:Y:S01]  /*16330*/  @P0 STG.E.U16 desc[UR22][R14.64], R11 ;  /* 0x0000000b0e000986 */ /* 0x0001e2000c101516 */
[----:B------:R-:W-:Y:S01]  /*16340*/  IMAD.WIDE R12, R10, 0x2, R6 ;  /* 0x000000020a0c7825 */ /* 0x000fe200078e0206 */
[----:B------:R-:W-:Y:S01]  /*16350*/  ISETP.LT.AND P3, PT, R73, UR67, !P5 ;  /* 0x0000004349007c0c */ /* 0x000fe2000ef61270 */
[----:B------:R-:W1:Y:S01]  /*16360*/  LDCU UR73, c[0x0][0x398] ;  /* 0x00007300ff4977ac */ /* 0x000e620008000800 */
[----:B------:R-:W-:Y:S01]  /*16370*/  ISETP.GE.AND P0, PT, R0, UR59, PT ;  /* 0x0000003b00007c0c */ /* 0x000fe2000bf06270 */
[C---:B------:R-:W-:Y:S01]  /*16380*/  VIADD R0, R10.reuse, UR30 ;  /* 0x0000001e0a007c36 */ /* 0x040fe20008000000 */
[----:B------:R-:W2:Y:S04]  /*16390*/  LDL.LU.S16 R90, [R1+0x256] ;  /* 0x00025600015a7983 */ /* 0x000ea80000300600 */
[----:B------:R1:W-:Y:S01]  /*163a0*/  @P1 STG.E.U16 desc[UR22][R12.64], R86 ;  /* 0x000000560c001986 */ /* 0x0003e2000c101516 */
[----:B0-----:R-:W-:Y:S01]  /*163b0*/  IMAD.WIDE R14, R10, 0x2, R4 ;  /* 0x000000020a0e7825 */ /* 0x001fe200078e0204 */
[----:B------:R-:W-:-:S02]  /*163c0*/  ISETP.LT.AND P5, PT, R92, UR12, !P5 ;  /* 0x0000000c5c007c0c */ /* 0x000fc4000efa1270 */
[----:B------:R-:W2:Y:S01]  /*163d0*/  LDL.S16 R71, [R1+0x154] ;  /* 0x0001540001477983 */ /* 0x000ea20000100600 */
[----:B------:R-:W0:Y:S01]  /*163e0*/  LDCU UR67, c[0x0][0x398] ;  /* 0x00007300ff4377ac */ /* 0x000e220008000800 */
[C---:B------:R-:W-:Y:S02]  /*163f0*/  IMAD.WIDE R10, R0.reuse, 0x2, R2 ;  /* 0x00000002000a7825 */ /* 0x040fe400078e0202 */
[----:B------:R-:W-:Y:S01]  /*16400*/  @P6 STG.E.U16 desc[UR22][R14.64], R69 ;  /* 0x000000450e006986 */ /* 0x000fe2000c101516 */
[----:B------:R-:W0:Y:S01]  /*16410*/  LDCU UR59, c[0x0][0x398] ;  /* 0x00007300ff3b77ac */ /* 0x000e220008000800 */
[----:B-1----:R-:W-:Y:S01]  /*16420*/  IMAD.WIDE R12, R0, 0x2, R8 ;  /* 0x00000002000c7825 */ /* 0x002fe200078e0208 */
[----:B------:R-:W-:Y:S01]  /*16430*/  ISETP.LT.AND P1, PT, R66, UR4, !P0 ;  /* 0x0000000442007c0c */ /* 0x000fe2000c721270 */
[----:B------:R-:W1:Y:S03]  /*16440*/  LDCU UR4, c[0x0][0x39c] ;  /* 0x00007380ff0477ac */ /* 0x000e660008000800 */
[----:B------:R-:W-:Y:S01]  /*16450*/  @P2 STG.E.U16 desc[UR22][R12.64], R68 ;  /* 0x000000440c002986 */ /* 0x000fe2000c101516 */
[----:B------:R-:W0:Y:S03]  /*16460*/  LDCU UR12, c[0x0][0x398] ;  /* 0x00007300ff0c77ac */ /* 0x000e260008000800 */
[----:B------:R5:W-:Y:S02]  /*16470*/  @P4 STG.E.U16 desc[UR22][R10.64], R67 ;  /* 0x000000430a004986 */ /* 0x000be4000c101516 */
[----:B-----5:R-:W-:-:S02]  /*16480*/  PRMT R67, R89, 0x7610, R67 ;  /* 0x0000761059437816 */ /* 0x020fc40000000043 */
[----:B------:R-:W5:Y:S01]  /*16490*/  LDL.LU.S16 R89, [R1+0x156] ;  /* 0x0001560001597983 */ /* 0x000f620000300600 */
[----:B------:R-:W-:Y:S01]  /*164a0*/  IMAD.WIDE R10, R0, 0x2, R6 ;  /* 0x00000002000a7825 */ /* 0x000fe200078e0206 */
[----:B------:R-:W-:Y:S01]  /*164b0*/  ISETP.LT.AND P6, PT, R74, UR33, !P0 ;  /* 0x000000214a007c0c */ /* 0x000fe2000c7c1270 */
[----:B------:R-:W0:Y:S02]  /*164c0*/  LDCU UR33, c[0x0][0x398] ;  /* 0x00007300ff2177ac */ /* 0x000e240008000800 */
[----:B------:R-:W-:Y:S01]  /*164d0*/  VIADD R12, R65, 0x15 ;  /* 0x00000015410c7836 */ /* 0x000fe20000000000 */
[----:B------:R1:W-:Y:S01]  /*164e0*/  @P3 STG.E.U16 desc[UR22][R10.64], R87 ;  /* 0x000000570a003986 */ /* 0x0003e2000c101516 */
[----:B------:R-:W-:-:S03]  /*164f0*/  IMAD.WIDE R14, R0, 0x2, R4 ;  /* 0x00000002000e7825 */ /* 0x000fc600078e0204 */
[----:B------:R-:W-:Y:S01]  /*16500*/  ISETP.GE.AND P4, PT, R12, UR57, PT ;  /* 0x000000390c007c0c */ /* 0x000fe2000bf86270 */
[----:B------:R-:W0:Y:S01]  /*16510*/  LDCU UR57, c[0x0][0x398] ;  /* 0x00007300ff3977ac */ /* 0x000e220008000800 */
[----:B------:R-:W-:Y:S01]  /*16520*/  ISETP.LT.AND P2, PT, R73, UR31, !P0 ;  /* 0x0000001f49007c0c */ /* 0x000fe2000c741270 */
[----:B-1----:R-:W-:Y:S01]  /*16530*/  VIADD R10, R0, UR30 ;  /* 0x0000001e000a7c36 */ /* 0x002fe20008000000 */
[----:B------:R-:W-:Y:S01]  /*16540*/  PRMT R11, R87, 0x7632, R11 ;  /* 0x00007632570b7816 */ /* 0x000fe2000000000b */
[----:B------:R-:W1:Y:S01]  /*16550*/  LDCU UR31, c[0x0][0x398] ;  /* 0x00007300ff1f77ac */ /* 0x000e620008000800 */
[----:B---3--:R-:W-:Y:S01]  /*16560*/  PRMT R0, R91, 0x7610, R0 ;  /* 0x000076105b007816 */ /* 0x008fe20000000000 */
[----:B------:R-:W-:Y:S01]  /*16570*/  IMAD.WIDE R12, R10, 0x2, R8 ;  /* 0x000000020a0c7825 */ /* 0x000fe200078e0208 */
[----:B------:R-:W-:Y:S01]  /*16580*/  ISETP.LT.AND P0, PT, R92, UR41, !P0 ;  /* 0x000000295c007c0c */ /* 0x000fe2000c701270 */
[----:B------:R3:W-:Y:S01]  /*16590*/  @P5 STG.E.U16 desc[UR22][R14.64], R11 ;  /* 0x0000000b0e005986 */ /* 0x0007e2000c101516 */
[----:B------:R-:W-:Y:S01]  /*165a0*/  ISETP.LT.AND P3, PT, R66, UR44, !P4 ;  /* 0x0000002c42007c0c */ /* 0x000fe2000e761270 */
[----:B------:R-:W0:Y:S02]  /*165b0*/  LDCU UR44, c[0x0][0x39c] ;  /* 0x00007380ff2c77ac */ /* 0x000e240008000800 */
[----:B------:R1:W-:Y:S01]  /*165c0*/  @P1 STG.E.U16 desc[UR22][R12.64], R0 ;  /* 0x000000000c001986 */ /* 0x0003e2000c101516 */
[----:B------:R-:W-:Y:S01]  /*165d0*/  ISETP.LT.AND P5, PT, R74, UR69, !P4 ;  /* 0x000000454a007c0c */ /* 0x000fe2000e7a1270 */
[----:B------:R-:W0:Y:S02]  /*165e0*/  LDCU UR41, c[0x0][0x398] ;  /* 0x00007300ff2977ac */ /* 0x000e240008000800 */
[----:B------:R-:W4:Y:S01]  /*165f0*/  LDL.S16 R91, [R1+0x258] ;  /* 0x00025800015b7983 */ /* 0x000f220000100600 */
[----:B---3--:R-:W-:-:S04]  /*16600*/  IMAD.WIDE R14, R10, 0x2, R2 ;  /* 0x000000020a0e7825 */ /* 0x008fc800078e0202 */
[----:B-1----:R-:W-:Y:S01]  /*16610*/  VIADD R0, R65, 0x16 ;  /* 0x0000001641007836 */ /* 0x002fe20000000000 */
[----:B------:R-:W-:Y:S01]  /*16620*/  PRMT R11, R93, 0x7610, R11 ;  /* 0x000076105d0b7816 */ /* 0x000fe2000000000b */
[----:B------:R-:W-:Y:S01]  /*16630*/  IMAD.WIDE R12, R10, 0x2, R6 ;  /* 0x000000020a0c7825 */ /* 0x000fe200078e0206 */
[----:B------:R1:W-:Y:S01]  /*16640*/  @P6 STG.E.U16 desc[UR22][R14.64], R67 ;  /* 0x000000430e006986 */ /* 0x0003e2000c101516 */
[----:B------:R-:W-:Y:S01]  /*16650*/  ISETP.LT.AND P1, PT, R73, UR20, !P4 ;  /* 0x0000001449007c0c */ /* 0x000fe2000e721270 */
[----:B------:R-:W3:Y:S01]  /*16660*/  LDCU UR69, c[0x0][0x398] ;  /* 0x00007300ff4577ac */ /* 0x000ee20008000800 */
[----:B------:R-:W-:Y:S01]  /*16670*/  ISETP.GE.AND P6, PT, R0, UR40, PT ;  /* 0x0000002800007c0c */ /* 0x000fe2000bfc6270 */
[----:B------:R-:W-:Y:S01]  /*16680*/  VIADD R0, R10, UR30 ;  /* 0x0000001e0a007c36 */ /* 0x000fe20008000000 */
[----:B------:R0:W-:Y:S01]  /*16690*/  @P2 STG.E.U16 desc[UR22][R12.64], R11 ;  /* 0x0000000b0c002986 */ /* 0x0001e2000c101516 */
[----:B------:R-:W-:Y:S01]  /*166a0*/  PRMT R69, R93, 0x7632, R69 ;  /* 0x000076325d457816 */ /* 0x000fe20000000045 */
[----:B------:R-:W3:Y:S01]  /*166b0*/  LDCU UR20, c[0x0][0x398] ;  /* 0x00007300ff1477ac */ /* 0x000ee20008000800 */
[----:B--2---:R-:W-:Y:S01]  /*166c0*/  PRMT R68, R70, 0x7610, R68 ;  /* 0x0000761046447816 */ /* 0x004fe20000000044 */
[----:B-1----:R-:W-:Y:S01]  /*166d0*/  IMAD.WIDE R14, R10, 0x2, R4 ;  /* 0x000000020a0e7825 */ /* 0x002fe200078e0204 */
[----:B------:R-:W-:Y:S01]  /*166e0*/  PRMT R67, R90, 0x7610, R67 ;  /* 0x000076105a437816 */ /* 0x000fe20000000043 */
[----:B------:R-:W1:Y:S01]  /*166f0*/  LDCU UR40, c[0x0][0x398] ;  /* 0x00007300ff2877ac */ /* 0x000e620008000800 */
[----:B------:R-:W2:Y:S01]  /*16700*/  LDL.LU.S16 R90, [R1+0x25a] ;  /* 0x00025a00015a7983 */ /* 0x000ea20000300600 */
[----:B0-----:R-:W-:-:S04]  /*16710*/  IMAD.WIDE R12, R0, 0x2, R8 ;  /* 0x00000002000c7825 */ /* 0x001fc800078e0208 */
[----:B------:R-:W-:Y:S01]  /*16720*/  IMAD.WIDE R10, R0, 0x2, R2 ;  /* 0x00000002000a7825 */ /* 0x000fe200078e0202 */
[----:B------:R-:W-:Y:S04]  /*16730*/  @P0 STG.E.U16 desc[UR22][R14.64], R69 ;  /* 0x000000450e000986 */ /* 0x000fe8000c101516 */
[----:B------:R0:W-:Y:S04]  /*16740*/  @P3 STG.E.U16 desc[UR22][R12.64], R68 ;  /* 0x000000440c003986 */ /* 0x0001e8000c101516 */
[----:B------:R1:W-:Y:S04]  /*16750*/  @P5 STG.E.U16 desc[UR22][R10.64], R67 ;  /* 0x000000430a005986 */ /* 0x0003e8000c101516 */
[----:B------:R-:W3:Y:S01]  /*16760*/  LDL.S16 R72, [R1+0x158] ;  /* 0x0001580001487983 */ /* 0x000ee20000100600 */
[----:B0-----:R-:W-:-:S03]  /*16770*/  PRMT R13, R71, 0x7610, R13 ;  /* 0x00007610470d7816 */ /* 0x001fc6000000000d */
[----:B------:R-:W3:Y:S01]  /*16780*/  LDL.LU.S16 R70, [R1+0x15a] ;  /* 0x00015a0001467983 */ /* 0x000ee20000300600 */
[----:B-1----:R-:W-:-:S03]  /*16790*/  IMAD.WIDE R10, R0, 0x2, R6 ;  /* 0x00000002000a7825 */ /* 0x002fc600078e0206 */
[----:B------:R-:W3:Y:S04]  /*167a0*/  LDL.S16 R71, [R1+0x25c] ;  /* 0x00025c0001477983 */ /* 0x000ee80000100600 */
[----:B------:R5:W-:Y:S02]  /*167b0*/  @P1 STG.E.U16 desc[UR22][R10.64], R13 ;  /* 0x0000000d0a001986 */ /* 0x000be4000c101516 */
[----:B-----5:R-:W-:Y:S02]  /*167c0*/  PRMT R11, R89, 0x7610, R11 ;  /* 0x00007610590b7816 */ /* 0x020fe4000000000b */
[----:B------:R-:W5:Y:S01]  /*167d0*/  LDL.LU.S16 R89, [R1+0x25e] ;  /* 0x00025e0001597983 */ /* 0x000f620000300600 */
[----:B------:R-:W-:Y:S01]  /*167e0*/  ISETP.LT.AND P4, PT, R92, UR61, !P4 ;  /* 0x0000003d5c007c0c */ /* 0x000fe2000e781270 */
[----:B------:R-:W-:-:S02]  /*167f0*/  VIADD R10, R0, UR30 ;  /* 0x0000001e000a7c36 */ /* 0x000fc40008000000 */
[----:B------:R-:W-:Y:S01]  /*16800*/  IMAD.WIDE R14, R0, 0x2, R4 ;  /* 0x00000002000e7825 */ /* 0x000fe200078e0204 */
[----:B------:R-:W-:Y:S01]  /*16810*/  ISETP.LT.AND P2, PT, R66, UR28, !P6 ;  /* 0x0000001c42007c0c */ /* 0x000fe2000f741270 */
[----:B------:R-:W0:Y:S01]  /*16820*/  LDCU UR28, c[0x0][0x39c] ;  /* 0x00007380ff1c77ac */ /* 0x000e220008000800 */
[----:B------:R-:W-:Y:S01]  /*16830*/  ISETP.LT.AND P0, PT, R74, UR42, !P6 ;  /* 0x0000002a4a007c0c */ /* 0x000fe2000f701270 */
[----:B------:R-:W-:Y:S01]  /*16840*/  VIADD R12, R65, 0x17 ;  /* 0x00000017410c7836 */ /* 0x000fe20000000000 */
[----:B------:R-:W-:Y:S01]  /*16850*/  ISETP.LT.AND P3, PT, R73, UR43, !P6 ;  /* 0x0000002b49007c0c */ /* 0x000fe2000f761270 */
[----:B------:R-:W1:Y:S03]  /*16860*/  LDCU UR61, c[0x0][0x398] ;  /* 0x00007300ff3d77ac */ /* 0x000e660008000800 */
[----:B------:R-:W-:Y:S01]  /*16870*/  ISETP.GE.AND P5, PT, R12, UR6, PT ;  /* 0x000000060c007c0c */ /* 0x000fe2000bfa6270 */
[C---:B------:R-:W-:Y:S01]  /*16880*/  IMAD.WIDE R12, R10.reuse, 0x2, R8 ;  /* 0x000000020a0c7825 */ /* 0x040fe200078e0208 */
[----:B------:R0:W-:Y:S01]  /*16890*/  @P4 STG.E.U16 desc[UR22][R14.64], R11 ;  /* 0x0000000b0e004986 */ /* 0x0001e2000c101516 */
[----:B----4-:R-:W-:Y:S01]  /*168a0*/  PRMT R0, R91, 0x7610, R0 ;  /* 0x000076105b007816 */ /* 0x010fe20000000000 */
[----:B------:R-:W4:Y:S02]  /*168b0*/  LDCU UR42, c[0x0][0x398] ;  /* 0x00007300ff2a77ac */ /* 0x000f240008000800 */
[----:B------:R-:W4:Y:S01]  /*168c0*/  LDL.S16 R91, [R1+0x15c] ;  /* 0x00015c00015b7983 */ /* 0x000f220000100600 */
[----:B0-----:R-:W-:Y:S01]  /*168d0*/  IMAD.WIDE R14, R10, 0x2, R2 ;  /* 0x000000020a0e7825 */ /* 0x001fe200078e0202 */
[----:B--2---:R-:W-:Y:S01]  /*168e0*/  PRMT R67, R90, 0x7610, R67 ;  /* 0x000076105a437816 */ /* 0x004fe20000000043 */
[----:B------:R-:W0:Y:S01]  /*168f0*/  LDCU UR43, c[0x0][0x398] ;  /* 0x00007300ff2b77ac */ /* 0x000e220008000800 */
[----:B------:R-:W2:Y:S01]  /*16900*/  LDL.LU.S16 R90, [R1+0x15e] ;  /* 0x00015e00015a7983 */ /* 0x000ea20000300600 */
[----:B---3--:R-:W-:Y:S01]  /*16910*/  PRMT R69, R70, 0x7610, R69 ;  /* 0x0000761046457816 */ /* 0x008fe20000000045 */
[----:B------:R-:W3:Y:S02]  /*16920*/  LDCU UR6, c[0x0][0x398] ;  /* 0x00007300ff0677ac */ /* 0x000ee40008000800 */
[----:B------:R-:W3:Y:S04]  /*16930*/  LDL.S16 R70, [R1+0x260] ;  /* 0x0002600001467983 */ /* 0x000ee80000100600 */
[----:B------:R-:W-:Y:S04]  /*16940*/  @P2 STG.E.U16 desc[UR22][R12.64], R0 ;  /* 0x000000000c002986 */ /* 0x000fe8000c101516 */
[----:B------:R5:W-:Y:S02]  /*16950*/  @P0 STG.E.U16 desc[UR22][R14.64], R67 ;  /* 0x000000430e000986 */ /* 0x000be4000c101516 */
[----:B-----5:R-:W-:-:S02]  /*16960*/  PRMT R67, R89, 0x7610, R67 ;  /* 0x0000761059437816 */ /* 0x020fc40000000043 */
[----:B------:R-:W5:Y:S01]  /*16970*/  LDL.LU.S16 R89, [R1+0x262] ;  /* 0x0002620001597983 */ /* 0x000f620000300600 */
[----:B------:R-:W-:Y:S01]  /*16980*/  VIADD R0, R65, 0x18 ;  /* 0x0000001841007836 */ /* 0x000fe20000000000 */
[----:B------:R-:W-:Y:S02]  /*16990*/  ISETP.LT.AND P6, PT, R92, UR38, !P6 ;  /* 0x000000265c007c0c */ /* 0x000fe4000f7c1270 */
[----:B------:R-:W-:Y:S01]  /*169a0*/  ISETP.LT.AND P1, PT, R66, UR47, !P5 ;  /* 0x0000002f42007c0c */ /* 0x000fe2000ef21270 */
[----:B------:R-:W-:Y:S01]  /*169b0*/  IMAD.WIDE R12, R10, 0x2, R6 ;  /* 0x000000020a0c7825 */ /* 0x000fe200078e0206 */
[----:B------:R-:W-:Y:S01]  /*169c0*/  ISETP.LT.AND P4, PT, R74, UR32, !P5 ;  /* 0x000000204a007c0c */ /* 0x000fe2000ef81270 */
[----:B------:R-:W0:Y:S01]  /*169d0*/  LDCU UR47, c[0x0][0x39c] ;  /* 0x00007380ff2f77ac */ /* 0x000e220008000800 */
[----:B------:R-:W-:Y:S02]  /*169e0*/  PRMT R11, R72, 0x7610, R11 ;  /* 0x00007610480b7816 */ /* 0x000fe4000000000b */
[----:B------:R-:W-:Y:S01]  /*169f0*/  ISETP.GE.AND P0, PT, R0, UR76, PT ;  /* 0x0000004c00007c0c */ /* 0x000fe2000bf06270 */
[C---:B------:R-:W-:Y:S01]  /*16a00*/  VIADD R0, R10.reuse, UR30 ;  /* 0x0000001e0a007c36 */ /* 0x040fe20008000000 */
[----:B------:R-:W-:Y:S01]  /*16a10*/  ISETP.LT.AND P2, PT, R73, UR36, !P5 ;  /* 0x0000002449007c0c */ /* 0x000fe2000ef41270 */
[----:B------:R0:W-:Y:S01]  /*16a20*/  @P3 STG.E.U16 desc[UR22][R12.64], R11 ;  /* 0x0000000b0c003986 */ /* 0x0001e2000c101516 */
[----:B------:R-:W-:Y:S01]  /*16a30*/  IMAD.WIDE R14, R10, 0x2, R4 ;  /* 0x000000020a0e7825 */ /* 0x000fe200078e0204 */
[----:B------:R-:W-:Y:S01]  /*16a40*/  PRMT R68, R71, 0x7610, R68 ;  /* 0x0000761047447816 */ /* 0x000fe20000000044 */
[----:B------:R-:W1:Y:S01]  /*16a50*/  LDCU UR38, c[0x0][0x398] ;  /* 0x00007300ff2677ac */ /* 0x000e620008000800 */
[----:B------:R-:W5:Y:S01]  /*16a60*/  LDL.S16 R72, [R1+0x160] ;  /* 0x0001600001487983 */ /* 0x000f620000100600 */
[----:B------:R-:W1:Y:S03]  /*16a70*/  LDCU UR32, c[0x0][0x398] ;  /* 0x00007300ff2077ac */ /* 0x000e660008000800 */
[----:B------:R-:W-:Y:S01]  /*16a80*/  @P6 STG.E.U16 desc[UR22][R14.64], R69 ;  /* 0x000000450e006986 */ /* 0x000fe2000c101516 */
[----:B------:R-:W1:Y:S01]  /*16a90*/  LDCU UR36, c[0x0][0x398] ;  /* 0x00007300ff2477ac */ /* 0x000e620008000800 */
[----:B0-----:R-:W-:-:S02]  /*16aa0*/  IMAD.WIDE R12, R0, 0x2, R8 ;  /* 0x00000002000c7825 */ /* 0x001fc400078e0208 */
[----:B------:R-:W5:Y:S01]  /*16ab0*/  LDL.LU.S16 R71, [R1+0x162] ;  /* 0x0001620001477983 */ /* 0x000f620000300600 */
[----:B------:R-:W0:Y:S01]  /*16ac0*/  LDCU UR76, c[0x0][0x398] ;  /* 0x00007300ff4c77ac */ /* 0x000e220008000800 */
[----:B------:R-:W-:Y:S02]  /*16ad0*/  IMAD.WIDE R10, R0, 0x2, R2 ;  /* 0x00000002000a7825 */ /* 0x000fe400078e0202 */
[----:B------:R4:W-:Y:S04]  /*16ae0*/  @P1 STG.E.U16 desc[UR22][R12.64], R68 ;  /* 0x000000440c001986 */ /* 0x0009e8000c101516 */
[----:B------:R0:W-:Y:S01]  /*16af0*/  @P4 STG.E.U16 desc[UR22][R10.64], R67 ;  /* 0x000000430a004986 */ /* 0x0001e2000c101516 */
[----:B----4-:R-:W-:-:S03]  /*16b00*/  PRMT R13, R91, 0x7610, R13 ;  /* 0x000076105b0d7816 */ /* 0x010fc6000000000d */
[----:B------:R-:W4:Y:S01]  /*16b10*/  LDL.S16 R91, [R1+0x264] ;  /* 0x00026400015b7983 */ /* 0x000f220000100600 */
[----:B0-----:R-:W-:-:S05]  /*16b20*/  IMAD.WIDE R10, R0, 0x2, R6 ;  /* 0x00000002000a7825 */ /* 0x001fca00078e0206 */
[----:B------:R2:W-:Y:S01]  /*16b30*/  @P2 STG.E.U16 desc[UR22][R10.64], R13 ;  /* 0x0000000d0a002986 */ /* 0x0005e2000c101516 */
[----:B------:R-:W-:Y:S01]  /*16b40*/  IMAD.WIDE R14, R0, 0x2, R4 ;  /* 0x00000002000e7825 */ /* 0x000fe200078e0204 */
[----:B--2---:R-:W-:Y:S02]  /*16b50*/  PRMT R11, R90, 0x7610, R11 ;  /* 0x000076105a0b7816 */ /* 0x004fe4000000000b */
[----:B------:R-:W2:Y:S01]  /*16b60*/  LDL.LU.S16 R90, [R1+0x266] ;  /* 0x00026600015a7983 */ /* 0x000ea20000300600 */
[----:B------:R-:W-:Y:S01]  /*16b70*/  VIADD R10, R0, UR30 ;  /* 0x0000001e000a7c36 */ /* 0x000fe20008000000 */
[----:B---3--:R-:W-:Y:S02]  /*16b80*/  PRMT R0, R70, 0x7610, R0 ;  /* 0x0000761046007816 */ /* 0x008fe40000000000 */
[----:B------:R-:W3:Y:S01]  /*16b90*/  LDL.S16 R70, [R1+0x164] ;  /* 0x0001640001467983 */ /* 0x000ee20000100600 */
[----:B-----5:R-:W-:-:S03]  /*16ba0*/  PRMT R67, R89, 0x7610, R67 ;  /* 0x0000761059437816 */ /* 0x020fc60000000043 */
[----:B------:R-:W5:Y:S01]  /*16bb0*/  LDL.LU.S16 R89, [R1+0x166] ;  /* 0x0001660001597983 */ /* 0x000f620000300600 */
[----:B------:R-:W-:Y:S02]  /*16bc0*/  ISETP.LT.AND P5, PT, R92, UR77, !P5 ;  /* 0x0000004d5c007c0c */ /* 0x000fe4000efa1270 */
[----:B------:R-:W-:Y:S01]  /*16bd0*/  ISETP.LT.AND P3, PT, R66, UR51, !P0 ;  /* 0x0000003342007c0c */ /* 0x000fe2000c761270 */
[----:B------:R-:W-:Y:S01]  /*16be0*/  VIADD R12, R65, 0x19 ;  /* 0x00000019410c7836 */ /* 0x000fe20000000000 */
[----:B------:R-:W-:Y:S01]  /*16bf0*/  ISETP.LT.AND P6, PT, R74, UR58, !P0 ;  /* 0x0000003a4a007c0c */ /* 0x000fe2000c7c1270 */
[----:B------:R-:W0:Y:S03]  /*16c00*/  LDCU UR51, c[0x0][0x39c] ;  /* 0x00007380ff3377ac */ /* 0x000e260008000800 */
[----:B------:R-:W-:Y:S01]  /*16c10*/  ISETP.GE.AND P4, PT, R12, UR55, PT ;  /* 0x000000370c007c0c */ /* 0x000fe2000bf86270 */
[----:B------:R-:W-:Y:S01]  /*16c20*/  IMAD.WIDE R12, R10, 0x2, R8 ;  /* 0x000000020a0c7825 */ /* 0x000fe200078e0208 */
[----:B------:R-:W-:Y:S01]  /*16c30*/  ISETP.LT.AND P1, PT, R73, UR63, !P0 ;  /* 0x0000003f49007c0c */ /* 0x000fe2000c721270 */
[----:B------:R-:W0:Y:S02]  /*16c40*/  LDCU UR77, c[0x0][0x398] ;  /* 0x00007300ff4d77ac */ /* 0x000e240008000800 */
[----:B------:R1:W-:Y:S01]  /*16c50*/  @P5 STG.E.U16 desc[UR22][R14.64], R11 ;  /* 0x0000000b0e005986 */ /* 0x0003e2000c101516 */
[----:B------:R-:W-:Y:S01]  /*16c60*/  ISETP.LT.AND P0, PT, R92, UR10, !P0 ;  /* 0x0000000a5c007c0c */ /* 0x000fe2000c701270 */
[----:B------:R-:W0:Y:S02]  /*16c70*/  LDCU UR58, c[0x0][0x398] ;  /* 0x00007300ff3a77ac */ /* 0x000e240008000800 */
[----:B------:R0:W-:Y:S01]  /*16c80*/  @P3 STG.E.U16 desc[UR22][R12.64], R0 ;  /* 0x000000000c003986 */ /* 0x0001e2000c101516 */
[----:B------:R-:W-:Y:S01]  /*16c90*/  ISETP.LT.AND P2, PT, R66, UR50, !P4 ;  /* 0x0000003242007c0c */ /* 0x000fe2000e741270 */
[----:B------:R-:W2:Y:S01]  /*16ca0*/  LDCU UR63, c[0x0][0x398] ;  /* 0x00007300ff3f77ac */ /* 0x000ea20008000800 */
[----:B------:R-:W-:-:S02]  /*16cb0*/  ISETP.LT.AND P5, PT, R74, UR9, !P4 ;  /* 0x000000094a007c0c */ /* 0x000fc4000e7a1270 */
[----:B------:R-:W-:Y:S01]  /*16cc0*/  PRMT R69, R71, 0x7610, R69 ;  /* 0x0000761047457816 */ /* 0x000fe20000000045 */
[----:B------:R-:W2:Y:S01]  /*16cd0*/  LDCU UR50, c[0x0][0x39c] ;  /* 0x00007380ff3277ac */ /* 0x000ea20008000800 */
[----:B-1----:R-:W-:Y:S01]  /*16ce0*/  IMAD.WIDE R14, R10, 0x2, R2 ;  /* 0x000000020a0e7825 */ /* 0x002fe200078e0202 */
[----:B------:R-:W-:Y:S01]  /*16cf0*/  PRMT R11, R72, 0x7610, R11 ;  /* 0x00007610480b7816 */ /* 0x000fe2000000000b */
[----:B------:R-:W5:Y:S01]  /*16d00*/  LDL.S16 R71, [R1+0x268] ;  /* 0x0002680001477983 */ /* 0x000f620000100600 */
[----:B------:R-:W1:Y:S01]  /*16d10*/  LDCU UR10, c[0x0][0x398] ;  /* 0x00007300ff0a77ac */ /* 0x000e620008000800 */
[----:B0-----:R-:W-:Y:S02]  /*16d20*/  VIADD R0, R65, 0x1a ;  /* 0x0000001a41007836 */ /* 0x001fe40000000000 */
[----:B------:R-:W-:Y:S01]  /*16d30*/  IMAD.WIDE R12, R10, 0x2, R6 ;  /* 0x000000020a0c7825 */ /* 0x000fe200078e0206 */
[----:B------:R0:W-:Y:S01]  /*16d40*/  @P6 STG.E.U16 desc[UR22][R14.64], R67 ;  /* 0x000000430e006986 */ /* 0x0001e2000c101516 */
[----:B------:R-:W-:Y:S01]  /*16d50*/  ISETP.LT.AND P3, PT, R73, UR56, !P4 ;  /* 0x0000003849007c0c */ /* 0x000fe2000e761270 */
[----:B------:R-:W1:Y:S01]  /*16d60*/  LDCU UR55, c[0x0][0x398] ;  /* 0x00007300ff3777ac */ /* 0x000e620008000800 */
[----:B------:R-:W-:Y:S01]  /*16d70*/  ISETP.GE.AND P6, PT, R0, UR72, PT ;  /* 0x0000004800007c0c */ /* 0x000fe2000bfc6270 */
[C---:B------:R-:W-:Y:S01]  /*16d80*/  VIADD R0, R10.reuse, UR30 ;  /* 0x0000001e0a007c36 */ /* 0x040fe20008000000 */
[----:B------:R1:W-:Y:S01]  /*16d90*/  @P1 STG.E.U16 desc[UR22][R12.64], R11 ;  /* 0x0000000b0c001986 */ /* 0x0003e2000c101516 */
[----:B------:R-:W1:Y:S01]  /*16da0*/  LDCU UR9, c[0x0][0x398] ;  /* 0x00007300ff0977ac */ /* 0x000e620008000800 */
[----:B----4-:R-:W-:Y:S01]  /*16db0*/  PRMT R68, R91, 0x7610, R68 ;  /* 0x000076105b447816 */ /* 0x010fe20000000044 */
[----:B------:R-:W4:Y:S01]  /*16dc0*/  LDCU UR56, c[0x0][0x398] ;  /* 0x00007300ff3877ac */ /* 0x000f220008000800 */
[----:B0-----:R-:W-:Y:S01]  /*16dd0*/  IMAD.WIDE R14, R10, 0x2, R4 ;  /* 0x000000020a0e7825 */ /* 0x001fe200078e0204 */
[----:B--2---:R-:W-:-:S03]  /*16de0*/  PRMT R67, R90, 0x7610, R67 ;  /* 0x000076105a437816 */ /* 0x004fc60000000043 */
[----:B-1----:R-:W-:Y:S01]  /*16df0*/  IMAD.WIDE R12, R0, 0x2, R8 ;  /* 0x00000002000c7825 */ /* 0x002fe200078e0208 */
[----:B------:R-:W2:Y:S01]  /*16e00*/  LDL.LU.S16 R90, [R1+0x26a] ;  /* 0x00026a00015a7983 */ /* 0x000ea20000300600 */
[----:B------:R-:W-:Y:S01]  /*16e10*/  ISETP.LT.AND P4, PT, R92, UR18, !P4 ;  /* 0x000000125c007c0c */ /* 0x000fe2000e781270 */
[----:B------:R-:W0:Y:S01]  /*16e20*/  LDCU UR18, c[0x0][0x398] ;  /* 0x00007300ff1277ac */ /* 0x000e220008000800 */
[----:B------:R-:W-:Y:S01]  /*16e30*/  IMAD.WIDE R10, R0, 0x2, R2 ;  /* 0x00000002000a7825 */ /* 0x000fe200078e0202 */
[----:B------:R-:W-:Y:S01]  /*16e40*/  @P0 STG.E.U16 desc[UR22][R14.64], R69 ;  /* 0x000000450e000986 */ /* 0x000fe2000c101516 */
[----:B------:R-:W1:Y:S03]  /*16e50*/  LDCU UR72, c[0x0][0x398] ;  /* 0x00007300ff4877ac */ /* 0x000e660008000800 */
[----:B------:R3:W-:Y:S04]  /*16e60*/  @P2 STG.E.U16 desc[UR22][R12.64], R68 ;  /* 0x000000440c002986 */ /* 0x0007e8000c101516 */
[----:B------:R0:W-:Y:S04]  /*16e70*/  @P5 STG.E.U16 desc[UR22][R10.64], R67 ;  /* 0x000000430a005986 */ /* 0x0001e8000c101516 */
[----:B------:R-:W4:Y:S01]  /*16e80*/  LDL.S16 R72, [R1+0x168] ;  /* 0x0001680001487983 */ /* 0x000f220000100600 */
[----:B---3--:R-:W-:-:S03]  /*16e90*/  PRMT R13, R70, 0x7610, R13 ;  /* 0x00007610460d7816 */ /* 0x008fc6000000000d */
[----:B------:R-:W3:Y:S01]  /*16ea0*/  LDL.LU.S16 R91, [R1+0x16a] ;  /* 0x00016a00015b7983 */ /* 0x000ee20000300600 */
[----:B0-----:R-:W-:-:S03]  /*16eb0*/  IMAD.WIDE R10, R0, 0x2, R6 ;  /* 0x00000002000a7825 */ /* 0x001fc600078e0206 */
[----:B------:R-:W4:Y:S04]  /*16ec0*/  LDL.S16 R70, [R1+0x26c] ;  /* 0x00026c0001467983 */ /* 0x000f280000100600 */
[----:B------:R5:W-:Y:S02]  /*16ed0*/  @P3 STG.E.U16 desc[UR22][R10.64], R13 ;  /* 0x0000000d0a003986 */ /* 0x000be4000c101516 */
[----:B-----5:R-:W-:Y:S02]  /*16ee0*/  PRMT R11, R89, 0x7610, R11 ;  /* 0x00007610590b7816 */ /* 0x020fe4000000000b */
[----:B------:R-:W5:Y:S01]  /*16ef0*/  LDL.LU.S16 R89, [R1+0x26e] ;  /* 0x00026e0001597983 */ /* 0x000f620000300600 */
[C---:B------:R-:W-:Y:S02]  /*16f00*/  VIADD R10, R0.reuse, UR30 ;  /* 0x0000001e000a7c36 */ /* 0x040fe40008000000 */
[----:B------:R-:W-:Y:S01]  /*16f10*/  IMAD.WIDE R14, R0, 0x2, R4 ;  /* 0x00000002000e7825 */ /* 0x000fe200078e0204 */
[----:B------:R-:W-:Y:S01]  /*16f20*/  ISETP.LT.AND P1, PT, R66, UR53, !P6 ;  /* 0x0000003542007c0c */ /* 0x000fe2000f721270 */
[----:B------:R-:W0:Y:S01]  /*16f30*/  LDCU UR53, c[0x0][0x39c] ;  /* 0x00007380ff3577ac */ /* 0x000e220008000800 */
[----:B------:R-:W-:Y:S01]  /*16f40*/  ISETP.LT.AND P0, PT, R74, UR49, !P6 ;  /* 0x000000314a007c0c */ /* 0x000fe2000f701270 */
[----:B------:R-:W-:Y:S01]  /*16f50*/  VIADD R12, R65, 0x1b ;  /* 0x0000001b410c7836 */ /* 0x000fe20000000000 */
[----:B------:R0:W-:Y:S01]  /*16f60*/  @P4 STG.E.U16 desc[UR22][R14.64], R11 ;  /* 0x0000000b0e004986 */ /* 0x0001e2000c101516 */
[----:B------:R-:W-:Y:S01]  /*16f70*/  ISETP.LT.AND P2, PT, R73, UR54, !P6 ;  /* 0x0000003649007c0c */ /* 0x000fe2000f741270 */
[----:B------:R-:W0:Y:S02]  /*16f80*/  LDCU UR49, c[0x0][0x398] ;  /* 0x00007300ff3177ac */ /* 0x000e240008000800 */
[----:B------:R-:W-:Y:S01]  /*16f90*/  ISETP.GE.AND P5, PT, R12, UR48, PT ;  /* 0x000000300c007c0c */ /* 0x000fe2000bfa6270 */
[----:B------:R-:W-:Y:S01]  /*16fa0*/  IMAD.WIDE R12, R10, 0x2, R8 ;  /* 0x000000020a0c7825 */ /* 0x000fe200078e0208 */
[----:B------:R-:W-:-:S03]  /*16fb0*/  PRMT R0, R71, 0x7610, R0 ;  /* 0x0000761047007816 */ /* 0x000fc60000000000 */
[----:B0-----:R-:W-:Y:S01]  /*16fc0*/  IMAD.WIDE R14, R10, 0x2, R2 ;  /* 0x000000020a0e7825 */ /* 0x001fe200078e0202 */
[----:B------:R-:W4:Y:S01]  /*16fd0*/  LDL.S16 R71, [R1+0x16c] ;  /* 0x00016c0001477983 */ /* 0x000f220000100600 */
[----:B--2---:R-:W-:Y:S01]  /*16fe0*/  PRMT R67, R90, 0x7610, R67 ;  /* 0x000076105a437816 */ /* 0x004fe20000000043 */
[----:B------:R-:W0:Y:S02]  /*16ff0*/  LDCU UR54, c[0x0][0x398] ;  /* 0x00007300ff3677ac */ /* 0x000e240008000800 */
        /* <DEDUP_REMOVED lines=14> */
[----:B----4-:R-:W-:Y:S02]  /*170e0*/  PRMT R11, R72, 0x7610, R11 ;  /* 0x00007610480b7816 */ /* 0x010fe4000000000b */
[----:B------:R-:W-:Y:S01]  /*170f0*/  ISETP.GE.AND P0, PT, R0, UR75, PT ;  /* 0x0000004b00007c0c */ /* 0x000fe2000bf06270 */
[C---:B------:R-:W-:Y:S01]  /*17100*/  VIADD R0, R10.reuse, UR30 ;  /* 0x0000001e0a007c36 */ /* 0x040fe20008000000 */
[----:B------:R-:W-:Y:S01]  /*17110*/  ISETP.LT.AND P1, PT, R73, UR45, !P5 ;  /* 0x0000002d49007c0c */ /* 0x000fe2000ef21270 */
[----:B------:R4:W-:Y:S01]  /*17120*/  @P2 STG.E.U16 desc[UR22][R12.64], R11 ;  /* 0x0000000b0c002986 */ /* 0x0009e2000c101516 */
[----:B------:R-:W-:Y:S01]  /*17130*/  IMAD.WIDE R14, R10, 0x2, R4 ;  /* 0x000000020a0e7825 */ /* 0x000fe200078e0204 */
[----:B------:R-:W-:Y:S01]  /*17140*/  PRMT R68, R70, 0x7610, R68 ;  /* 0x0000761046447816 */ /* 0x000fe20000000044 */
[----:B------:R-:W0:Y:S01]  /*17150*/  LDCU UR70, c[0x0][0x398] ;  /* 0x00007300ff4677ac */ /* 0x000e220008000800 */
[----:B------:R-:W5:Y:S01]  /*17160*/  LDL.S16 R72, [R1+0x170] ;  /* 0x0001700001487983 */ /* 0x000f620000100600 */
[----:B------:R-:W0:Y:S03]  /*17170*/  LDCU UR52, c[0x0][0x398] ;  /* 0x00007300ff3477ac */ /* 0x000e260008000800 */
[----:B------:R-:W-:Y:S01]  /*17180*/  @P6 STG.E.U16 desc[UR22][R14.64], R69 ;  /* 0x000000450e006986 */ /* 0x000fe2000c101516 */
[----:B------:R-:W0:Y:S01]  /*17190*/  LDCU UR45, c[0x0][0x398] ;  /* 0x00007300ff2d77ac */ /* 0x000e220008000800 */
[----:B----4-:R-:W-:-:S02]  /*171a0*/  IMAD.WIDE R12, R0, 0x2, R8 ;  /* 0x00000002000c7825 */ /* 0x010fc400078e0208 */
[----:B------:R-:W4:Y:S01]  /*171b0*/  LDL.LU.S16 R70, [R1+0x172] ;  /* 0x0001720001467983 */ /* 0x000f220000300600 */
[----:B------:R-:W0:Y:S01]  /*171c0*/  LDCU UR75, c[0x0][0x398] ;  /* 0x00007300ff4b77ac */ /* 0x000e220008000800 */
[----:B------:R-:W-:Y:S02]  /*171d0*/  IMAD.WIDE R10, R0, 0x2, R2 ;  /* 0x00000002000a7825 */ /* 0x000fe400078e0202 */
[----:B------:R1:W-:Y:S04]  /*171e0*/  @P3 STG.E.U16 desc[UR22][R12.64], R68 ;  /* 0x000000440c003986 */ /* 0x0003e8000c101516 */
[----:B------:R0:W-:Y:S01]  /*171f0*/  @P4 STG.E.U16 desc[UR22][R10.64], R67 ;  /* 0x000000430a004986 */ /* 0x0001e2000c101516 */
[----:B-1----:R-:W-:-:S03]  /*17200*/  PRMT R13, R71, 0x7610, R13 ;  /* 0x00007610470d7816 */ /* 0x002fc6000000000d */
        /* <DEDUP_REMOVED lines=19> */
[----:B------:R-:W1:Y:S02]  /*17340*/  LDCU UR14, c[0x0][0x398] ;  /* 0x00007300ff0e77ac */ /* 0x000e640008000800 */
        /* <DEDUP_REMOVED lines=9> */
[----:B0-----:R-:W-:Y:S01]  /*173e0*/  IMAD.WIDE R14, R10, 0x2, R2 ;  /* 0x000000020a0e7825 */ /* 0x001fe200078e0202 */
[----:B------:R-:W-:Y:S01]  /*173f0*/  PRMT R11, R72, 0x7610, R11 ;  /* 0x00007610480b7816 */ /* 0x000fe2000000000b */
[----:B------:R-:W4:Y:S01]  /*17400*/  LDL.S16 R70, [R1+0x278] ;  /* 0x0002780001467983 */ /* 0x000f220000100600 */
[----:B------:R-:W0:Y:S01]  /*17410*/  LDCU UR65, c[0x0][0x398] ;  /* 0x00007300ff4177ac */ /* 0x000e220008000800 */
[----:B------:R-:W-:Y:S02]  /*17420*/  VIADD R0, R65, 0x1e ;  /* 0x0000001e41007836 */ /* 0x000fe40000000000 */
[----:B------:R-:W-:Y:S01]  /*17430*/  IMAD.WIDE R12, R10, 0x2, R6 ;  /* 0x000000020a0c7825 */ /* 0x000fe200078e0206 */
[----:B------:R1:W-:Y:S01]  /*17440*/  @P6 STG.E.U16 desc[UR22][R14.64], R67 ;  /* 0x000000430e006986 */ /* 0x0003e2000c101516 */
[----:B------:R-:W-:Y:S01]  /*17450*/  ISETP.LT.AND P2, PT, R73, UR64, !P4 ;  /* 0x0000004049007c0c */ /* 0x000fe2000e741270 */
[----:B------:R-:W0:Y:S01]  /*17460*/  LDCU UR74, c[0x0][0x398] ;  /* 0x00007300ff4a77ac */ /* 0x000e220008000800 */
[----:B------:R-:W-:Y:S01]  /*17470*/  ISETP.GE.AND P6, PT, R0, UR35, PT ;  /* 0x0000002300007c0c */ /* 0x000fe2000bfc6270 */
[C---:B------:R-:W-:Y:S01]  /*17480*/  VIADD R0, R10.reuse, UR30 ;  /* 0x0000001e0a007c36 */ /* 0x040fe20008000000 */
[----:B------:R0:W-:Y:S01]  /*17490*/  @P3 STG.E.U16 desc[UR22][R12.64], R11 ;  /* 0x0000000b0c003986 */ /* 0x0001e2000c101516 */
[----:B------:R-:W0:Y:S01]  /*174a0*/  LDCU UR26, c[0x0][0x398] ;  /* 0x00007300ff1a77ac */ /* 0x000e220008000800 */
[----:B------:R-:W-:Y:S01]  /*174b0*/  PRMT R68, R71, 0x7610, R68 ;  /* 0x0000761047447816 */ /* 0x000fe20000000044 */
[----:B------:R-:W0:Y:S01]  /*174c0*/  LDCU UR64, c[0x0][0x398] ;  /* 0x00007300ff4077ac */ /* 0x000e220008000800 */
[----:B-1----:R-:W-:Y:S01]  /*174d0*/  IMAD.WIDE R14, R10, 0x2, R4 ;  /* 0x000000020a0e7825 */ /* 0x002fe200078e0204 */
[----:B--2---:R-:W-:-:S03]  /*174e0*/  PRMT R67, R90, 0x7610, R67 ;  /* 0x000076105a437816 */ /* 0x004fc60000000043 */
[----:B0-----:R-:W-:Y:S01]  /*174f0*/  IMAD.WIDE R12, R0, 0x2, R8 ;  /* 0x00000002000c7825 */ /* 0x001fe200078e0208 */
        /* <DEDUP_REMOVED lines=8> */
[----:B------:R-:W2:Y:S01]  /*17580*/  LDL.S16 R72, [R1+0x178] ;  /* 0x0001780001487983 */ /* 0x000ea20000100600 */
[----:B---3--:R-:W-:-:S03]  /*17590*/  PRMT R13, R91, 0x7610, R13 ;  /* 0x000076105b0d7816 */ /* 0x008fc6000000000d */
[----:B------:R-:W3:Y:S01]  /*175a0*/  LDL.LU.S16 R71, [R1+0x17a] ;  /* 0x00017a0001477983 */ /* 0x000ee20000300600 */
[----:B0-----:R-:W-:-:S03]  /*175b0*/  IMAD.WIDE R10, R0, 0x2, R6 ;  /* 0x00000002000a7825 */ /* 0x001fc600078e0206 */
[----:B------:R-:W3:Y:S04]  /*175c0*/  LDL.S16 R91, [R1+0x27c] ;  /* 0x00027c00015b7983 */ /* 0x000ee80000100600 */
        /* <DEDUP_REMOVED lines=14> */
[----:B----4-:R-:W-:-:S03]  /*176b0*/  PRMT R0, R70, 0x7610, R0 ;  /* 0x0000761046007816 */ /* 0x010fc60000000000 */
        /* <DEDUP_REMOVED lines=76> */
[----:B------:R-:W-:Y:S01]  /*17b80*/  VIADD R0, R10, UR30 ;  /* 0x0000001e0a007c36 */ /* 0x000fe20008000000 */
        /* <DEDUP_REMOVED lines=335> */
[----:B------:R-:W-:Y:S01]  /*19080*/  VIADD R0, R10, UR30 ;  /* 0x0000001e0a007c36 */ /* 0x000fe20008000000 */
        /* <DEDUP_REMOVED lines=142> */
[----:B--2---:R-:W-:Y:S01]  /*19970*/  PRMT R67, R90, 0x7610, R67 ;  /* 0x000076105a437816 */ /* 0x004fe20000000043 */
[----:B------:R-:W2:Y:S01]  /*19980*/  LDCU UR70, c[0x0][0x398] ;  /* 0x00007300ff4677ac */ /* 0x000ea20008000800 */
[----:B------:R-:W-:-:S02]  /*19990*/  PRMT R0, R71, 0x7610, R0 ;  /* 0x0000761047007816 */ /* 0x000fc40000000000 */
[----:B------:R-:W2:Y:S01]  /*199a0*/  LDL.S16 R71, [R1+0x1cc] ;  /* 0x0001cc0001477983 */ /* 0x000ea20000100600 */
[----:B------:R-:W-:-:S03]  /*199b0*/  ISETP.GE.AND P2, PT, R12, UR52, PT ;  /* 0x000000340c007c0c */ /* 0x000fc6000bf46270 */
[----:B------:R-:W2:Y:S01]  /*199c0*/  LDL.LU.S16 R90, [R1+0x1ce] ;  /* 0x0001ce00015a7983 */ /* 0x000ea20000300600 */
[C---:B------:R-:W-:Y:S01]  /*199d0*/  IMAD.WIDE R12, R10.reuse, 0x2, R8 ;  /* 0x000000020a0c7825 */ /* 0x040fe200078e0208 */
[----:B------:R-:W-:Y:S01]  /*199e0*/  ISETP.LT.AND P5, PT, R73, UR48, !P6 ;  /* 0x0000003049007c0c */ /* 0x000fe2000f7a1270 */
[----:B------:R-:W1:Y:S02]  /*199f0*/  LDCU UR48, c[0x0][0x398] ;  /* 0x00007300ff3077ac */ /* 0x000e640008000800 */
[----:B0-----:R-:W-:Y:S01]  /*19a00*/  IMAD.WIDE R14, R10, 0x2, R2 ;  /* 0x000000020a0e7825 */ /* 0x001fe200078e0202 */
[----:B------:R-:W-:Y:S01]  /*19a10*/  @P4 STG.E.U16 desc[UR22][R12.64], R0 ;  /* 0x000000000c004986 */ /* 0x000fe2000c101516 */
[----:B------:R-:W0:Y:S01]  /*19a20*/  LDCU UR52, c[0x0][0x398] ;  /* 0x00007300ff3477ac */ /* 0x000e220008000800 */
[----:B---3--:R-:W-:Y:S02]  /*19a30*/  PRMT R69, R91, 0x7610, R69 ;  /* 0x000076105b457816 */ /* 0x008fe40000000045 */
[----:B------:R-:W3:Y:S04]  /*19a40*/  LDL.S16 R91, [R1+0x2d0] ;  /* 0x0002d000015b7983 */ /* 0x000ee80000100600 */
        /* <DEDUP_REMOVED lines=19> */
[----:B------:R0:W-:Y:S01]  /*19b80*/  @P6 STG.E.U16 desc[UR22][R14.64], R69 ;  /* 0x000000450e006986 */ /* 0x0001e2000c101516 */
[----:B------:R-:W1:Y:S01]  /*19b90*/  LDCU UR75, c[0x0][0x398] ;  /* 0x00007300ff4b77ac */ /* 0x000e620008000800 */
[----:B----4-:R-:W-:-:S02]  /*19ba0*/  IMAD.WIDE R12, R0, 0x2, R8 ;  /* 0x00000002000c7825 */ /* 0x010fc400078e0208 */
[----:B------:R-:W4:Y:S01]  /*19bb0*/  LDL.LU.S16 R70, [R1+0x1d2] ;  /* 0x0001d20001467983 */ /* 0x000f220000300600 */
[----:B------:R-:W1:Y:S01]  /*19bc0*/  LDCU UR71, c[0x0][0x398] ;  /* 0x00007300ff4777ac */ /* 0x000e620008000800 */
[C---:B------:R-:W-:Y:S02]  /*19bd0*/  IMAD.WIDE R10, R0.reuse, 0x2, R2 ;  /* 0x00000002000a7825 */ /* 0x040fe400078e0202 */
[----:B------:R-:W-:Y:S04]  /*19be0*/  @P3 STG.E.U16 desc[UR22][R12.64], R68 ;  /* 0x000000440c003986 */ /* 0x000fe8000c101516 */
[----:B------:R1:W-:Y:S01]  /*19bf0*/  @P1 STG.E.U16 desc[UR22][R10.64], R67 ;  /* 0x000000430a001986 */ /* 0x0003e2000c101516 */
[----:B0-----:R-:W-:-:S04]  /*19c00*/  IMAD.WIDE R14, R0, 0x2, R4 ;  /* 0x00000002000e7825 */ /* 0x001fc800078e0204 */
[----:B-1----:R-:W-:Y:S01]  /*19c10*/  IMAD.WIDE R10, R0, 0x2, R6 ;  /* 0x00000002000a7825 */ /* 0x002fe200078e0206 */
[----:B--2---:R-:W-:Y:S02]  /*19c20*/  PRMT R13, R71, 0x7610, R13 ;  /* 0x00007610470d7816 */ /* 0x004fe4000000000d */
[----:B------:R-:W2:Y:S04]  /*19c30*/  LDL.S16 R71, [R1+0x2d8] ;  /* 0x0002d80001477983 */ /* 0x000ea80000100600 */
[----:B------:R0:W-:Y:S02]  /*19c40*/  @P4 STG.E.U16 desc[UR22][R10.64], R13 ;  /* 0x0000000d0a004986 */ /* 0x0001e4000c101516 */
[----:B0-----:R-:W-:Y:S02]  /*19c50*/  PRMT R11, R90, 0x7610, R11 ;  /* 0x000076105a0b7816 */ /* 0x001fe4000000000b */
[----:B------:R-:W2:Y:S01]  /*19c60*/  LDL.LU.S16 R90, [R1+0x2da] ;  /* 0x0002da00015a7983 */ /* 0x000ea20000300600 */
[----:B------:R-:W-:Y:S01]  /*19c70*/  VIADD R10, R0, UR30 ;  /* 0x0000001e000a7c36 */ /* 0x000fe20008000000 */
[----:B---3--:R-:W-:-:S02]  /*19c80*/  PRMT R0, R91, 0x7610, R0 ;  /* 0x000076105b007816 */ /* 0x008fc40000000000 */
[----:B------:R-:W3:Y:S01]  /*19c90*/  LDL.S16 R91, [R1+0x1d4] ;  /* 0x0001d400015b7983 */ /* 0x000ee20000100600 */
[----:B-----5:R-:W-:-:S03]  /*19ca0*/  PRMT R67, R89, 0x7610, R67 ;  /* 0x0000761059437816 */ /* 0x020fc60000000043 */
[----:B------:R-:W5:Y:S01]  /*19cb0*/  LDL.LU.S16 R89, [R1+0x1d6] ;  /* 0x0001d60001597983 */ /* 0x000f620000300600 */
[----:B------:R-:W-:Y:S02]  /*19cc0*/  ISETP.LT.AND P2, PT, R92, UR16, !P2 ;  /* 0x000000105c007c0c */ /* 0x000fe4000d741270 */
[----:B------:R-:W-:Y:S01]  /*19cd0*/  ISETP.LT.AND P5, PT, R66, UR46, !P0 ;  /* 0x0000002e42007c0c */ /* 0x000fe2000c7a1270 */
[----:B------:R-:W-:Y:S01]  /*19ce0*/  VIADD R12, R65, 0x35 ;  /* 0x00000035410c7836 */ /* 0x000fe20000000000 */
[----:B------:R-:W-:Y:S01]  /*19cf0*/  ISETP.LT.AND P6, PT, R74, UR65, !P0 ;  /* 0x000000414a007c0c */ /* 0x000fe2000c7c1270 */
[----:B------:R-:W0:Y:S01]  /*19d00*/  LDCU UR46, c[0x0][0x39c] ;  /* 0x00007380ff2e77ac */ /* 0x000e220008000800 */
[----:B------:R-:W-:Y:S02]  /*19d10*/  ISETP.LT.AND P1, PT, R73, UR74, !P0 ;  /* 0x0000004a49007c0c */ /* 0x000fe4000c721270 */
[----:B------:R-:W-:Y:S01]  /*19d20*/  ISETP.LT.AND P3, PT, R92, UR39, !P0 ;  /* 0x000000275c007c0c */ /* 0x000fe2000c761270 */
[----:B------:R-:W1:Y:S01]  /*19d30*/  LDCU UR16, c[0x0][0x398] ;  /* 0x00007300ff1077ac */ /* 0x000e620008000800 */
[----:B------:R-:W-:Y:S01]  /*19d40*/  ISETP.GE.AND P0, PT, R12, UR26, PT ;  /* 0x0000001a0c007c0c */ /* 0x000fe2000bf06270 */
[----:B------:R-:W-:-:S02]  /*19d50*/  IMAD.WIDE R12, R10, 0x2, R8 ;  /* 0x000000020a0c7825 */ /* 0x000fc400078e0208 */
[----:B------:R0:W-:Y:S01]  /*19d60*/  @P2 STG.E.U16 desc[UR22][R14.64], R11 ;  /* 0x0000000b0e002986 */ /* 0x0001e2000c101516 */
[----:B------:R-:W-:Y:S01]  /*19d70*/  ISETP.LT.AND P4, PT, R66, UR64, !P0 ;  /* 0x0000004042007c0c */ /* 0x000fe2000c781270 */
[----:B------:R-:W1:Y:S02]  /*19d80*/  LDCU UR65, c[0x0][0x398] ;  /* 0x00007300ff4177ac */ /* 0x000e640008000800 */
[----:B------:R0:W-:Y:S01]  /*19d90*/  @P5 STG.E.U16 desc[UR22][R12.64], R0 ;  /* 0x000000000c005986 */ /* 0x0001e2000c101516 */
[----:B------:R-:W-:Y:S01]  /*19da0*/  ISETP.LT.AND P2, PT, R74, UR37, !P0 ;  /* 0x000000254a007c0c */ /* 0x000fe2000c741270 */
[----:B------:R-:W1:Y:S01]  /*19db0*/  LDCU UR74, c[0x0][0x398] ;  /* 0x00007300ff4a77ac */ /* 0x000e620008000800 */
[----:B----4-:R-:W-:Y:S01]  /*19dc0*/  PRMT R69, R70, 0x7610, R69 ;  /* 0x0000761046457816 */ /* 0x010fe20000000045 */
[----:B------:R-:W4:Y:S01]  /*19dd0*/  LDCU UR64, c[0x0][0x39c] ;  /* 0x00007380ff4077ac */ /* 0x000f220008000800 */
[----:B0-----:R-:W-:Y:S01]  /*19de0*/  IMAD.WIDE R14, R10, 0x2, R2 ;  /* 0x000000020a0e7825 */ /* 0x001fe200078e0202 */
[----:B------:R-:W-:Y:S01]  /*19df0*/  PRMT R11, R72, 0x7610, R11 ;  /* 0x00007610480b7816 */ /* 0x000fe2000000000b */
[----:B------:R-:W4:Y:S01]  /*19e00*/  LDL.S16 R70, [R1+0x2e0] ;  /* 0x0002e00001467983 */ /* 0x000f220000100600 */
[----:B------:R-:W0:Y:S01]  /*19e10*/  LDCU UR39, c[0x0][0x398] ;  /* 0x00007300ff2777ac */ /* 0x000e220008000800 */
[----:B------:R-:W-:-:S02]  /*19e20*/  VIADD R0, R65, 0x36 ;  /* 0x0000003641007836 */ /* 0x000fc40000000000 */
        /* <DEDUP_REMOVED lines=8> */
[----:B-1----:R-:W-:Y:S01]  /*19eb0*/  IMAD.WIDE R14, R10, 0x2, R4 ;  /* 0x000000020a0e7825 */ /* 0x002fe200078e0204 */
[----:B--2---:R-:W-:-:S03]  /*19ec0*/  PRMT R68, R71, 0x7610, R68 ;  /* 0x0000761047447816 */ /* 0x004fc60000000044 */
[----:B0-----:R-:W-:Y:S01]  /*19ed0*/  IMAD.WIDE R12, R0, 0x2, R8 ;  /* 0x00000002000c7825 */ /* 0x001fe200078e0208 */
[----:B------:R0:W-:Y:S01]  /*19ee0*/  @P3 STG.E.U16 desc[UR22][R14.64], R69 ;  /* 0x000000450e003986 */ /* 0x0001e2000c101516 */
[----:B------:R-:W-:Y:S02]  /*19ef0*/  PRMT R67, R90, 0x7610, R67 ;  /* 0x000076105a437816 */ /* 0x000fe40000000043 */
[----:B------:R-:W-:Y:S01]  /*19f00*/  IMAD.WIDE R10, R0, 0x2, R2 ;  /* 0x00000002000a7825 */ /* 0x000fe200078e0202 */
[----:B------:R-:W2:Y:S01]  /*19f10*/  LDL.LU.S16 R90, [R1+0x2e2] ;  /* 0x0002e200015a7983 */ /* 0x000ea20000300600 */
[----:B------:R-:W-:Y:S01]  /*19f20*/  ISETP.LT.AND P0, PT, R92, UR66, !P0 ;  /* 0x000000425c007c0c */ /* 0x000fe2000c701270 */
[----:B------:R-:W1:Y:S02]  /*19f30*/  LDCU UR35, c[0x0][0x398] ;  /* 0x00007300ff2377ac */ /* 0x000e640008000800 */
[----:B------:R3:W-:Y:S01]  /*19f40*/  @P4 STG.E.U16 desc[UR22][R12.64], R68 ;  /* 0x000000440c004986 */ /* 0x0007e2000c101516 */
[----:B0-----:R-:W-:Y:S01]  /*19f50*/  IMAD.WIDE R14, R0, 0x2, R4 ;  /* 0x00000002000e7825 */ /* 0x001fe200078e0204 */
[----:B------:R-:W-:Y:S01]  /*19f60*/  ISETP.LT.AND P1, PT, R66, UR24, !P6 ;  /* 0x0000001842007c0c */ /* 0x000fe2000f721270 */
[----:B------:R-:W0:Y:S01]  /*19f70*/  LDCU UR24, c[0x0][0x39c] ;  /* 0x00007380ff1877ac */ /* 0x000e220008000800 */
[----:B------:R1:W-:Y:S01]  /*19f80*/  @P2 STG.E.U16 desc[UR22][R10.64], R67 ;  /* 0x000000430a002986 */ /* 0x0003e2000c101516 */
[----:B------:R-:W-:Y:S01]  /*19f90*/  ISETP.LT.AND P3, PT, R74, UR62, !P6 ;  /* 0x0000003e4a007c0c */ /* 0x000fe2000f761270 */
[----:B------:R-:W0:Y:S02]  /*19fa0*/  LDCU UR66, c[0x0][0x398] ;  /* 0x00007300ff4277ac */ /* 0x000e240008000800 */
[----:B------:R-:W4:Y:S01]  /*19fb0*/  LDL.S16 R72, [R1+0x1d8] ;  /* 0x0001d80001487983 */ /* 0x000f220000100600 */
[----:B------:R-:W0:Y:S01]  /*19fc0*/  LDCU UR68, c[0x0][0x398] ;  /* 0x00007300ff4477ac */ /* 0x000e220008000800 */
[----:B---3--:R-:W-:-:S02]  /*19fd0*/  PRMT R13, R91, 0x7610, R13 ;  /* 0x000076105b0d7816 */ /* 0x008fc4000000000d */
[----:B------:R-:W3:Y:S01]  /*19fe0*/  LDL.LU.S16 R71, [R1+0x1da] ;  /* 0x0001da0001477983 */ /* 0x000ee20000300600 */
[----:B------:R-:W-:Y:S01]  /*19ff0*/  VIADD R12, R65, 0x37 ;  /* 0x00000037410c7836 */ /* 0x000fe20000000000 */
[----:B------:R-:W-:Y:S01]  /*1a000*/  ISETP.LT.AND P4, PT, R73, UR60, !P6 ;  /* 0x0000003c49007c0c */ /* 0x000fe2000f781270 */
[----:B-1----:R-:W-:Y:S01]  /*1a010*/  IMAD.WIDE R10, R0, 0x2, R6 ;  /* 0x00000002000a7825 */ /* 0x002fe200078e0206 */
[----:B------:R-:W3:Y:S01]  /*1a020*/  LDL.S16 R91, [R1+0x2e8] ;  /* 0x0002e800015b7983 */ /* 0x000ee20000100600 */
[----:B------:R-:W1:Y:S03]  /*1a030*/  LDCU UR62, c[0x0][0x398] ;  /* 0x00007300ff3e77ac */ /* 0x000e660008000800 */
[----:B------:R5:W-:Y:S01]  /*1a040*/  @P5 STG.E.U16 desc[UR22][R10.64], R13 ;  /* 0x0000000d0a005986 */ /* 0x000be2000c101516 */
[----:B------:R-:W-:Y:S01]  /*1a050*/  ISETP.GE.AND P2, PT, R12, UR67, PT ;  /* 0x000000430c007c0c */ /* 0x000fe2000bf46270 */
[----:B------:R-:W0:Y:S01]  /*1a060*/  LDCU UR60, c[0x0][0x398] ;  /* 0x00007300ff3c77ac */ /* 0x000e220008000800 */
[----:B-----5:R-:W-:Y:S01]  /*1a070*/  PRMT R11, R89, 0x7610, R11 ;  /* 0x00007610590b7816 */ /* 0x020fe2000000000b */
[----:B------:R-:W-:Y:S01]  /*1a080*/  VIADD R10, R0, UR30 ;  /* 0x0000001e000a7c36 */ /* 0x000fe20008000000 */
[----:B------:R-:W5:Y:S01]  /*1a090*/  LDL.LU.S16 R89, [R1+0x2ea] ;  /* 0x0002ea0001597983 */ /* 0x000f620000300600 */
[----:B--2---:R-:W-:Y:S01]  /*1a0a0*/  PRMT R67, R90, 0x7610, R67 ;  /* 0x000076105a437816 */ /* 0x004fe20000000043 */
[----:B------:R-:W2:Y:S01]  /*1a0b0*/  LDCU UR67, c[0x0][0x398] ;  /* 0x00007300ff4377ac */ /* 0x000ea20008000800 */
[----:B----4-:R-:W-:-:S02]  /*1a0c0*/  PRMT R0, R70, 0x7610, R0 ;  /* 0x0000761046007816 */ /* 0x010fc40000000000 */
[----:B------:R-:W4:Y:S04]  /*1a0d0*/  LDL.S16 R70, [R1+0x1dc] ;  /* 0x0001dc0001467983 */ /* 0x000f280000100600 */
[----:B------:R-:W2:Y:S01]  /*1a0e0*/  LDL.LU.S16 R90, [R1+0x1de] ;  /* 0x0001de00015a7983 */ /* 0x000ea20000300600 */
[----:B------:R-:W-:-:S03]  /*1a0f0*/  IMAD.WIDE R12, R10, 0x2, R8 ;  /* 0x000000020a0c7825 */ /* 0x000fc600078e0208 */
[----:B------:R0:W-:Y:S01]  /*1a100*/  @P0 STG.E.U16 desc[UR22][R14.64], R11 ;  /* 0x0000000b0e000986 */ /* 0x0001e2000c101516 */
[----:B---3--:R-:W-:-:S03]  /*1a110*/  PRMT R69, R71, 0x7610, R69 ;  /* 0x0000761047457816 */ /* 0x008fc60000000045 */
[----:B------:R-:W3:Y:S01]  /*1a120*/  LDL.S16 R71, [R1+0x2f0] ;  /* 0x0002f00001477983 */ /* 0x000ee20000100600 */
[----:B0-----:R-:W-:-:S03]  /*1a130*/  IMAD.WIDE R14, R10, 0x2, R2 ;  /* 0x000000020a0e7825 */ /* 0x001fc600078e0202 */
[----:B------:R-:W-:Y:S04]  /*1a140*/  @P1 STG.E.U16 desc[UR22][R12.64], R0 ;  /* 0x000000000c001986 */ /* 0x000fe8000c101516 */
[----:B------:R5:W-:Y:S02]  /*1a150*/  @P3 STG.E.U16 desc[UR22][R14.64], R67 ;  /* 0x000000430e003986 */ /* 0x000be4000c101516 */
[----:B-----5:R-:W-:Y:S02]  /*1a160*/  PRMT R67, R89, 0x7610, R67 ;  /* 0x0000761059437816 */ /* 0x020fe40000000043 */
[----:B------:R-:W5:Y:S01]  /*1a170*/  LDL.LU.S16 R89, [R1+0x2f2] ;  /* 0x0002f20001597983 */ /* 0x000f620000300600 */
[----:B------:R-:W-:Y:S01]  /*1a180*/  VIADD R0, R65, 0x38 ;  /* 0x0000003841007836 */ /* 0x000fe20000000000 */
[----:B------:R-:W-:-:S02]  /*1a190*/  ISETP.LT.AND P6, PT, R92, UR73, !P6 ;  /* 0x000000495c007c0c */ /* 0x000fc4000f7c1270 */
        /* <DEDUP_REMOVED lines=14> */
[----:B------:R1:W-:Y:S01]  /*1a280*/  @P6 STG.E.U16 desc[UR22][R14.64], R69 ;  /* 0x000000450e006986 */ /* 0x0003e2000c101516 */
[----:B------:R-:W2:Y:S01]  /*1a290*/  LDCU UR4, c[0x0][0x398] ;  /* 0x00007300ff0477ac */ /* 0x000ea20008000800 */
[----:B0-----:R-:W-:-:S02]  /*1a2a0*/  IMAD.WIDE R12, R0, 0x2, R8 ;  /* 0x00000002000c7825 */ /* 0x001fc400078e0208 */
[----:B------:R-:W5:Y:S01]  /*1a2b0*/  LDL.LU.S16 R91, [R1+0x1e2] ;  /* 0x0001e200015b7983 */ /* 0x000f620000300600 */
[----:B------:R-:W0:Y:S01]  /*1a2c0*/  LDCU UR31, c[0x0][0x398] ;  /* 0x00007300ff1f77ac */ /* 0x000e220008000800 */
[C---:B------:R-:W-:Y:S02]  /*1a2d0*/  IMAD.WIDE R10, R0.reuse, 0x2, R2 ;  /* 0x00000002000a7825 */ /* 0x040fe400078e0202 */
[----:B------:R-:W-:Y:S04]  /*1a2e0*/  @P5 STG.E.U16 desc[UR22][R12.64], R68 ;  /* 0x000000440c005986 */ /* 0x000fe8000c101516 */
[----:B------:R0:W-:Y:S01]  /*1a2f0*/  @P0 STG.E.U16 desc[UR22][R10.64], R67 ;  /* 0x000000430a000986 */ /* 0x0001e2000c101516 */
[----:B-1----:R-:W-:-:S04]  /*1a300*/  IMAD.WIDE R14, R0, 0x2, R4 ;  /* 0x00000002000e7825 */ /* 0x002fc800078e0204 */
[----:B0-----:R-:W-:Y:S01]  /*1a310*/  IMAD.WIDE R10, R0, 0x2, R6 ;  /* 0x00000002000a7825 */ /* 0x001fe200078e0206 */
[----:B----4-:R-:W-:Y:S02]  /*1a320*/  PRMT R13, R70, 0x7610, R13 ;  /* 0x00007610460d7816 */ /* 0x010fe4000000000d */
[----:B------:R-:W4:Y:S04]  /*1a330*/  LDL.S16 R70, [R1+0x2f4] ;  /* 0x0002f40001467983 */ /* 0x000f280000100600 */
[----:B------:R2:W-:Y:S02]  /*1a340*/  @P1 STG.E.U16 desc[UR22][R10.64], R13 ;  /* 0x0000000d0a001986 */ /* 0x0005e4000c101516 */
[----:B--2---:R-:W-:Y:S02]  /*1a350*/  PRMT R11, R90, 0x7610, R11 ;  /* 0x000076105a0b7816 */ /* 0x004fe4000000000b */
        /* <DEDUP_REMOVED lines=22> */
[----:B------:R-:W-:Y:S01]  /*1a4c0*/  PRMT R69, R91, 0x7610, R69 ;  /* 0x000076105b457816 */ /* 0x000fe20000000045 */
[----:B------:R-:W1:Y:S01]  /*1a4d0*/  LDCU UR61, c[0x0][0x39c] ;  /* 0x00007380ff3d77ac */ /* 0x000e620008000800 */
[----:B0-----:R-:W-:Y:S01]  /*1a4e0*/  IMAD.WIDE R14, R10, 0x2, R2 ;  /* 0x000000020a0e7825 */ /* 0x001fe200078e0202 */
[----:B------:R-:W-:Y:S01]  /*1a4f0*/  PRMT R11, R72, 0x7610, R11 ;  /* 0x00007610480b7816 */ /* 0x000fe2000000000b */
[----:B------:R-:W5:Y:S01]  /*1a500*/  LDL.S16 R91, [R1+0x2fc] ;  /* 0x0002fc00015b7983 */ /* 0x000f620000100600 */
        /* <DEDUP_REMOVED lines=11> */
[----:B----4-:R-:W-:-:S03]  /*1a5c0*/  PRMT R68, R70, 0x7610, R68 ;  /* 0x0000761046447816 */ /* 0x010fc60000000044 */
[----:B0-----:R-:W-:Y:S01]  /*1a5d0*/  IMAD.WIDE R12, R0, 0x2, R8 ;  /* 0x00000002000c7825 */ /* 0x001fe200078e0208 */
[----:B------:R-:W4:Y:S01]  /*1a5e0*/  LDL.LU.S16 R70, [R1+0x2fe] ;  /* 0x0002fe0001467983 */ /* 0x000f220000300600 */
[----:B--2---:R-:W-:Y:S02]  /*1a5f0*/  PRMT R67, R90, 0x7610, R67 ;  /* 0x000076105a437816 */ /* 0x004fe40000000043 */
[----:B------:R-:W-:Y:S01]  /*1a600*/  IMAD.WIDE R10, R0, 0x2, R2 ;  /* 0x00000002000a7825 */ /* 0x000fe200078e0202 */
[----:B------:R0:W-:Y:S01]  /*1a610*/  @P3 STG.E.U16 desc[UR22][R14.64], R69 ;  /* 0x000000450e003986 */ /* 0x0001e2000c101516 */
[----:B------:R-:W-:Y:S01]  /*1a620*/  ISETP.LT.AND P0, PT, R92, UR42, !P0 ;  /* 0x0000002a5c007c0c */ /* 0x000fe2000c701270 */
[----:B------:R-:W1:Y:S02]  /*1a630*/  LDCU UR28, c[0x0][0x398] ;  /* 0x00007300ff1c77ac */ /* 0x000e640008000800 */
[----:B------:R3:W-:Y:S01]  /*1a640*/  @P1 STG.E.U16 desc[UR22][R12.64], R68 ;  /* 0x000000440c001986 */ /* 0x0007e2000c101516 */
[----:B------:R-:W2:Y:S03]  /*1a650*/  LDCU UR43, c[0x0][0x398] ;  /* 0x00007300ff2b77ac */ /* 0x000ea60008000800 */
[----:B------:R1:W-:Y:S04]  /*1a660*/  @P2 STG.E.U16 desc[UR22][R10.64], R67 ;  /* 0x000000430a002986 */ /* 0x0003e8000c101516 */
[----:B------:R-:W2:Y:S01]  /*1a670*/  LDL.S16 R72, [R1+0x1e8] ;  /* 0x0001e80001487983 */ /* 0x000ea20000100600 */
[----:B0-----:R-:W-:Y:S01]  /*1a680*/  IMAD.WIDE R14, R0, 0x2, R4 ;  /* 0x00000002000e7825 */ /* 0x001fe200078e0204 */
[----:B------:R-:W-:Y:S01]  /*1a690*/  ISETP.LT.AND P5, PT, R66, UR38, !P6 ;  /* 0x0000002642007c0c */ /* 0x000fe2000f7a1270 */
[----:B------:R-:W0:Y:S01]  /*1a6a0*/  LDCU UR38, c[0x0][0x39c] ;  /* 0x00007380ff2677ac */ /* 0x000e220008000800 */
[----:B---3--:R-:W-:Y:S01]  /*1a6b0*/  PRMT R13, R71, 0x7610, R13 ;  /* 0x00007610470d7816 */ /* 0x008fe2000000000d */
[----:B------:R-:W3:Y:S01]  /*1a6c0*/  LDL.LU.S16 R90, [R1+0x1ea] ;  /* 0x0001ea00015a7983 */ /* 0x000ee20000300600 */
[----:B------:R-:W-:Y:S01]  /*1a6d0*/  ISETP.LT.AND P3, PT, R74, UR6, !P6 ;  /* 0x000000064a007c0c */ /* 0x000fe2000f761270 */
[----:B------:R-:W-:Y:S01]  /*1a6e0*/  VIADD R12, R65, 0x3b ;  /* 0x0000003b410c7836 */ /* 0x000fe20000000000 */
[----:B------:R-:W0:Y:S01]  /*1a6f0*/  LDCU UR42, c[0x0][0x398] ;  /* 0x00007300ff2a77ac */ /* 0x000e220008000800 */
[----:B-1----:R-:W-:Y:S01]  /*1a700*/  IMAD.WIDE R10, R0, 0x2, R6 ;  /* 0x00000002000a7825 */ /* 0x002fe200078e0206 */
[----:B------:R-:W2:Y:S01]  /*1a710*/  LDL.S16 R71, [R1+0x304] ;  /* 0x0003040001477983 */ /* 0x000ea20000100600 */
[----:B----4-:R-:W-:-:S03]  /*1a720*/  PRMT R67, R70, 0x7610, R67 ;  /* 0x0000761046437816 */ /* 0x010fc60000000043 */
[----:B------:R5:W-:Y:S01]  /*1a730*/  @P4 STG.E.U16 desc[UR22][R10.64], R13 ;  /* 0x0000000d0a004986 */ /* 0x000be2000c101516 */
[----:B------:R-:W-:Y:S01]  /*1a740*/  ISETP.LT.AND P2, PT, R73, UR47, !P6 ;  /* 0x0000002f49007c0c */ /* 0x000fe2000f741270 */
[----:B------:R-:W1:Y:S01]  /*1a750*/  LDCU UR6, c[0x0][0x398] ;  /* 0x00007300ff0677ac */ /* 0x000e620008000800 */
[----:B-----5:R-:W-:Y:S01]  /*1a760*/  PRMT R11, R89, 0x7610, R11 ;  /* 0x00007610590b7816 */ /* 0x020fe2000000000b */
[----:B------:R-:W-:Y:S01]  /*1a770*/  VIADD R10, R0, UR30 ;  /* 0x0000001e000a7c36 */ /* 0x000fe20008000000 */
[----:B------:R-:W4:Y:S01]  /*1a780*/  LDL.LU.S16 R89, [R1+0x306] ;  /* 0x0003060001597983 */ /* 0x000f220000300600 */
[----:B------:R-:W-:Y:S01]  /*1a790*/  PRMT R0, R91, 0x7610, R0 ;  /* 0x000076105b007816 */ /* 0x000fe20000000000 */
[----:B------:R-:W5:Y:S02]  /*1a7a0*/  LDCU UR47, c[0x0][0x398] ;  /* 0x00007300ff2f77ac */ /* 0x000f640008000800 */
[----:B------:R-:W2:Y:S01]  /*1a7b0*/  LDL.S16 R91, [R1+0x1ec] ;  /* 0x0001ec00015b7983 */ /* 0x000ea20000100600 */
[----:B------:R-:W-:-:S03]  /*1a7c0*/  ISETP.GE.AND P1, PT, R12, UR36, PT ;  /* 0x000000240c007c0c */ /* 0x000fc6000bf26270 */
[----:B------:R-:W2:Y:S01]  /*1a7d0*/  LDL.LU.S16 R70, [R1+0x1ee] ;  /* 0x0001ee0001467983 */ /* 0x000ea20000300600 */
[----:B------:R-:W-:-:S03]  /*1a7e0*/  IMAD.WIDE R12, R10, 0x2, R8 ;  /* 0x000000020a0c7825 */ /* 0x000fc600078e0208 */
[----:B------:R0:W-:Y:S01]  /*1a7f0*/  @P0 STG.E.U16 desc[UR22][R14.64], R11 ;  /* 0x0000000b0e000986 */ /* 0x0001e2000c101516 */
[----:B---3--:R-:W-:Y:S01]  /*1a800*/  PRMT R69, R90, 0x7610, R69 ;  /* 0x000076105a457816 */ /* 0x008fe20000000045 */
[----:B------:R-:W3:Y:S02]  /*1a810*/  LDCU UR36, c[0x0][0x398] ;  /* 0x00007300ff2477ac */ /* 0x000ee40008000800 */
[----:B------:R-:W3:Y:S01]  /*1a820*/  LDL.S16 R90, [R1+0x30c] ;  /* 0x00030c00015a7983 */ /* 0x000ee20000100600 */
[----:B0-----:R-:W-:-:S03]  /*1a830*/  IMAD.WIDE R14, R10, 0x2, R2 ;  /* 0x000000020a0e7825 */ /* 0x001fc600078e0202 */
[----:B------:R-:W-:Y:S04]  /*1a840*/  @P5 STG.E.U16 desc[UR22][R12.64], R0 ;  /* 0x000000000c005986 */ /* 0x000fe8000c101516 */
[----:B------:R4:W-:Y:S01]  /*1a850*/  @P3 STG.E.U16 desc[UR22][R14.64], R67 ;  /* 0x000000430e003986 */ /* 0x0009e2000c101516 */
[----:B------:R-:W-:Y:S01]  /*1a860*/  ISETP.LT.AND P6, PT, R92, UR32, !P6 ;  /* 0x000000205c007c0c */ /* 0x000fe2000f7c1270 */
[----:B------:R-:W0:Y:S01]  /*1a870*/  LDCU UR32, c[0x0][0x398] ;  /* 0x00007300ff2077ac */ /* 0x000e220008000800 */
[----:B----4-:R-:W-:Y:S02]  /*1a880*/  PRMT R67, R89, 0x7610, R67 ;  /* 0x0000761059437816 */ /* 0x010fe40000000043 */
[----:B------:R-:W4:Y:S01]  /*1a890*/  LDL.LU.S16 R89, [R1+0x30e] ;  /* 0x00030e0001597983 */ /* 0x000f220000300600 */
[----:B------:R-:W-:Y:S01]  /*1a8a0*/  VIADD R0, R65, 0x3c ;  /* 0x0000003c41007836 */ /* 0x000fe20000000000 */
[----:B------:R-:W-:Y:S01]  /*1a8b0*/  ISETP.LT.AND P4, PT, R66, UR77, !P1 ;  /* 0x0000004d42007c0c */ /* 0x000fe2000cf81270 */
[----:B------:R-:W-:Y:S01]  /*1a8c0*/  IMAD.WIDE R12, R10, 0x2, R6 ;  /* 0x000000020a0c7825 */ /* 0x000fe200078e0206 */
[----:B------:R-:W-:Y:S01]  /*1a8d0*/  ISETP.LT.AND P0, PT, R74, UR76, !P1 ;  /* 0x0000004c4a007c0c */ /* 0x000fe2000cf01270 */
[----:B------:R-:W0:Y:S01]  /*1a8e0*/  LDCU UR77, c[0x0][0x39c] ;  /* 0x00007380ff4d77ac */ /* 0x000e220008000800 */
[----:B--2---:R-:W-:-:S02]  /*1a8f0*/  PRMT R11, R72, 0x7610, R11 ;  /* 0x00007610480b7816 */ /* 0x004fc4000000000b */
        /* <DEDUP_REMOVED lines=11> */
[----:B--2---:R-:W-:-:S02]  /*1a9b0*/  IMAD.WIDE R12, R0, 0x2, R8 ;  /* 0x00000002000c7825 */ /* 0x004fc400078e0208 */
[----:B------:R-:W2:Y:S02]  /*1a9c0*/  LDL.LU.S16 R71, [R1+0x1f2] ;  /* 0x0001f20001477983 */ /* 0x000ea40000300600 */
[----:B------:R-:W-:Y:S02]  /*1a9d0*/  IMAD.WIDE R10, R0, 0x2, R2 ;  /* 0x00000002000a7825 */ /* 0x000fe400078e0202 */
[----:B------:R0:W-:Y:S04]  /*1a9e0*/  @P4 STG.E.U16 desc[UR22][R12.64], R68 ;  /* 0x000000440c004986 */ /* 0x0001e8000c101516 */
[----:B------:R1:W-:Y:S01]  /*1a9f0*/  @P0 STG.E.U16 desc[UR22][R10.64], R67 ;  /* 0x000000430a000986 */ /* 0x0003e2000c101516 */
[----:B0-----:R-:W-:-:S03]  /*1aa00*/  PRMT R13, R91, 0x7610, R13 ;  /* 0x000076105b0d7816 */ /* 0x001fc6000000000d */
[----:B------:R-:W5:Y:S01]  /*1aa10*/  LDL.S16 R91, [R1+0x314] ;  /* 0x00031400015b7983 */ /* 0x000f620000100600 */
[----:B-1----:R-:W-:-:S05]  /*1aa20*/  IMAD.WIDE R10, R0, 0x2, R6 ;  /* 0x00000002000a7825 */ /* 0x002fca00078e0206 */
[----:B------:R0:W-:Y:S01]  /*1aa30*/  @P5 STG.E.U16 desc[UR22][R10.64], R13 ;  /* 0x0000000d0a005986 */ /* 0x0001e2000c101516 */
[----:B------:R-:W-:Y:S01]  /*1aa40*/  IMAD.WIDE R14, R0, 0x2, R4 ;  /* 0x00000002000e7825 */ /* 0x000fe200078e0204 */
[----:B0-----:R-:W-:Y:S02]  /*1aa50*/  PRMT R11, R70, 0x7610, R11 ;  /* 0x00007610460b7816 */ /* 0x001fe4000000000b */
[----:B------:R-:W5:Y:S01]  /*1aa60*/  LDL.LU.S16 R70, [R1+0x316] ;  /* 0x0003160001467983 */ /* 0x000f620000300600 */
[----:B------:R-:W-:Y:S01]  /*1aa70*/  VIADD R10, R0, UR30 ;  /* 0x0000001e000a7c36 */ /* 0x000fe20008000000 */
[----:B---3--:R-:W-:Y:S02]  /*1aa80*/  PRMT R0, R90, 0x7610, R0 ;  /* 0x000076105a007816 */ /* 0x008fe40000000000 */
[----:B------:R-:W3:Y:S01]  /*1aa90*/  LDL.S16 R90, [R1+0x1f4] ;  /* 0x0001f400015a7983 */ /* 0x000ee20000100600 */
[----:B----4-:R-:W-:-:S03]  /*1aaa0*/  PRMT R67, R89, 0x7610, R67 ;  /* 0x0000761059437816 */ /* 0x010fc60000000043 */
[----:B------:R-:W4:Y:S01]  /*1aab0*/  LDL.LU.S16 R89, [R1+0x1f6] ;  /* 0x0001f60001597983 */ /* 0x000f220000300600 */
        /* <DEDUP_REMOVED lines=16> */
[----:B--2---:R-:W-:Y:S01]  /*1abc0*/  PRMT R69, R71, 0x7610, R69 ;  /* 0x0000761047457816 */ /* 0x004fe20000000045 */
[----:B------:R-:W2:Y:S01]  /*1abd0*/  LDCU UR18, c[0x0][0x39c] ;  /* 0x00007380ff1277ac */ /* 0x000ea20008000800 */
[----:B0-----:R-:W-:Y:S01]  /*1abe0*/  IMAD.WIDE R14, R10, 0x2, R2 ;  /* 0x000000020a0e7825 */ /* 0x001fe200078e0202 */
[----:B-----5:R-:W-:Y:S01]  /*1abf0*/  PRMT R11, R72, 0x7610, R11 ;  /* 0x00007610480b7816 */ /* 0x020fe2000000000b */
        /* <DEDUP_REMOVED lines=11> */
[----:B------:R-:W-:-:S02]  /*1acb0*/  PRMT R68, R91, 0x7610, R68 ;  /* 0x000076105b447816 */ /* 0x000fc40000000044 */
[----:B------:R-:W2:Y:S01]  /*1acc0*/  LDL.LU.S16 R91, [R1+0x31e] ;  /* 0x00031e00015b7983 */ /* 0x000ea20000300600 */
[----:B-1----:R-:W-:-:S03]  /*1acd0*/  IMAD.WIDE R14, R10, 0x2, R4 ;  /* 0x000000020a0e7825 */ /* 0x002fc600078e0204 */
[----:B------:R-:W5:Y:S01]  /*1ace0*/  LDL.S16 R75, [R1+0x1f8] ;  /* 0x0001f800014b7983 */ /* 0x000f620000100600 */
[----:B------:R-:W-:Y:S01]  /*1acf0*/  PRMT R67, R70, 0x7610, R67 ;  /* 0x0000761046437816 */ /* 0x000fe20000000043 */
[----:B0-----:R-:W-:Y:S02]  /*1ad00*/  IMAD.WIDE R12, R0, 0x2, R8 ;  /* 0x00000002000c7825 */ /* 0x001fe400078e0208 */
[----:B------:R0:W-:Y:S01]  /*1ad10*/  @P3 STG.E.U16 desc[UR22][R14.64], R69 ;  /* 0x000000450e003986 */ /* 0x0001e2000c101516 */
[----:B------:R-:W-:Y:S01]  /*1ad20*/  ISETP.LT.AND P0, PT, R92, UR49, !P0 ;  /* 0x000000315c007c0c */ /* 0x000fe2000c701270 */
[----:B------:R-:W1:Y:S01]  /*1ad30*/  LDCU UR53, c[0x0][0x398] ;  /* 0x00007300ff3577ac */ /* 0x000e620008000800 */
[----:B------:R-:W-:Y:S01]  /*1ad40*/  IMAD.WIDE R10, R0, 0x2, R2 ;  /* 0x00000002000a7825 */ /* 0x000fe200078e0202 */
[----:B------:R3:W-:Y:S01]  /*1ad50*/  @P5 STG.E.U16 desc[UR22][R12.64], R68 ;  /* 0x000000440c005986 */ /* 0x0007e2000c101516 */
[----:B------:R-:W1:Y:S03]  /*1ad60*/  LDCU UR54, c[0x0][0x398] ;  /* 0x00007300ff3677ac */ /* 0x000e660008000800 */
[----:B------:R1:W-:Y:S04]  /*1ad70*/  @P1 STG.E.U16 desc[UR22][R10.64], R67 ;  /* 0x000000430a001986 */ /* 0x0003e8000c101516 */
[----:B------:R-:W5:Y:S01]  /*1ad80*/  LDL.LU.S16 R70, [R1+0x1fa] ;  /* 0x0001fa0001467983 */ /* 0x000f620000300600 */
[----:B------:R-:W-:Y:S01]  /*1ad90*/  ISETP.LT.AND P4, PT, R66, UR70, !P6 ;  /* 0x0000004642007c0c */ /* 0x000fe2000f781270 */
[----:B0-----:R-:W-:Y:S01]  /*1ada0*/  IMAD.WIDE R14, R0, 0x2, R4 ;  /* 0x00000002000e7825 */ /* 0x001fe200078e0204 */
[----:B------:R-:W-:Y:S01]  /*1adb0*/  ISETP.LT.AND P3, PT, R74, UR48, !P6 ;  /* 0x000000304a007c0c */ /* 0x000fe2000f761270 */
[----:B------:R-:W0:Y:S01]  /*1adc0*/  LDCU UR70, c[0x0][0x39c] ;  /* 0x00007380ff4677ac */ /* 0x000e220008000800 */
[----:B---3--:R-:W-:-:S02]  /*1add0*/  PRMT R13, R90, 0x7610, R13 ;  /* 0x000076105a0d7816 */ /* 0x008fc4000000000d */
[----:B------:R-:W3:Y:S01]  /*1ade0*/  LDL.S16 R90, [R1+0x324] ;  /* 0x00032400015a7983 */ /* 0x000ee20000100600 */
[C---:B-1----:R-:W-:Y:S01]  /*1adf0*/  IMAD.WIDE R10, R0.reuse, 0x2, R6 ;  /* 0x00000002000a7825 */ /* 0x042fe200078e0206 */
[----:B------:R-:W1:Y:S04]  /*1ae00*/  LDCU UR49, c[0x0][0x398] ;  /* 0x00007300ff3177ac */ /* 0x000e680008000800 */
[----:B------:R4:W-:Y:S01]  /*1ae10*/  @P2 STG.E.U16 desc[UR22][R10.64], R13 ;  /* 0x0000000d0a002986 */ /* 0x0009e2000c101516 */
[----:B------:R-:W-:Y:S01]  /*1ae20*/  VIADD R12, R65, 0x3f ;  /* 0x0000003f410c7836 */ /* 0x000fe20000000000 */
[----:B------:R-:W-:Y:S01]  /*1ae30*/  ISETP.LT.AND P5, PT, R73, UR34, !P6 ;  /* 0x0000002249007c0c */ /* 0x000fe2000f7a1270 */
[----:B------:R-:W0:Y:S01]  /*1ae40*/  LDCU UR48, c[0x0][0x398] ;  /* 0x00007300ff3077ac */ /* 0x000e220008000800 */
[----:B----4-:R-:W-:Y:S01]  /*1ae50*/  PRMT R11, R89, 0x7610, R11 ;  /* 0x00007610590b7816 */ /* 0x010fe2000000000b */
[----:B------:R-:W-:Y:S01]  /*1ae60*/  VIADD R10, R0, UR30 ;  /* 0x0000001e000a7c36 */ /* 0x000fe20008000000 */
[----:B------:R-:W4:Y:S01]  /*1ae70*/  LDL.LU.S16 R89, [R1+0x326] ;  /* 0x0003260001597983 */ /* 0x000f220000300600 */
[----:B------:R-:W-:Y:S01]  /*1ae80*/  ISETP.GE.AND P1, PT, R12, UR45, PT ;  /* 0x0000002d0c007c0c */ /* 0x000fe2000bf26270 */
[----:B------:R-:W0:Y:S02]  /*1ae90*/  LDCU UR34, c[0x0][0x398] ;  /* 0x00007300ff2277ac */ /* 0x000e240008000800 */
[----:B------:R-:W4:Y:S01]  /*1aea0*/  LDL.S16 R72, [R1+0x1fc] ;  /* 0x0001fc0001487983 */ /* 0x000f220000100600 */
[----:B------:R-:W-:-:S03]  /*1aeb0*/  IMAD.WIDE R12, R10, 0x2, R8 ;  /* 0x000000020a0c7825 */ /* 0x000fc600078e0208 */
[----:B------:R0:W-:Y:S01]  /*1aec0*/  @P0 STG.E.U16 desc[UR22][R14.64], R11 ;  /* 0x0000000b0e000986 */ /* 0x0001e2000c101516 */
[----:B--2---:R-:W-:Y:S02]  /*1aed0*/  PRMT R67, R91, 0x7610, R67 ;  /* 0x000076105b437816 */ /* 0x004fe40000000043 */
[----:B-----5:R-:W-:Y:S01]  /*1aee0*/  PRMT R0, R71, 0x7610, R0 ;  /* 0x0000761047007816 */ /* 0x020fe20000000000 */
[----:B------:R-:W2:Y:S01]  /*1aef0*/  LDCU UR45, c[0x0][0x398] ;  /* 0x00007300ff2d77ac */ /* 0x000ea20008000800 */
[----:B------:R-:W5:Y:S01]  /*1af00*/  LDL.LU.S16 R71, [R1+0x1fe] ;  /* 0x0001fe0001477983 */ /* 0x000f620000300600 */
[----:B0-----:R-:W-:-:S03]  /*1af10*/  IMAD.WIDE R14, R10, 0x2, R2 ;  /* 0x000000020a0e7825 */ /* 0x001fc600078e0202 */
[----:B------:R-:W2:Y:S04]  /*1af20*/  LDL.S16 R91, [R1+0x200] ;  /* 0x00020000015b7983 */ /* 0x000ea80000100600 */
[----:B------:R-:W-:Y:S04]  /*1af30*/  @P4 STG.E.U16 desc[UR22][R12.64], R0 ;  /* 0x000000000c004986 */ /* 0x000fe8000c101516 */
[----:B------:R4:W-:Y:S01]  /*1af40*/  @P3 STG.E.U16 desc[UR22][R14.64], R67 ;  /* 0x000000430e003986 */ /* 0x0009e2000c101516 */
[----:B------:R-:W-:-:S03]  /*1af50*/  PRMT R69, R70, 0x7610, R69 ;  /* 0x0000761046457816 */ /* 0x000fc60000000045 */
[----:B------:R-:W2:Y:S01]  /*1af60*/  LDL.LU.S16 R70, [R1+0x202] ;  /* 0x0002020001467983 */ /* 0x000ea20000300600 */
[----:B---3--:R-:W-:-:S03]  /*1af70*/  PRMT R68, R90, 0x7610, R68 ;  /* 0x000076105a447816 */ /* 0x008fc60000000044 */
[----:B------:R-:W3:Y:S01]  /*1af80*/  LDL.S16 R90, [R1+0x204] ;  /* 0x00020400015a7983 */ /* 0x000ee20000100600 */
[----:B----4-:R-:W-:-:S03]  /*1af90*/  PRMT R67, R89, 0x7610, R67 ;  /* 0x0000761059437816 */ /* 0x010fc60000000043 */
[----:B------:R-:W4:Y:S01]  /*1afa0*/  LDL.LU.S16 R89, [R1+0x206] ;  /* 0x0002060001597983 */ /* 0x000f220000300600 */
        /* <DEDUP_REMOVED lines=12> */
[----:B------:R-:W-:Y:S01]  /*1b070*/  ISETP.LT.AND P1, PT, R92, UR71, !P1 ;  /* 0x000000475c007c0c */ /* 0x000fe2000cf21270 */
[----:B------:R-:W1:Y:S03]  /*1b080*/  LDCU UR52, c[0x0][0x398] ;  /* 0x00007300ff3477ac */ /* 0x000e660008000800 */
[----:B------:R1:W-:Y:S01]  /*1b090*/  @P6 STG.E.U16 desc[UR22][R14.64], R69 ;  /* 0x000000450e006986 */ /* 0x0003e2000c101516 */
[----:B------:R-:W2:Y:S01]  /*1b0a0*/  LDCU UR75, c[0x0][0x398] ;  /* 0x00007300ff4b77ac */ /* 0x000ea20008000800 */
[----:B------:R-:W2:Y:S01]  /*1b0b0*/  LDCU UR16, c[0x0][0x398] ;  /* 0x00007300ff1077ac */ /* 0x000ea20008000800 */
[----:B0-----:R-:W-:Y:S01]  /*1b0c0*/  IMAD.WIDE R12, R0, 0x2, R8 ;  /* 0x00000002000c7825 */ /* 0x001fe200078e0208 */
[----:B------:R-:W-:Y:S01]  /*1b0d0*/  ISETP.LT.AND P5, PT, R66, UR65, !P3 ;  /* 0x0000004142007c0c */ /* 0x000fe2000dfa1270 */
[----:B------:R-:W0:Y:S02]  /*1b0e0*/  LDCU UR46, c[0x0][0x398] ;  /* 0x00007300ff2e77ac */ /* 0x000e240008000800 */
[----:B------:R-:W-:Y:S01]  /*1b0f0*/  IMAD.WIDE R10, R0, 0x2, R2 ;  /* 0x00000002000a7825 */ /* 0x000fe200078e0202 */
[----:B------:R5:W-:Y:S01]  /*1b100*/  @P2 STG.E.U16 desc[UR22][R12.64], R68 ;  /* 0x000000440c002986 */ /* 0x000be2000c101516 */
[----:B------:R-:W-:Y:S01]  /*1b110*/  ISETP.LT.AND P6, PT, R74, UR74, !P3 ;  /* 0x0000004a4a007c0c */ /* 0x000fe2000dfc1270 */
[----:B------:R-:W0:Y:S02]  /*1b120*/  LDCU UR65, c[0x0][0x39c] ;  /* 0x00007380ff4177ac */ /* 0x000e240008000800 */
[----:B------:R0:W-:Y:S01]  /*1b130*/  @P0 STG.E.U16 desc[UR22][R10.64], R67 ;  /* 0x000000430a000986 */ /* 0x0001e2000c101516 */
[----:B-1----:R-:W-:Y:S01]  /*1b140*/  IMAD.WIDE R14, R0, 0x2, R4 ;  /* 0x00000002000e7825 */ /* 0x002fe200078e0204 */
[----:B------:R-:W1:Y:S01]  /*1b150*/  LDCU UR71, c[0x0][0x398] ;  /* 0x00007300ff4777ac */ /* 0x000e620008000800 */
[----:B-----5:R-:W-:-:S02]  /*1b160*/  PRMT R13, R72, 0x7610, R13 ;  /* 0x00007610480d7816 */ /* 0x020fc4000000000d */
[----:B------:R-:W-:Y:S01]  /*1b170*/  VIADD R12, R65, 0x41 ;  /* 0x00000041410c7836 */ /* 0x000fe20000000000 */
[----:B---3--:R-:W-:Y:S01]  /*1b180*/  PRMT R68, R90, 0x7610, R68 ;  /* 0x000076105a447816 */ /* 0x008fe20000000044 */
[----:B0-----:R-:W-:Y:S01]  /*1b190*/  IMAD.WIDE R10, R0, 0x2, R6 ;  /* 0x00000002000a7825 */ /* 0x001fe200078e0206 */
[----:B------:R-:W-:Y:S01]  /*1b1a0*/  ISETP.LT.AND P2, PT, R73, UR39, !P3 ;  /* 0x0000002749007c0c */ /* 0x000fe2000df41270 */
[----:B------:R-:W0:Y:S03]  /*1b1b0*/  LDCU UR74, c[0x0][0x398] ;  /* 0x00007300ff4a77ac */ /* 0x000e260008000800 */
[----:B------:R3:W-:Y:S01]  /*1b1c0*/  @P4 STG.E.U16 desc[UR22][R10.64], R13 ;  /* 0x0000000d0a004986 */ /* 0x0007e2000c101516 */
[----:B------:R-:W-:Y:S01]  /*1b1d0*/  ISETP.GE.AND P0, PT, R12, UR64, PT ;  /* 0x000000400c007c0c */ /* 0x000fe2000bf06270 */
[----:B------:R-:W5:Y:S01]  /*1b1e0*/  LDCU UR39, c[0x0][0x398] ;  /* 0x00007300ff2777ac */ /* 0x000f620008000800 */
[----:B--2---:R-:W-:-:S02]  /*1b1f0*/  PRMT R67, R70, 0x7610, R67 ;  /* 0x0000761046437816 */ /* 0x004fc40000000043 */
[----:B---3--:R-:W-:Y:S01]  /*1b200*/  PRMT R11, R71, 0x7610, R11 ;  /* 0x00007610470b7816 */ /* 0x008fe2000000000b */
[----:B------:R-:W-:Y:S01]  /*1b210*/  VIADD R10, R0, UR30 ;  /* 0x0000001e000a7c36 */ /* 0x000fe20008000000 */
[----:B------:R-:W-:Y:S01]  /*1b220*/  PRMT R0, R91, 0x7610, R0 ;  /* 0x000076105b007816 */ /* 0x000fe20000000000 */
[----:B------:R-:W2:Y:S01]  /*1b230*/  LDCU UR64, c[0x0][0x398] ;  /* 0x00007300ff4077ac */ /* 0x000ea20008000800 */
[----:B------:R-:W3:Y:S01]  /*1b240*/  LDL.S16 R91, [R1+0x208] ;  /* 0x00020800015b7983 */ /* 0x000ee20000100600 */
[----:B------:R-:W-:-:S03]  /*1b250*/  IMAD.WIDE R12, R10, 0x2, R8 ;  /* 0x000000020a0c7825 */ /* 0x000fc600078e0208 */
[----:B------:R0:W-:Y:S04]  /*1b260*/  @P1 STG.E.U16 desc[UR22][R14.64], R11 ;  /* 0x0000000b0e001986 */ /* 0x0001e8000c101516 */
[----:B------:R-:W2:Y:S04]  /*1b270*/  LDL.LU.S16 R70, [R1+0x20a] ;  /* 0x00020a0001467983 */ /* 0x000ea80000300600 */
[----:B------:R-:W-:Y:S01]  /*1b280*/  @P5 STG.E.U16 desc[UR22][R12.64], R0 ;  /* 0x000000000c005986 */ /* 0x000fe2000c101516 */
[----:B0-----:R-:W-:-:S03]  /*1b290*/  IMAD.WIDE R14, R10, 0x2, R2 ;  /* 0x000000020a0e7825 */ /* 0x001fc600078e0202 */
[----:B------:R-:W2:Y:S04]  /*1b2a0*/  LDL.S16 R90, [R1+0x20c] ;  /* 0x00020c00015a7983 */ /* 0x000ea80000100600 */
[----:B------:R4:W-:Y:S02]  /*1b2b0*/  @P6 STG.E.U16 desc[UR22][R14.64], R67 ;  /* 0x000000430e006986 */ /* 0x0009e4000c101516 */
[----:B----4-:R-:W-:Y:S02]  /*1b2c0*/  PRMT R67, R89, 0x7610, R67 ;  /* 0x0000761059437816 */ /* 0x010fe40000000043 */
[----:B------:R-:W4:Y:S01]  /*1b2d0*/  LDL.LU.S16 R89, [R1+0x20e] ;  /* 0x00020e0001597983 */ /* 0x000f220000300600 */
        /* <DEDUP_REMOVED lines=8> */
[----:B------:R-:W-:Y:S01]  /*1b360*/  VIADD R0, R10, UR30 ;  /* 0x0000001e0a007c36 */ /* 0x000fe20008000000 */
[----:B------:R-:W-:Y:S01]  /*1b370*/  ISETP.LT.AND P5, PT, R73, UR66, !P0 ;  /* 0x0000004249007c0c */ /* 0x000fe2000c7a1270 */
[----:B------:R0:W-:Y:S01]  /*1b380*/  @P2 STG.E.U16 desc[UR22][R12.64], R11 ;  /* 0x0000000b0c002986 */ /* 0x0001e2000c101516 */
[----:B------:R-:W-:Y:S01]  /*1b390*/  PRMT R69, R88, 0x7632, R69 ;  /* 0x0000763258457816 */ /* 0x000fe20000000045 */
[----:B------:R-:W-:Y:S01]  /*1b3a0*/  IMAD.WIDE R14, R10, 0x2, R4 ;  /* 0x000000020a0e7825 */ /* 0x000fe200078e0204 */
[----:B------:R-:W-:Y:S01]  /*1b3b0*/  ISETP.LT.AND P0, PT, R92, UR68, !P0 ;  /* 0x000000445c007c0c */ /* 0x000fe2000c701270 */
[----:B------:R-:W1:Y:S03]  /*1b3c0*/  LDCU UR26, c[0x0][0x398] ;  /* 0x00007300ff1a77ac */ /* 0x000e660008000800 */
[----:B------:R1:W-:Y:S01]  /*1b3d0*/  @P3 STG.E.U16 desc[UR22][R14.64], R69 ;  /* 0x000000450e003986 */ /* 0x0003e2000c101516 */
[----:B------:R-:W2:Y:S01]  /*1b3e0*/  LDCU UR35, c[0x0][0x398] ;  /* 0x00007300ff2377ac */ /* 0x000ea20008000800 */
[----:B0-----:R-:W-:Y:S01]  /*1b3f0*/  IMAD.WIDE R12, R0, 0x2, R8 ;  /* 0x00000002000c7825 */ /* 0x001fe200078e0208 */
[----:B------:R-:W-:Y:S01]  /*1b400*/  ISETP.LT.AND P2, PT, R66, UR62, !P6 ;  /* 0x0000003e42007c0c */ /* 0x000fe2000f741270 */
[----:B------:R-:W0:Y:S02]  /*1b410*/  LDCU UR62, c[0x0][0x39c] ;  /* 0x00007380ff3e77ac */ /* 0x000e240008000800 */
[----:B------:R-:W-:Y:S01]  /*1b420*/  IMAD.WIDE R10, R0, 0x2, R2 ;  /* 0x00000002000a7825 */ /* 0x000fe200078e0202 */
[----:B------:R5:W-:Y:S01]  /*1b430*/  @P4 STG.E.U16 desc[UR22][R12.64], R68 ;  /* 0x000000440c004986 */ /* 0x000be2000c101516 */
[----:B------:R-:W0:Y:S03]  /*1b440*/  LDCU UR66, c[0x0][0x398] ;  /* 0x00007300ff4277ac */ /* 0x000e260008000800 */
[----:B------:R0:W-:Y:S01]  /*1b450*/  @P1 STG.E.U16 desc[UR22][R10.64], R67 ;  /* 0x000000430a001986 */ /* 0x0001e2000c101516 */
[----:B------:R-:W-:Y:S01]  /*1b460*/  ISETP.LT.AND P3, PT, R74, UR60, !P6 ;  /* 0x0000003c4a007c0c */ /* 0x000fe2000f761270 */
[----:B-1----:R-:W-:Y:S01]  /*1b470*/  IMAD.WIDE R14, R0, 0x2, R4 ;  /* 0x00000002000e7825 */ /* 0x002fe200078e0204 */
[----:B------:R-:W1:Y:S01]  /*1b480*/  LDCU UR68, c[0x0][0x398] ;  /* 0x00007300ff4477ac */ /* 0x000e620008000800 */
[----:B------:R-:W1:Y:S01]  /*1b490*/  LDCU UR24, c[0x0][0x398] ;  /* 0x00007300ff1877ac */ /* 0x000e620008000800 */
[----:B-----5:R-:W-:Y:S01]  /*1b4a0*/  PRMT R13, R43, 0x7610, R13 ;  /* 0x000076102b0d7816 */ /* 0x020fe2000000000d */
[----:B------:R-:W-:Y:S01]  /*1b4b0*/  VIADD R12, R65, 0x43 ;  /* 0x00000043410c7836 */ /* 0x000fe20000000000 */
[----:B------:R-:W5:Y:S01]  /*1b4c0*/  LDL.LU R43, [R1+0x654] ;  /* 0x00065400012b7983 */ /* 0x000f620000300800 */
[----:B------:R-:W-:Y:S01]  /*1b4d0*/  PRMT R69, R46, 0x7610, R69 ;  /* 0x000076102e457816 */ /* 0x000fe20000000045 */
[----:B0-----:R-:W-:Y:S01]  /*1b4e0*/  IMAD.WIDE R10, R0, 0x2, R6 ;  /* 0x00000002000a7825 */ /* 0x001fe200078e0206 */
[----:B--2---:R-:W-:-:S04]  /*1b4f0*/  PRMT R68, R90, 0x7610, R68 ;  /* 0x000076105a447816 */ /* 0x004fc80000000044 */
[----:B------:R0:W-:Y:S01]  /*1b500*/  @P5 STG.E.U16 desc[UR22][R10.64], R13 ;  /* 0x0000000d0a005986 */ /* 0x0001e2000c101516 */
[----:B------:R-:W-:Y:S01]  /*1b510*/  ISETP.GE.AND P1, PT, R12, UR12, PT ;  /* 0x0000000c0c007c0c */ /* 0x000fe2000bf26270 */
[----:B------:R-:W2:Y:S01]  /*1b520*/  LDCU UR60, c[0x0][0x398] ;  /* 0x00007300ff3c77ac */ /* 0x000ea20008000800 */
[----:B------:R-:W-:Y:S02]  /*1b530*/  PRMT R67, R70, 0x7610, R67 ;  /* 0x0000761046437816 */ /* 0x000fe40000000043 */
[----:B0-----:R-:W-:Y:S01]  /*1b540*/  PRMT R11, R44, 0x7610, R11 ;  /* 0x000076102c0b7816 */ /* 0x001fe2000000000b */
[----:B------:R-:W-:Y:S01]  /*1b550*/  VIADD R10, R0, UR30 ;  /* 0x0000001e000a7c36 */ /* 0x000fe20008000000 */
[----:B------:R-:W2:Y:S01]  /*1b560*/  LDL.LU R44, [R1+0x650] ;  /* 0x00065000012c7983 */ /* 0x000ea20000300800 */
[----:B---3--:R-:W-:Y:S01]  /*1b570*/  PRMT R0, R91, 0x7610, R0 ;  /* 0x000076105b007816 */ /* 0x008fe20000000000 */
[----:B------:R-:W0:Y:S02]  /*1b580*/  LDCU UR12, c[0x0][0x398] ;  /* 0x00007300ff0c77ac */ /* 0x000e240008000800 */
[----:B------:R3:W-:Y:S01]  /*1b590*/  @P0 STG.E.U16 desc[UR22][R14.64], R11 ;  /* 0x0000000b0e000986 */ /* 0x0007e2000c101516 */
[----:B------:R-:W-:-:S03]  /*1b5a0*/  IMAD.WIDE R12, R10, 0x2, R8 ;  /* 0x000000020a0c7825 */ /* 0x000fc600078e0208 */
[----:B------:R-:W2:Y:S01]  /*1b5b0*/  LDL.S16 R91, [R1+0x210] ;  /* 0x00021000015b7983 */ /* 0x000ea20000100600 */
[----:B---3--:R-:W-:Y:S01]  /*1b5c0*/  PRMT R11, R45, 0x7610, R11 ;  /* 0x000076102d0b7816 */ /* 0x008fe2000000000b */
[----:B------:R-:W-:Y:S02]  /*1b5d0*/  IMAD.WIDE R14, R10, 0x2, R2 ;  /* 0x000000020a0e7825 */ /* 0x000fe400078e0202 */
[----:B------:R-:W3:Y:S04]  /*1b5e0*/  LDL.LU R45, [R1+0x64c] ;  /* 0x00064c00012d7983 */ /* 0x000ee80000300800 */
[----:B------:R-:W2:Y:S04]  /*1b5f0*/  LDL.LU R46, [R1+0x648] ;  /* 0x00064800012e7983 */ /* 0x000ea80000300800 */
[----:B------:R-:W2:Y:S04]  /*1b600*/  LDL.LU.S16 R70, [R1+0x212] ;  /* 0x0002120001467983 */ /* 0x000ea80000300600 */
[----:B------:R-:W-:Y:S04]  /*1b610*/  @P2 STG.E.U16 desc[UR22][R12.64], R0 ;  /* 0x000000000c002986 */ /* 0x000fe8000c101516 */
[----:B------:R4:W-:Y:S04]  /*1b620*/  @P3 STG.E.U16 desc[UR22][R14.64], R67 ;  /* 0x000000430e003986 */ /* 0x0009e8000c101516 */
[----:B------:R-:W2:Y:S01]  /*1b630*/  LDL.S16 R90, [R1+0x2d4] ;  /* 0x0002d400015a7983 */ /* 0x000ea20000100600 */
[----:B----4-:R-:W-:-:S03]  /*1b640*/  PRMT R67, R89, 0x7610, R67 ;  /* 0x0000761059437816 */ /* 0x010fc60000000043 */
[----:B------:R-:W4:Y:S01]  /*1b650*/  LDL.LU.S16 R89, [R1+0x2d6] ;  /* 0x0002d60001597983 */ /* 0x000f220000300600 */
[----:B------:R-:W-:Y:S01]  /*1b660*/  ISETP.LT.AND P4, PT, R73, UR73, !P6 ;  /* 0x0000004949007c0c */ /* 0x000fe2000f781270 */
[----:B------:R-:W-:Y:S01]  /*1b670*/  VIADD R0, R65, 0x44 ;  /* 0x0000004441007836 */ /* 0x000fe20000000000 */
[----:B------:R-:W-:Y:S02]  /*1b680*/  ISETP.LT.AND P6, PT, R92, UR67, !P6 ;  /* 0x000000435c007c0c */ /* 0x000fe4000f7c1270 */
[----:B------:R-:W-:Y:S01]  /*1b690*/  ISETP.LT.AND P5, PT, R66, UR59, !P1 ;  /* 0x0000003b42007c0c */ /* 0x000fe2000cfa1270 */
[----:B------:R-:W-:Y:S01]  /*1b6a0*/  IMAD.WIDE R12, R10, 0x2, R6 ;  /* 0x000000020a0c7825 */ /* 0x000fe200078e0206 */
[----:B------:R-:W-:Y:S01]  /*1b6b0*/  ISETP.LT.AND P0, PT, R74, UR4, !P1 ;  /* 0x000000044a007c0c */ /* 0x000fe2000cf01270 */
[----:B------:R-:W0:Y:S01]  /*1b6c0*/  LDCU UR59, c[0x0][0x39c] ;  /* 0x00007380ff3b77ac */ /* 0x000e220008000800 */
[----:B------:R-:W-:Y:S01]  /*1b6d0*/  ISETP.GE.AND P3, PT, R0, UR41, PT ;  /* 0x0000002900007c0c */ /* 0x000fe2000bf66270 */
[C---:B------:R-:W-:Y:S01]  /*1b6e0*/  VIADD R0, R10.reuse, UR30 ;  /* 0x0000001e0a007c36 */ /* 0x040fe20008000000 */
[----:B------:R-:W-:Y:S01]  /*1b6f0*/  ISETP.LT.AND P2, PT, R73, UR33, !P1 ;  /* 0x0000002149007c0c */ /* 0x000fe2000cf41270 */
[----:B------:R-:W-:Y:S01]  /*1b700*/  IMAD.WIDE R14, R10, 0x2, R4 ;  /* 0x000000020a0e7825 */ /* 0x000fe200078e0204 */
[----:B------:R-:W0:Y:S01]  /*1b710*/  LDCU UR73, c[0x0][0x398] ;  /* 0x00007300ff4977ac */ /* 0x000e220008000800 */
[----:B------:R1:W-:Y:S01]  /*1b720*/  @P4 STG.E.U16 desc[UR22][R12.64], R11 ;  /* 0x0000000b0c004986 */ /* 0x0003e2000c101516 */
[----:B------:R-:W-:Y:S01]  /*1b730*/  ISETP.LT.AND P1, PT, R92, UR31, !P1 ;  /* 0x0000001f5c007c0c */ /* 0x000fe2000cf21270 */
[----:B------:R-:W0:Y:S02]  /*1b740*/  LDCU UR67, c[0x0][0x398] ;  /* 0x00007300ff4377ac */ /* 0x000e240008000800 */
[----:B------:R0:W-:Y:S01]  /*1b750*/  @P6 STG.E.U16 desc[UR22][R14.64], R69 ;  /* 0x000000450e006986 */ /* 0x0001e2000c101516 */
[----:B------:R-:W0:Y:S01]  /*1b760*/  LDCU UR4, c[0x0][0x398] ;  /* 0x00007300ff0477ac */ /* 0x000e220008000800 */
[----:B------:R-:W2:Y:S01]  /*1b770*/  LDCU UR33, c[0x0][0x398] ;  /* 0x00007300ff2177ac */ /* 0x000ea20008000800 */
[C---:B-1----:R-:W-:Y:S01]  /*1b780*/  IMAD.WIDE R12, R0.reuse, 0x2, R8 ;  /* 0x00000002000c7825 */ /* 0x042fe200078e0208 */
[----:B------:R-:W1:Y:S03]  /*1b790*/  LDCU UR41, c[0x0][0x398] ;  /* 0x00007300ff2977ac */ /* 0x000e660008000800 */
[----:B------:R-:W-:Y:S01]  /*1b7a0*/  IMAD.WIDE R10, R0, 0x2, R2 ;  /* 0x00000002000a7825 */ /* 0x000fe200078e0202 */
[----:B------:R5:W-:Y:S01]  /*1b7b0*/  @P5 STG.E.U16 desc[UR22][R12.64], R68 ;  /* 0x000000440c005986 */ /* 0x000be2000c101516 */
[----:B------:R-:W-:Y:S01]  /*1b7c0*/  ISETP.LT.AND P4, PT, R66, UR57, !P3 ;  /* 0x0000003942007c0c */ /* 0x000fe2000df81270 */
[----:B------:R-:W1:Y:S02]  /*1b7d0*/  LDCU UR31, c[0x0][0x398] ;  /* 0x00007300ff1f77ac */ /* 0x000e640008000800 */
[----:B------:R1:W-:Y:S01]  /*1b7e0*/  @P0 STG.E.U16 desc[UR22][R10.64], R67 ;  /* 0x000000430a000986 */ /* 0x0003e2000c101516 */
[----:B------:R-:W-:Y:S01]  /*1b7f0*/  ISETP.LT.AND P6, PT, R74, UR44, !P3 ;  /* 0x0000002c4a007c0c */ /* 0x000fe2000dfc1270 */
[----:B0-----:R-:W-:Y:S01]  /*1b800*/  IMAD.WIDE R14, R0, 0x2, R4 ;  /* 0x00000002000e7825 */ /* 0x001fe200078e0204 */
[----:B-----5:R-:W-:-:S03]  /*1b810*/  PRMT R13, R47, 0x7610, R13 ;  /* 0x000076102f0d7816 */ /* 0x020fc6000000000d */
[----:B------:R-:W-:Y:S01]  /*1b820*/  VIADD R12, R65, 0x45 ;  /* 0x00000045410c7836 */ /* 0x000fe20000000000 */
[----:B------:R-:W5:Y:S01]  /*1b830*/  LDL.LU R47, [R1+0x644] ;  /* 0x00064400012f7983 */ /* 0x000f620000300800 */
[----:B------:R-:W-:Y:S01]  /*1b840*/  PRMT R69, R50, 0x7610, R69 ;  /* 0x0000761032457816 */ /* 0x000fe20000000045 */
[----:B-1----:R-:W-:Y:S01]  /*1b850*/  IMAD.WIDE R10, R0, 0x2, R6 ;  /* 0x00000002000a7825 */ /* 0x002fe200078e0206 */
[----:B--2---:R-:W-:-:S04]  /*1b860*/  PRMT R68, R90, 0x7610, R68 ;  /* 0x000076105a447816 */ /* 0x004fc80000000044 */
[----:B------:R0:W-:Y:S01]  /*1b870*/  @P2 STG.E.U16 desc[UR22][R10.64], R13 ;  /* 0x0000000d0a002986 */ /* 0x0001e2000c101516 */
[----:B------:R-:W-:Y:S01]  /*1b880*/  ISETP.GE.AND P0, PT, R12, UR61, PT ;  /* 0x0000003d0c007c0c */ /* 0x000fe2000bf06270 */
[----:B------:R-:W1:Y:S01]  /*1b890*/  LDCU UR57, c[0x0][0x39c] ;  /* 0x00007380ff3977ac */ /* 0x000e620008000800 */
[----:B------:R-:W-:Y:S02]  /*1b8a0*/  PRMT R67, R70, 0x7610, R67 ;  /* 0x0000761046437816 */ /* 0x000fe40000000043 */
[----:B------:R-:W-:Y:S01]  /*1b8b0*/  ISETP.LT.AND P5, PT, R73, UR69, !P3 ;  /* 0x0000004549007c0c */ /* 0x000fe2000dfa1270 */
[----:B------:R-:W2:Y:S01]  /*1b8c0*/  LDCU UR44, c[0x0][0x398] ;  /* 0x00007300ff2c77ac */ /* 0x000ea20008000800 */
[----:B0-----:R-:W-:Y:S01]  /*1b8d0*/  PRMT R11, R48, 0x7610, R11 ;  /* 0x00007610300b7816 */ /* 0x001fe2000000000b */
[----:B------:R-:W-:Y:S01]  /*1b8e0*/  VIADD R10, R0, UR30 ;  /* 0x0000001e000a7c36 */ /* 0x000fe20008000000 */
[----:B------:R-:W2:Y:S01]  /*1b8f0*/  LDL.LU R48, [R1+0x640] ;  /* 0x0006400001307983 */ /* 0x000ea20000300800 */
[----:B------:R-:W-:Y:S01]  /*1b900*/  PRMT R0, R91, 0x7610, R0 ;  /* 0x000076105b007816 */ /* 0x000fe20000000000 */
[----:B------:R-:W0:Y:S02]  /*1b910*/  LDCU UR69, c[0x0][0x398] ;  /* 0x00007300ff4577ac */ /* 0x000e240008000800 */
[----:B------:R1:W-:Y:S01]  /*1b920*/  @P1 STG.E.U16 desc[UR22][R14.64], R11 ;  /* 0x0000000b0e001986 */ /* 0x0003e2000c101516 */
[C---:B------:R-:W-:Y:S01]  /*1b930*/  IMAD.WIDE R12, R10.reuse, 0x2, R8 ;  /* 0x000000020a0c7825 */ /* 0x040fe200078e0208 */
[----:B------:R-:W0:Y:S02]  /*1b940*/  LDCU UR61, c[0x0][0x398] ;  /* 0x00007300ff3d77ac */ /* 0x000e240008000800 */
[----:B------:R-:W2:Y:S01]  /*1b950*/  LDL.S16 R91, [R1+0x2dc] ;  /* 0x0002dc00015b7983 */ /* 0x000ea20000100600 */
[----:B-1----:R-:W-:Y:S01]  /*1b960*/  PRMT R11, R49, 0x7610, R11 ;  /* 0x00007610310b7816 */ /* 0x002fe2000000000b */
[----:B------:R-:W-:-:S02]  /*1b970*/  IMAD.WIDE R14, R10, 0x2, R2 ;  /* 0x000000020a0e7825 */ /* 0x000fc400078e0202 */
[----:B------:R-:W2:Y:S04]  /*1b980*/  LDL.LU R49, [R1+0x63c] ;  /* 0x00063c0001317983 */ /* 0x000ea80000300800 */
[----:B------:R-:W2:Y:S04]  /*1b990*/  LDL.LU R50, [R1+0x638] ;  /* 0x0006380001327983 */ /* 0x000ea80000300800 */
[----:B------:R-:W2:Y:S04]  /*1b9a0*/  LDL.LU.S16 R70, [R1+0x2de] ;  /* 0x0002de0001467983 */ /* 0x000ea80000300600 */
[----:B------:R-:W-:Y:S04]  /*1b9b0*/  @P4 STG.E.U16 desc[UR22][R12.64], R0 ;  /* 0x000000000c004986 */ /* 0x000fe8000c101516 */
[----:B------:R4:W-:Y:S04]  /*1b9c0*/  @P6 STG.E.U16 desc[UR22][R14.64], R67 ;  /* 0x000000430e006986 */ /* 0x0009e8000c101516 */
        /* <DEDUP_REMOVED lines=8> */
[----:B------:R-:W1:Y:S01]  /*1ba50*/  LDCU UR40, c[0x0][0x39c] ;  /* 0x00007380ff2877ac */ /* 0x000e620008000800 */
        /* <DEDUP_REMOVED lines=16> */
[----:B------:R-:W2:Y:S02]  /*1bb60*/  LDCU UR6, c[0x0][0x39c] ;  /* 0x00007380ff0677ac */ /* 0x000ea40008000800 */
[----:B------:R5:W-:Y:S01]  /*1bb70*/  @P1 STG.E.U16 desc[UR22][R10.64], R67 ;  /* 0x000000430a001986 */ /* 0x000be2000c101516 */
[----:B-1----:R-:W-:Y:S01]  /*1bb80*/  IMAD.WIDE R14, R0, 0x2, R4 ;  /* 0x00000002000e7825 */ /* 0x002fe200078e0204 */
[----:B------:R-:W1:Y:S01]  /*1bb90*/  LDCU UR43, c[0x0][0x398] ;  /* 0x00007300ff2b77ac */ /* 0x000e620008000800 */
[----:B0-----:R-:W-:-:S02]  /*1bba0*/  PRMT R13, R51, 0x7610, R13 ;  /* 0x00007610330d7816 */ /* 0x001fc4000000000d */
[----:B------:R-:W-:Y:S01]  /*1bbb0*/  VIADD R12, R65, 0x47 ;  /* 0x00000047410c7836 */ /* 0x000fe20000000000 */
[----:B------:R-:W3:Y:S01]  /*1bbc0*/  LDL.LU R51, [R1+0x634] ;  /* 0x0006340001337983 */ /* 0x000ee20000300800 */
[----:B------:R-:W-:Y:S01]  /*1bbd0*/  PRMT R69, R54, 0x7610, R69 ;  /* 0x0000761036457816 */ /* 0x000fe20000000045 */
[----:B-----5:R-:W-:Y:S01]  /*1bbe0*/  IMAD.WIDE R10, R0, 0x2, R6 ;  /* 0x00000002000a7825 */ /* 0x020fe200078e0206 */
[----:B------:R-:W-:Y:S01]  /*1bbf0*/  ISETP.LT.AND P2, PT, R73, UR32, !P6 ;  /* 0x0000002049007c0c */ /* 0x000fe2000f741270 */
[----:B------:R-:W0:Y:S03]  /*1bc00*/  LDCU UR47, c[0x0][0x398] ;  /* 0x00007300ff2f77ac */ /* 0x000e260008000800 */
[----:B------:R5:W-:Y:S01]  /*1bc10*/  @P4 STG.E.U16 desc[UR22][R10.64], R13 ;  /* 0x0000000d0a004986 */ /* 0x000be2000c101516 */
[----:B------:R-:W-:Y:S01]  /*1bc20*/  ISETP.GE.AND P1, PT, R12, UR77, PT ;  /* 0x0000004d0c007c0c */ /* 0x000fe2000bf26270 */
[----:B------:R-:W0:Y:S01]  /*1bc30*/  LDCU UR32, c[0x0][0x398] ;  /* 0x00007300ff2077ac */ /* 0x000e220008000800 */
[----:B-----5:R-:W-:Y:S01]  /*1bc40*/  PRMT R11, R52, 0x7610, R11 ;  /* 0x00007610340b7816 */ /* 0x020fe2000000000b */
[----:B------:R-:W-:Y:S01]  /*1bc50*/  VIADD R10, R0, UR30 ;  /* 0x0000001e000a7c36 */ /* 0x000fe20008000000 */
[----:B------:R-:W5:Y:S01]  /*1bc60*/  LDL.LU R52, [R1+0x630] ;  /* 0x0006300001347983 */ /* 0x000f620000300800 */
[----:B--2---:R-:W-:-:S02]  /*1bc70*/  PRMT R67, R70, 0x7610, R67 ;  /* 0x0000761046437816 */ /* 0x004fc40000000043 */
[----:B------:R-:W-:Y:S01]  /*1bc80*/  IMAD.WIDE R12, R10, 0x2, R8 ;  /* 0x000000020a0c7825 */ /* 0x000fe200078e0208 */
[----:B------:R-:W-:Y:S01]  /*1bc90*/  PRMT R0, R91, 0x7610, R0 ;  /* 0x000076105b007816 */ /* 0x000fe20000000000 */
[----:B------:R2:W-:Y:S01]  /*1bca0*/  @P0 STG.E.U16 desc[UR22][R14.64], R11 ;  /* 0x0000000b0e000986 */ /* 0x0005e2000c101516 */
[----:B------:R-:W-:Y:S01]  /*1bcb0*/  ISETP.LT.AND P6, PT, R92, UR36, !P6 ;  /* 0x000000245c007c0c */ /* 0x000fe2000f7c1270 */
[----:B------:R-:W0:Y:S02]  /*1bcc0*/  LDCU UR36, c[0x0][0x398] ;  /* 0x00007300ff2477ac */ /* 0x000e240008000800 */
[----:B------:R-:W5:Y:S01]  /*1bcd0*/  LDL.S16 R91, [R1+0x2ec] ;  /* 0x0002ec00015b7983 */ /* 0x000f620000100600 */
[----:B------:R-:W0:Y:S03]  /*1bce0*/  LDCU UR77, c[0x0][0x398] ;  /* 0x00007300ff4d77ac */ /* 0x000e260008000800 */
[----:B------:R-:W-:Y:S01]  /*1bcf0*/  @P5 STG.E.U16 desc[UR22][R12.64], R0 ;  /* 0x000000000c005986 */ /* 0x000fe2000c101516 */
[----:B--2---:R-:W-:Y:S01]  /*1bd00*/  IMAD.WIDE R14, R10, 0x2, R2 ;  /* 0x000000020a0e7825 */ /* 0x004fe200078e0202 */
[----:B------:R-:W-:-:S02]  /*1bd10*/  PRMT R11, R53, 0x7610, R11 ;  /* 0x00007610350b7816 */ /* 0x000fc4000000000b */
[----:B------:R-:W2:Y:S04]  /*1bd20*/  LDL.LU R53, [R1+0x62c] ;  /* 0x00062c0001357983 */ /* 0x000ea80000300800 */
[----:B------:R-:W2:Y:S04]  /*1bd30*/  LDL.LU R54, [R1+0x628] ;  /* 0x0006280001367983 */ /* 0x000ea80000300800 */
[----:B------:R-:W2:Y:S04]  /*1bd40*/  LDL.LU.S16 R70, [R1+0x2ee] ;  /* 0x0002ee0001467983 */ /* 0x000ea80000300600 */
[----:B------:R4:W-:Y:S02]  /*1bd50*/  @P3 STG.E.U16 desc[UR22][R14.64], R67 ;  /* 0x000000430e003986 */ /* 0x0009e4000c101516 */
[----:B----4-:R-:W-:-:S02]  /*1bd60*/  PRMT R67, R89, 0x7610, R67 ;  /* 0x0000761059437816 */ /* 0x010fc40000000043 */
[----:B------:R-:W4:Y:S01]  /*1bd70*/  LDL.S16 R89, [R1+0x2f8] ;  /* 0x0002f80001597983 */ /* 0x000f220000100600 */
[----:B------:R-:W-:Y:S01]  /*1bd80*/  VIADD R0, R65, 0x48 ;  /* 0x0000004841007836 */ /* 0x000fe20000000000 */
[----:B------:R-:W-:Y:S01]  /*1bd90*/  ISETP.LT.AND P4, PT, R66, UR76, !P1 ;  /* 0x0000004c42007c0c */ /* 0x000fe2000cf81270 */
[----:B------:R-:W-:Y:S01]  /*1bda0*/  IMAD.WIDE R12, R10, 0x2, R6 ;  /* 0x000000020a0c7825 */ /* 0x000fe200078e0206 */
[----:B------:R-:W-:Y:S01]  /*1bdb0*/  ISETP.LT.AND P0, PT, R74, UR51, !P1 ;  /* 0x000000334a007c0c */ /* 0x000fe2000cf01270 */
[----:B------:R-:W0:Y:S01]  /*1bdc0*/  LDCU UR76, c[0x0][0x39c] ;  /* 0x00007380ff4c77ac */ /* 0x000e220008000800 */
[----:B------:R-:W-:Y:S01]  /*1bdd0*/  ISETP.GE.AND P3, PT, R0, UR10, PT ;  /* 0x0000000a00007c0c */ /* 0x000fe2000bf66270 */
[C---:B------:R-:W-:Y:S01]  /*1bde0*/  VIADD R0, R10.reuse, UR30 ;  /* 0x0000001e0a007c36 */ /* 0x040fe20008000000 */
[----:B------:R-:W-:Y:S01]  /*1bdf0*/  ISETP.LT.AND P5, PT, R73, UR58, !P1 ;  /* 0x0000003a49007c0c */ /* 0x000fe2000cfa1270 */
[----:B------:R1:W-:Y:S01]  /*1be00*/  @P2 STG.E.U16 desc[UR22][R12.64], R11 ;  /* 0x0000000b0c002986 */ /* 0x0003e2000c101516 */
[----:B------:R-:W-:Y:S01]  /*1be10*/  IMAD.WIDE R14, R10, 0x2, R4 ;  /* 0x000000020a0e7825 */ /* 0x000fe200078e0204 */
[----:B---3--:R-:W-:Y:S01]  /*1be20*/  PRMT R68, R90, 0x7610, R68 ;  /* 0x000076105a447816 */ /* 0x008fe20000000044 */
[----:B------:R-:W3:Y:S03]  /*1be30*/  LDCU UR51, c[0x0][0x398] ;  /* 0x00007300ff3377ac */ /* 0x000ee60008000800 */
[----:B------:R0:W-:Y:S01]  /*1be40*/  @P6 STG.E.U16 desc[UR22][R14.64], R69 ;  /* 0x000000450e006986 */ /* 0x0001e2000c101516 */
[----:B------:R-:W2:Y:S01]  /*1be50*/  LDCU UR58, c[0x0][0x398] ;  /* 0x00007300ff3a77ac */ /* 0x000ea20008000800 */
[----:B------:R-:W2:Y:S01]  /*1be60*/  LDCU UR10, c[0x0][0x398] ;  /* 0x00007300ff0a77ac */ /* 0x000ea20008000800 */
[----:B-1----:R-:W-:-:S04]  /*1be70*/  IMAD.WIDE R12, R0, 0x2, R8 ;  /* 0x00000002000c7825 */ /* 0x002fc800078e0208 */
[----:B------:R-:W-:Y:S01]  /*1be80*/  IMAD.WIDE R10, R0, 0x2, R2 ;  /* 0x00000002000a7825 */ /* 0x000fe200078e0202 */
[----:B------:R1:W-:Y:S04]  /*1be90*/  @P4 STG.E.U16 desc[UR22][R12.64], R68 ;  /* 0x000000440c004986 */ /* 0x0003e8000c101516 */
[----:B------:R3:W-:Y:S01]  /*1bea0*/  @P0 STG.E.U16 desc[UR22][R10.64], R67 ;  /* 0x000000430a000986 */ /* 0x0007e2000c101516 */
[----:B------:R-:W-:Y:S01]  /*1beb0*/  ISETP.LT.AND P1, PT, R92, UR63, !P1 ;  /* 0x0000003f5c007c0c */ /* 0x000fe2000cf21270 */
[C---:B0-----:R-:W-:Y:S01]  /*1bec0*/  IMAD.WIDE R14, R0.reuse, 0x2, R4 ;  /* 0x00000002000e7825 */ /* 0x041fe200078e0204 */
[----:B-1----:R-:W-:Y:S02]  /*1bed0*/  PRMT R13, R55, 0x7610, R13 ;  /* 0x00007610370d7816 */ /* 0x002fe4000000000d */
[----:B------:R-:W-:Y:S01]  /*1bee0*/  PRMT R69, R57, 0x7610, R69 ;  /* 0x0000761039457816 */ /* 0x000fe20000000045 */
[----:B------:R-:W5:Y:S01]  /*1bef0*/  LDL.LU R55, [R1+0x624] ;  /* 0x0006240001377983 */ /* 0x000f620000300800 */
[----:B---3--:R-:W-:Y:S01]  /*1bf00*/  IMAD.WIDE R10, R0, 0x2, R6 ;  /* 0x00000002000a7825 */ /* 0x008fe200078e0206 */
[----:B------:R-:W-:Y:S01]  /*1bf10*/  PRMT R68, R58, 0x7610, R68 ;  /* 0x000076103a447816 */ /* 0x000fe20000000044 */
[----:B------:R-:W0:Y:S03]  /*1bf20*/  LDCU UR63, c[0x0][0x398] ;  /* 0x00007300ff3f77ac */ /* 0x000e260008000800 */
[----:B------:R1:W-:Y:S02]  /*1bf30*/  @P5 STG.E.U16 desc[UR22][R10.64], R13 ;  /* 0x0000000d0a005986 */ /* 0x0003e4000c101516 */
[----:B-1----:R-:W-:-:S02]  /*1bf40*/  PRMT R11, R56, 0x7610, R11 ;  /* 0x00007610380b7816 */ /* 0x002fc4000000000b */
[----:B------:R-:W3:Y:S04]  /*1bf50*/  LDL.LU R56, [R1+0x620] ;  /* 0x0006200001387983 */ /* 0x000ee80000300800 */
[----:B------:R-:W3:Y:S04]  /*1bf60*/  LDL.LU.S16 R90, [R1+0x2fa] ;  /* 0x0002fa00015a7983 */ /* 0x000ee80000300600 */
[----:B------:R2:W-:Y:S02]  /*1bf70*/  @P1 STG.E.U16 desc[UR22][R14.64], R11 ;  /* 0x0000000b0e001986 */ /* 0x0005e4000c101516 */
[----:B--2---:R-:W-:-:S02]  /*1bf80*/  PRMT R11, R70, 0x7610, R11 ;  /* 0x00007610460b7816 */ /* 0x004fc4000000000b */
[----:B------:R-:W2:Y:S04]  /*1bf90*/  LDL.S16 R70, [R1+0x300] ;  /* 0x0003000001467983 */ /* 0x000ea80000100600 */
[----:B------:R-:W2:Y:S04]  /*1bfa0*/  LDL.LU R57, [R1+0x61c] ;  /* 0x00061c0001397983 */ /* 0x000ea80000300800 */
[----:B------:R-:W2:Y:S01]  /*1bfb0*/  LDL.LU R58, [R1+0x618] ;  /* 0x00061800013a7983 */ /* 0x000ea20000300800 */
[----:B----4-:R-:W-:-:S03]  /*1bfc0*/  PRMT R67, R89, 0x7610, R67 ;  /* 0x0000761059437816 */ /* 0x010fc60000000043 */
[----:B------:R-:W4:Y:S01]  /*1bfd0*/  LDL.LU.S16 R89, [R1+0x302] ;  /* 0x0003020001597983 */ /* 0x000f220000300600 */
[----:B------:R-:W-:Y:S01]  /*1bfe0*/  ISETP.LT.AND P2, PT, R66, UR55, !P3 ;  /* 0x0000003742007c0c */ /* 0x000fe2000df41270 */
[----:B------:R-:W-:Y:S01]  /*1bff0*/  VIADD R12, R65, 0x49 ;  /* 0x00000049410c7836 */ /* 0x000fe20000000000 */
[----:B------:R-:W-:Y:S01]  /*1c000*/  ISETP.LT.AND P6, PT, R74, UR50, !P3 ;  /* 0x000000324a007c0c */ /* 0x000fe2000dfc1270 */
[----:B------:R-:W-:Y:S01]  /*1c010*/  VIADD R10, R0, UR30 ;  /* 0x0000001e000a7c36 */ /* 0x000fe20008000000 */
[----:B-----5:R-:W-:Y:S01]  /*1c020*/  PRMT R0, R91, 0x7610, R0 ;  /* 0x000076105b007816 */ /* 0x020fe20000000000 */
[----:B------:R-:W1:Y:S01]  /*1c030*/  LDCU UR55, c[0x0][0x39c] ;  /* 0x00007380ff3777ac */ /* 0x000e620008000800 */
[----:B------:R-:W-:Y:S01]  /*1c040*/  ISETP.GE.AND P4, PT, R12, UR18, PT ;  /* 0x000000120c007c0c */ /* 0x000fe2000bf86270 */
[----:B------:R-:W-:Y:S01]  /*1c050*/  IMAD.WIDE R12, R10, 0x2, R8 ;  /* 0x000000020a0c7825 */ /* 0x000fe200078e0208 */
[----:B------:R-:W-:Y:S01]  /*1c060*/  ISETP.LT.AND P0, PT, R73, UR9, !P3 ;  /* 0x0000000949007c0c */ /* 0x000fe2000df01270 */
[----:B------:R-:W5:Y:S01]  /*1c070*/  LDCU UR50, c[0x0][0x398] ;  /* 0x00007300ff3277ac */ /* 0x000f620008000800 */
[----:B------:R-:W-:-:S03]  /*1c080*/  ISETP.LT.AND P3, PT, R92, UR56, !P3 ;  /* 0x000000385c007c0c */ /* 0x000fc6000df61270 */
[----:B------:R0:W-:Y:S01]  /*1c090*/  @P2 STG.E.U16 desc[UR22][R12.64], R0 ;  /* 0x000000000c002986 */ /* 0x0001e2000c101516 */
[----:B------:R-:W-:Y:S01]  /*1c0a0*/  ISETP.LT.AND P5, PT, R66, UR72, !P4 ;  /* 0x0000004842007c0c */ /* 0x000fe2000e7a1270 */
[----:B------:R-:W-:Y:S01]  /*1c0b0*/  IMAD.WIDE R14, R10, 0x2, R6 ;  /* 0x000000020a0e7825 */ /* 0x000fe200078e0206 */
        /* <DEDUP_REMOVED lines=10> */
[C---:B------:R-:W-:Y:S01]  /*1c160*/  VIADD R0, R10.reuse, UR30 ;  /* 0x0000001e0a007c36 */ /* 0x040fe20008000000 */
[----:B------:R5:W-:Y:S01]  /*1c170*/  @P0 STG.E.U16 desc[UR22][R14.64], R69 ;  /* 0x000000450e000986 */ /* 0x000be2000c101516 */
[----:B------:R-:W0:Y:S01]  /*1c180*/  LDCU UR53, c[0x0][0x398] ;  /* 0x00007300ff3577ac */ /* 0x000e220008000800 */
[----:B-1----:R-:W-:Y:S01]  /*1c190*/  IMAD.WIDE R12, R10, 0x2, R4 ;  /* 0x000000020a0c7825 */ /* 0x002fe200078e0204 */
[----:B------:R-:W-:Y:S01]  /*1c1a0*/  ISETP.LT.AND P4, PT, R92, UR54, !P4 ;  /* 0x000000365c007c0c */ /* 0x000fe2000e781270 */
[----:B------:R-:W1:Y:S02]  /*1c1b0*/  LDCU UR49, c[0x0][0x398] ;  /* 0x00007300ff3177ac */ /* 0x000e640008000800 */
[C---:B------:R-:W-:Y:S01]  /*1c1c0*/  IMAD.WIDE R10, R0.reuse, 0x2, R8 ;  /* 0x00000002000a7825 */ /* 0x040fe200078e0208 */
[----:B------:R0:W-:Y:S01]  /*1c1d0*/  @P3 STG.E.U16 desc[UR22][R12.64], R68 ;  /* 0x000000440c003986 */ /* 0x0001e2000c101516 */
[----:B-----5:R-:W-:Y:S01]  /*1c1e0*/  PRMT R15, R59, 0x7610, R15 ;  /* 0x000076103b0f7816 */ /* 0x020fe2000000000f */
[----:B------:R-:W5:Y:S02]  /*1c1f0*/  LDCU UR54, c[0x0][0x398] ;  /* 0x00007300ff3677ac */ /* 0x000f640008000800 */
[----:B------:R3:W-:Y:S01]  /*1c200*/  @P5 STG.E.U16 desc[UR22][R10.64], R67 ;  /* 0x000000430a005986 */ /* 0x0007e2000c101516 */
[----:B------:R-:W-:Y:S01]  /*1c210*/  VIADD R14, R65, 0x4b ;  /* 0x0000004b410e7836 */ /* 0x000fe20000000000 */
[----:B------:R-:W1:Y:S02]  /*1c220*/  LDCU UR70, c[0x0][0x398] ;  /* 0x00007300ff4677ac */ /* 0x000e640008000800 */
[----:B------:R-:W5:Y:S01]  /*1c230*/  LDL.LU R59, [R1+0x614] ;  /* 0x00061400013b7983 */ /* 0x000f620000300800 */
[----:B0-----:R-:W-:Y:S01]  /*1c240*/  IMAD.WIDE R12, R0, 0x2, R2 ;  /* 0x00000002000c7825 */ /* 0x001fe200078e0202 */
[----:B---3--:R-:W-:-:S03]  /*1c250*/  PRMT R67, R90, 0x7610, R67 ;  /* 0x000076105a437816 */ /* 0x008fc60000000043 */
[----:B------:R-:W-:Y:S01]  /*1c260*/  IMAD.WIDE R10, R0, 0x2, R6 ;  /* 0x00000002000a7825 */ /* 0x000fe200078e0206 */
[----:B------:R-:W-:Y:S02]  /*1c270*/  PRMT R68, R60, 0x7610, R68 ;  /* 0x000076103c447816 */ /* 0x000fe40000000044 */
[----:B------:R-:W3:Y:S04]  /*1c280*/  LDL.LU R60, [R1+0x610] ;  /* 0x00061000013c7983 */ /* 0x000ee80000300800 */
[----:B------:R0:W-:Y:S01]  /*1c290*/  @P1 STG.E.U16 desc[UR22][R12.64], R67 ;  /* 0x000000430c001986 */ /* 0x0001e2000c101516 */
[----:B------:R-:W-:Y:S01]  /*1c2a0*/  ISETP.GE.AND P1, PT, R14, UR14, PT ;  /* 0x0000000e0e007c0c */ /* 0x000fe2000bf26270 */
[----:B------:R-:W1:Y:S02]  /*1c2b0*/  LDCU UR14, c[0x0][0x398] ;  /* 0x00007300ff0e77ac */ /* 0x000e640008000800 */
[----:B------:R0:W-:Y:S04]  /*1c2c0*/  @P2 STG.E.U16 desc[UR22][R10.64], R15 ;  /* 0x0000000f0a002986 */ /* 0x0001e8000c101516 */
[----:B------:R-:W3:Y:S01]  /*1c2d0*/  LDL.S16 R71, [R1+0x308] ;  /* 0x0003080001477983 */ /* 0x000ee20000100600 */
[----:B0-----:R-:W-:-:S03]  /*1c2e0*/  VIADD R67, R65, 0x4d ;  /* 0x0000004d41437836 */ /* 0x001fc60000000000 */
[----:B------:R-:W3:Y:S01]  /*1c2f0*/  LDL.LU.S16 R90, [R1+0x30a] ;  /* 0x00030a00015a7983 */ /* 0x000ee20000300600 */
[----:B------:R-:W-:-:S05]  /*1c300*/  IMAD.WIDE R14, R0, 0x2, R4 ;  /* 0x00000002000e7825 */ /* 0x000fca00078e0204 */
[----:B------:R0:W-:Y:S01]  /*1c310*/  @P4 STG.E.U16 desc[UR22][R14.64], R68 ;  /* 0x000000440e004986 */ /* 0x0001e2000c101516 */
[----:B------:R-:W-:Y:S02]  /*1c320*/  ISETP.GE.AND P4, PT, R67, UR37, PT ;  /* 0x0000002543007c0c */ /* 0x000fe4000bf86270 */
[----:B------:R-:W-:Y:S02]  /*1c330*/  ISETP.LT.AND P0, PT, R66, UR48, !P6 ;  /* 0x0000003042007c0c */ /* 0x000fe4000f701270 */
[----:B------:R-:W-:Y:S01]  /*1c340*/  ISETP.LT.AND P3, PT, R74, UR34, !P6 ;  /* 0x000000224a007c0c */ /* 0x000fe2000f761270 */
[----:B------:R-:W-:Y:S01]  /*1c350*/  VIADD R10, R0, UR30 ;  /* 0x0000001e000a7c36 */ /* 0x000fe20008000000 */
[----:B------:R-:W-:Y:S01]  /*1c360*/  ISETP.LT.AND P5, PT, R73, UR52, !P6 ;  /* 0x0000003449007c0c */ /* 0x000fe2000f7a1270 */
[----:B------:R-:W-:Y:S01]  /*1c370*/  VIADD R11, R65, 0x4c ;  /* 0x0000004c410b7836 */ /* 0x000fe20000000000 */
[----:B------:R-:W0:Y:S01]  /*1c380*/  LDCU UR48, c[0x0][0x39c] ;  /* 0x00007380ff3077ac */ /* 0x000e220008000800 */
[----:B----4-:R-:W-:Y:S01]  /*1c390*/  PRMT R67, R89, 0x7610, R67 ;  /* 0x0000761059437816 */ /* 0x010fe20000000043 */
[----:B------:R-:W-:Y:S01]  /*1c3a0*/  IMAD.WIDE R12, R10, 0x2, R8 ;  /* 0x000000020a0c7825 */ /* 0x000fe200078e0208 */
[----:B------:R-:W4:Y:S01]  /*1c3b0*/  LDL.LU R89, [R1+0x30] ;  /* 0x0000300001597983 */ /* 0x000f220000300800 */
[----:B--2---:R-:W-:Y:S01]  /*1c3c0*/  PRMT R0, R70, 0x7610, R0 ;  /* 0x0000761046007816 */ /* 0x004fe20000000000 */
[----:B------:R-:W2:Y:S01]  /*1c3d0*/  LDCU UR37, c[0x0][0x39c] ;  /* 0x00007380ff2577ac */ /* 0x000ea20008000800 */
[----:B0-----:R-:W-:Y:S01]  /*1c3e0*/  IMAD.WIDE R14, R10, 0x2, R2 ;  /* 0x000000020a0e7825 */ /* 0x001fe200078e0202 */
[----:B------:R-:W-:-:S02]  /*1c3f0*/  ISETP.GE.AND P2, PT, R11, UR65, PT ;  /* 0x000000410b007c0c */ /* 0x000fc4000bf46270 */
[----:B------:R-:W-:Y:S01]  /*1c400*/  @P0 STG.E.U16 desc[UR22][R12.64], R0 ;  /* 0x000000000c000986 */ /* 0x000fe2000c101516 */
[----:B------:R-:W-:Y:S01]  /*1c410*/  PRMT R11, R61, 0x7610, R11 ;  /* 0x000076103d0b7816 */ /* 0x000fe2000000000b */
[----:B------:R-:W0:Y:S02]  /*1c420*/  LDCU UR34, c[0x0][0x398] ;  /* 0x00007300ff2277ac */ /* 0x000e240008000800 */
[----:B------:R0:W-:Y:S01]  /*1c430*/  @P3 STG.E.U16 desc[UR22][R14.64], R67 ;  /* 0x000000430e003986 */ /* 0x0001e2000c101516 */
[----:B------:R-:W-:Y:S01]  /*1c440*/  PRMT R68, R63, 0x7610, R68 ;  /* 0x000076103f447816 */ /* 0x000fe20000000044 */
[----:B------:R-:W0:Y:S02]  /*1c450*/  LDCU UR52, c[0x0][0x398] ;  /* 0x00007300ff3477ac */ /* 0x000e240008000800 */
[----:B------:R-:W2:Y:S01]  /*1c460*/  LDL.LU R61, [R1+0x60c] ;  /* 0x00060c00013d7983 */ /* 0x000ea20000300800 */
[----:B---3--:R-:W-:Y:S01]  /*1c470*/  PRMT R69, R90, 0x7610, R69 ;  /* 0x000076105a457816 */ /* 0x008fe20000000045 */
[----:B------:R-:W3:Y:S01]  /*1c480*/  LDCU UR65, c[0x0][0x398] ;  /* 0x00007300ff4177ac */ /* 0x000ee20008000800 */
[----:B0-----:R-:W-:-:S02]  /*1c490*/  PRMT R15, R62, 0x7610, R15 ;  /* 0x000076103e0f7816 */ /* 0x001fc4000000000f */
[----:B------:R-:W2:Y:S04]  /*1c4a0*/  LDL.LU R62, [R1+0x608] ;  /* 0x00060800013e7983 */ /* 0x000ea80000300800 */
[----:B------:R-:W2:Y:S04]  /*1c4b0*/  LDL.S16 R91, [R1+0x310] ;  /* 0x00031000015b7983 */ /* 0x000ea80000100600 */
[----:B------:R-:W3:Y:S01]  /*1c4c0*/  LDL.LU.S16 R70, [R1+0x312] ;  /* 0x0003120001467983 */ /* 0x000ee20000300600 */
[----:B------:R-:W-:-:S03]  /*1c4d0*/  PRMT R67, R64, 0x7610, R67 ;  /* 0x0000761040437816 */ /* 0x000fc60000000043 */
[----:B------:R-:W5:Y:S04]  /*1c4e0*/  LDL.LU R63, [R1+0x604] ;  /* 0x00060400013f7983 */ /* 0x000f680000300800 */
[----:B------:R-:W5:Y:S04]  /*1c4f0*/  LDL.LU R64, [R1+0x600] ;  /* 0x0006000001407983 */ /* 0x000f680000300800 */
[----:B------:R-:W5:Y:S01]  /*1c500*/  LDL.S16 R90, [R1+0x318] ;  /* 0x00031800015a7983 */ /* 0x000f620000100600 */
[----:B----4-:R-:W-:-:S03]  /*1c510*/  F2FP.F16.F32.PACK_AB R16, R16, R89 ;  /* 0x000000591010723e */ /* 0x010fc600000000ff */
[----:B------:R-:W4:Y:S01]  /*1c520*/  LDL.LU.S16 R89, [R1+0x31a] ;  /* 0x00031a0001597983 */ /* 0x000f220000300600 */
[----:B------:R-:W-:Y:S01]  /*1c530*/  ISETP.LT.AND P6, PT, R92, UR45, !P6 ;  /* 0x0000002d5c007c0c */ /* 0x000fe2000f7c1270 */
[----:B------:R-:W-:-:S04]  /*1c540*/  IMAD.WIDE R12, R10, 0x2, R6 ;  /* 0x000000020a0c7825 */ /* 0x000fc800078e0206 */
[----:B------:R-:W-:Y:S01]  /*1c550*/  VIADD R0, R65, 0x4e ;  /* 0x0000004e41007836 */ /* 0x000fe20000000000 */
[----:B------:R0:W-:Y:S01]  /*1c560*/  @P5 STG.E.U16 desc[UR22][R12.64], R11 ;  /* 0x0000000b0c005986 */ /* 0x0001e2000c101516 */
[----:B------:R-:W-:Y:S01]  /*1c570*/  ISETP.LT.AND P5, PT, R66, UR75, !P1 ;  /* 0x0000004b42007c0c */ /* 0x000fe2000cfa1270 */
[----:B------:R-:W1:Y:S02]  /*1c580*/  LDCU UR45, c[0x0][0x398] ;  /* 0x00007300ff2d77ac */ /* 0x000e640008000800 */
[----:B------:R-:W-:Y:S01]  /*1c590*/  ISETP.GE.AND P0, PT, R0, UR62, PT ;  /* 0x0000003e00007c0c */ /* 0x000fe2000bf06270 */
[----:B------:R-:W-:Y:S01]  /*1c5a0*/  VIADD R0, R10, UR30 ;  /* 0x0000001e0a007c36 */ /* 0x000fe20008000000 */
[----:B------:R-:W-:Y:S01]  /*1c5b0*/  ISETP.LT.AND P3, PT, R74, UR16, !P1 ;  /* 0x000000104a007c0c */ /* 0x000fe2000cf61270 */
[----:B------:R-:W4:Y:S01]  /*1c5c0*/  LDL.LU R75, [R1+0x34] ;  /* 0x00003400014b7983 */ /* 0x000f220000300800 */
[----:B------:R-:W-:Y:S01]  /*1c5d0*/  PRMT R14, R71, 0x7610, R14 ;  /* 0x00007610470e7816 */ /* 0x000fe2000000000e */
[----:B------:R-:W1:Y:S02]  /*1c5e0*/  LDCU UR62, c[0x0][0x398] ;  /* 0x00007300ff3e77ac */ /* 0x000e640008000800 */
[----:B------:R-:W4:Y:S01]  /*1c5f0*/  LDL.S16 R72, [R1+0x320] ;  /* 0x0003200001487983 */ /* 0x000f220000100600 */
[----:B0-----:R-:W-:Y:S01]  /*1c600*/  IMAD.WIDE R12, R10, 0x2, R4 ;  /* 0x000000020a0c7825 */ /* 0x001fe200078e0204 */
[----:B------:R-:W0:Y:S02]  /*1c610*/  LDCU UR16, c[0x0][0x398] ;  /* 0x00007300ff1077ac */ /* 0x000e240008000800 */
[----:B------:R-:W4:Y:S01]  /*1c620*/  LDL.LU R71, [R1+0x38] ;  /* 0x0000380001477983 */ /* 0x000f220000300800 */
[----:B------:R-:W-:Y:S01]  /*1c630*/  IMAD.WIDE R10, R0, 0x2, R8 ;  /* 0x00000002000a7825 */ /* 0x000fe200078e0208 */
[----:B------:R-:W0:Y:S02]  /*1c640*/  LDCU UR75, c[0x0][0x398] ;  /* 0x00007300ff4b77ac */ /* 0x000e240008000800 */
[----:B------:R1:W-:Y:S01]  /*1c650*/  @P6 STG.E.U16 desc[UR22][R12.64], R15 ;  /* 0x0000000f0c006986 */ /* 0x0003e2000c101516 */
[----:B------:R-:W-:Y:S01]  /*1c660*/  ISETP.LT.AND P6, PT, R73, UR71, !P1 ;  /* 0x0000004749007c0c */ /* 0x000fe2000cfc1270 */
[----:B------:R-:W0:Y:S01]  /*1c670*/  LDCU UR71, c[0x0][0x398] ;  /* 0x00007300ff4777ac */ /* 0x000e220008000800 */
[----:B------:R-:W-:Y:S01]  /*1c680*/  ISETP.LT.AND P1, PT, R92, UR46, !P1 ;  /* 0x0000002e5c007c0c */ /* 0x000fe2000cf21270 */
[----:B------:R0:W-:Y:S01]  /*1c690*/  @P5 STG.E.U16 desc[UR22][R10.64], R14 ;  /* 0x0000000e0a005986 */ /* 0x0001e2000c101516 */
[----:B------:R-:W2:Y:S01]  /*1c6a0*/  LDCU UR46, c[0x0][0x398] ;  /* 0x00007300ff2e77ac */ /* 0x000ea20008000800 */
[----:B-1----:R-:W-:-:S02]  /*1c6b0*/  VIADD R12, R65, 0x4f ;  /* 0x0000004f410c7836 */ /* 0x002fc40000000000 */
[----:B0-----:R-:W-:-:S03]  /*1c6c0*/  IMAD.WIDE R14, R0, 0x2, R2 ;  /* 0x00000002000e7825 */ /* 0x001fc600078e0202 */
[----:B------:R-:W-:Y:S01]  /*1c6d0*/  ISETP.GE.AND P5, PT, R12, UR59, PT ;  /* 0x0000003b0c007c0c */ /* 0x000fe2000bfa6270 */
[----:B------:R-:W0:Y:S01]  /*1c6e0*/  LDCU UR59, c[0x0][0x39c] ;  /* 0x00007380ff3b77ac */ /* 0x000e220008000800 */
[C---:B------:R-:W-:Y:S01]  /*1c6f0*/  IMAD.WIDE R12, R0.reuse, 0x2, R6 ;  /* 0x00000002000c7825 */ /* 0x040fe200078e0206 */
[----:B------:R1:W-:Y:S03]  /*1c700*/  @P3 STG.E.U16 desc[UR22][R14.64], R69 ;  /* 0x000000450e003986 */ /* 0x0003e6000c101516 */
[----:B------:R-:W-:Y:S01]  /*1c710*/  IMAD.WIDE R10, R0, 0x2, R4 ;  /* 0x00000002000a7825 */ /* 0x000fe200078e0204 */
[----:B------:R0:W-:Y:S01]  /*1c720*/  @P6 STG.E.U16 desc[UR22][R12.64], R68 ;  /* 0x000000440c006986 */ /* 0x0001e2000c101516 */
[----:B------:R-:W-:Y:S01]  /*1c730*/  ISETP.LT.AND P3, PT, R66, UR74, !P2 ;  /* 0x0000004a42007c0c */ /* 0x000fe2000d761270 */
[----:B------:R-:W2:Y:S02]  /*1c740*/  LDCU UR74, c[0x0][0x398] ;  /* 0x00007300ff4a77ac */ /* 0x000ea40008000800 */
[----:B------:R0:W-:Y:S01]  /*1c750*/  @P1 STG.E.U16 desc[UR22][R10.64], R67 ;  /* 0x000000430a001986 */ /* 0x0001e2000c101516 */
[----:B------:R-:W-:Y:S01]  /*1c760*/  ISETP.LT.AND P1, PT, R74, UR39, !P2 ;  /* 0x000000274a007c0c */ /* 0x000fe2000d721270 */
[----:B------:R-:W-:Y:S01]  /*1c770*/  VIADD R0, R0, UR30 ;  /* 0x0000001e00007c36 */ /* 0x000fe20008000000 */
[----:B------:R-:W-:Y:S01]  /*1c780*/  ISETP.LT.AND P6, PT, R73, UR26, !P2 ;  /* 0x0000001a49007c0c */ /* 0x000fe2000d7c1270 */
[----:B------:R-:W2:Y:S01]  /*1c790*/  LDCU UR39, c[0x0][0x398] ;  /* 0x00007300ff2777ac */ /* 0x000ea20008000800 */
[----:B------:R-:W-:Y:S01]  /*1c7a0*/  ISETP.LT.AND P2, PT, R92, UR64, !P2 ;  /* 0x000000405c007c0c */ /* 0x000fe2000d741270 */
[C---:B-1----:R-:W-:Y:S01]  /*1c7b0*/  IMAD.WIDE R14, R0.reuse, 0x2, R8 ;  /* 0x00000002000e7825 */ /* 0x042fe200078e0208 */
[----:B------:R-:W1:Y:S03]  /*1c7c0*/  LDCU UR26, c[0x0][0x398] ;  /* 0x00007300ff1a77ac */ /* 0x000e660008000800 */
[C---:B0-----:R-:W-:Y:S01]  /*1c7d0*/  IMAD.WIDE R12, R0.reuse, 0x2, R2 ;  /* 0x00000002000c7825 */ /* 0x041fe200078e0202 */
[----:B------:R-:W0:Y:S03]  /*1c7e0*/  LDCU UR64, c[0x0][0x398] ;  /* 0x00007300ff4077ac */ /* 0x000e260008000800 */
[----:B------:R-:W-:Y:S01]  /*1c7f0*/  IMAD.WIDE R10, R0, 0x2, R6 ;  /* 0x00000002000a7825 */ /* 0x000fe200078e0206 */
[----:B--2---:R-:W-:-:S02]  /*1c800*/  PRMT R69, R91, 0x7610, R69 ;  /* 0x000076105b457816 */ /* 0x004fc40000000045 */
[----:B---3--:R-:W-:-:S03]  /*1c810*/  PRMT R68, R70, 0x7610, R68 ;  /* 0x0000761046447816 */ /* 0x008fc60000000044 */
[----:B------:R-:W-:Y:S04]  /*1c820*/  @P3 STG.E.U16 desc[UR22][R14.64], R69 ;  /* 0x000000450e003986 */ /* 0x000fe8000c101516 */
[----:B------:R2:W-:Y:S04]  /*1c830*/  @P1 STG.E.U16 desc[UR22][R12.64], R68 ;  /* 0x000000440c001986 */ /* 0x0005e8000c101516 */
[----:B------:R3:W-:Y:S01]  /*1c840*/  @P6 STG.E.U16 desc[UR22][R10.64], R16 ;  /* 0x000000100a006986 */ /* 0x0007e2000c101516 */
[----:B--2---:R-:W-:Y:S01]  /*1c850*/  IMAD.WIDE R12, R0, 0x2, R4 ;  /* 0x00000002000c7825 */ /* 0x004fe200078e0204 */
[----:B---3--:R-:W-:-:S02]  /*1c860*/  PRMT R11, R16, 0x7632, R11 ;  /* 0x00007632100b7816 */ /* 0x008fc4000000000b */
[----:B-----5:R-:W-:Y:S02]  /*1c870*/  PRMT R16, R90, 0x7610, R16 ;  /* 0x000076105a107816 */ /* 0x020fe40000000010 */
[----:B------:R-:W2:Y:S04]  /*1c880*/  LDL.LU.S16 R90, [R1+0x322] ;  /* 0x00032200015a7983 */ /* 0x000ea80000300600 */
[----:B------:R4:W-:Y:S02]  /*1c890*/  @P2 STG.E.U16 desc[UR22][R12.64], R11 ;  /* 0x0000000b0c002986 */ /* 0x0009e4000c101516 */
[----:B----4-:R-:W-:Y:S02]  /*1c8a0*/  PRMT R11, R89, 0x7610, R11 ;  /* 0x00007610590b7816 */ /* 0x010fe4000000000b */
[----:B------:R-:W3:Y:S01]  /*1c8b0*/  LDL.LU R89, [R1+0x3c] ;  /* 0x00003c0001597983 */ /* 0x000ee20000300800 */
[----:B------:R-:W-:Y:S01]  /*1c8c0*/  ISETP.LT.AND P6, PT, R66, UR35, !P4 ;  /* 0x0000002342007c0c */ /* 0x000fe2000e7c1270 */
[----:B------:R-:W-:Y:S01]  /*1c8d0*/  VIADD R10, R0, UR30 ;  /* 0x0000001e000a7c36 */ /* 0x000fe20008000000 */
[----:B------:R-:W-:Y:S01]  /*1c8e0*/  ISETP.LT.AND P1, PT, R74, UR66, !P4 ;  /* 0x000000424a007c0c */ /* 0x000fe2000e721270 */
[----:B------:R-:W4:Y:S01]  /*1c8f0*/  LDL.S16 R91, [R1+0x328] ;  /* 0x00032800015b7983 */ /* 0x000f220000100600 */
[----:B------:R-:W-:Y:S01]  /*1c900*/  F2FP.F16.F32.PACK_AB R17, R17, R75 ;  /* 0x0000004b1111723e */ /* 0x000fe200000000ff */
[----:B------:R-:W-:-:S02]  /*1c910*/  IMAD.WIDE R14, R10, 0x2, R8 ;  /* 0x000000020a0e7825 */ /* 0x000fc400078e0208 */
[----:B------:R-:W5:Y:S01]  /*1c920*/  LDL.LU.S16 R70, [R1+0x32a] ;  /* 0x00032a0001467983 */ /* 0x000f620000300600 */
[----:B------:R-:W0:Y:S05]  /*1c930*/  LDCU UR35, c[0x0][0x398] ;  /* 0x00007300ff2377ac */ /* 0x000e2a0008000800 */
[----:B------:R1:W-:Y:S01]  /*1c940*/  @P6 STG.E.U16 desc[UR22][R14.64], R16 ;  /* 0x000000100e006986 */ /* 0x0003e2000c101516 */
[----:B------:R-:W-:Y:S01]  /*1c950*/  ISETP.LT.AND P6, PT, R73, UR68, !P4 ;  /* 0x0000004449007c0c */ /* 0x000fe2000e7c1270 */
[----:B------:R-:W-:Y:S01]  /*1c960*/  IMAD.WIDE R12, R10, 0x2, R2 ;  /* 0x000000020a0c7825 */ /* 0x000fe200078e0202 */
[----:B------:R-:W-:Y:S01]  /*1c970*/  F2FP.F16.F32.PACK_AB R18, R18, R71 ;  /* 0x000000471212723e */ /* 0x000fe200000000ff */
[----:B------:R-:W0:Y:S03]  /*1c980*/  LDCU UR66, c[0x0][0x398] ;  /* 0x00007300ff4277ac */ /* 0x000e260008000800 */
[----:B------:R-:W-:Y:S01]  /*1c990*/  @P1 STG.E.U16 desc[UR22][R12.64], R11 ;  /* 0x0000000b0c001986 */ /* 0x000fe2000c101516 */
[----:B-1----:R-:W-:Y:S01]  /*1c9a0*/  IMAD.WIDE R14, R10, 0x2, R6 ;  /* 0x000000020a0e7825 */ /* 0x002fe200078e0206 */
[----:B------:R-:W-:Y:S01]  /*1c9b0*/  PRMT R16, R17, 0x7632, R16 ;  /* 0x0000763211107816 */ /* 0x000fe20000000010 */
[----:B------:R-:W1:Y:S04]  /*1c9c0*/  LDCU UR68, c[0x0][0x398] ;  /* 0x00007300ff4477ac */ /* 0x000e680008000800 */
[----:B------:R2:W-:Y:S02]  /*1c9d0*/  @P6 STG.E.U16 desc[UR22][R14.64], R17 ;  /* 0x000000110e006986 */ /* 0x0005e4000c101516 */
[----:B--2---:R-:W-:-:S02]  /*1c9e0*/  PRMT R17, R90, 0x7610, R17 ;  /* 0x000076105a117816 */ /* 0x004fc40000000011 */
[----:B------:R-:W2:Y:S01]  /*1c9f0*/  LDL.S16 R90, [R1+0x32c] ;  /* 0x00032c00015a7983 */ /* 0x000ea20000100600 */
[----:B---3--:R-:W-:-:S03]  /*1ca00*/  F2FP.F16.F32.PACK_AB R19, R19, R89 ;  /* 0x000000591313723e */ /* 0x008fc600000000ff */
[----:B------:R-:W3:Y:S01]  /*1ca10*/  LDL.LU.S16 R89, [R1+0x32e] ;  /* 0x00032e0001597983 */ /* 0x000ee20000300600 */
[----:B------:R-:W-:Y:S01]  /*1ca20*/  ISETP.LT.AND P4, PT, R92, UR24, !P4 ;  /* 0x000000185c007c0c */ /* 0x000fe2000e781270 */
[C---:B------:R-:W-:Y:S01]  /*1ca30*/  VIADD R0, R65.reuse, 0x51 ;  /* 0x0000005141007836 */ /* 0x040fe20000000000 */
[----:B------:R-:W-:Y:S01]  /*1ca40*/  ISETP.LT.AND P1, PT, R66, UR60, !P0 ;  /* 0x0000003c42007c0c */ /* 0x000fe2000c721270 */
[----:B------:R-:W-:Y:S01]  /*1ca50*/  IMAD.WIDE R12, R10, 0x2, R4 ;  /* 0x000000020a0c7825 */ /* 0x000fe200078e0204 */
[----:B------:R-:W-:Y:S01]  /*1ca60*/  ISETP.LT.AND P6, PT, R74, UR73, !P0 ;  /* 0x000000494a007c0c */ /* 0x000fe2000c7c1270 */
[----:B------:R-:W3:Y:S01]  /*1ca70*/  LDL.LU R75, [R1+0x40] ;  /* 0x00004000014b7983 */ /* 0x000ee20000300800 */
[----:B------:R-:W-:Y:S01]  /*1ca80*/  ISETP.GE.AND P2, PT, R0, UR40, PT ;  /* 0x0000002800007c0c */ /* 0x000fe2000bf46270 */
[----:B------:R-:W-:Y:S01]  /*1ca90*/  VIADD R0, R10, UR30 ;  /* 0x0000001e0a007c36 */ /* 0x000fe20008000000 */
[----:B------:R-:W-:Y:S01]  /*1caa0*/  PRMT R14, R72, 0x7610, R14 ;  /* 0x00007610480e7816 */ /* 0x000fe2000000000e */
[----:B------:R-:W-:Y:S01]  /*1cab0*/  VIADD R67, R65, 0x50 ;  /* 0x0000005041437836 */ /* 0x000fe20000000000 */
[----:B------:R-:W3:Y:S01]  /*1cac0*/  LDL.S16 R72, [R1+0x330] ;  /* 0x0003300001487983 */ /* 0x000ee20000100600 */
[----:B------:R-:W-:Y:S01]  /*1cad0*/  IMAD.WIDE R10, R0, 0x2, R8 ;  /* 0x00000002000a7825 */ /* 0x000fe200078e0208 */
[----:B------:R-:W0:Y:S02]  /*1cae0*/  LDCU UR24, c[0x0][0x39c] ;  /* 0x00007380ff1877ac */ /* 0x000e240008000800 */
[----:B------:R1:W-:Y:S01]  /*1caf0*/  @P4 STG.E.U16 desc[UR22][R12.64], R16 ;  /* 0x000000100c004986 */ /* 0x0003e2000c101516 */
[----:B------:R-:W-:Y:S01]  /*1cb00*/  ISETP.LT.AND P4, PT, R73, UR67, !P0 ;  /* 0x0000004349007c0c */ /* 0x000fe2000c781270 */
[----:B------:R-:W0:Y:S01]  /*1cb10*/  LDCU UR40, c[0x0][0x398] ;  /* 0x00007300ff2877ac */ /* 0x000e220008000800 */
[----:B------:R-:W-:Y:S01]  /*1cb20*/  ISETP.LT.AND P0, PT, R92, UR12, !P0 ;  /* 0x0000000c5c007c0c */ /* 0x000fe2000c701270 */
[----:B------:R4:W-:Y:S01]  /*1cb30*/  @P1 STG.E.U16 desc[UR22][R10.64], R14 ;  /* 0x0000000e0a001986 */ /* 0x0009e2000c101516 */
[----:B------:R-:W-:Y:S01]  /*1cb40*/  ISETP.GE.AND P3, PT, R67, UR57, PT ;  /* 0x0000003943007c0c */ /* 0x000fe2000bf66270 */
[----:B------:R-:W0:Y:S02]  /*1cb50*/  LDCU UR57, c[0x0][0x39c] ;  /* 0x00007380ff3977ac */ /* 0x000e240008000800 */
[----:B------:R-:W3:Y:S01]  /*1cb60*/  LDL.LU R71, [R1+0x44] ;  /* 0x0000440001477983 */ /* 0x000ee20000300800 */
[----:B------:R-:W0:Y:S01]  /*1cb70*/  LDCU UR12, c[0x0][0x39c] ;  /* 0x00007380ff0c77ac */ /* 0x000e220008000800 */
[----:B-1----:R-:W-:Y:S01]  /*1cb80*/  VIADD R12, R65, 0x52 ;  /* 0x00000052410c7836 */ /* 0x002fe20000000000 */
[----:B------:R-:W-:Y:S01]  /*1cb90*/  PRMT R16, R18, 0x7632, R16 ;  /* 0x0000763212107816 */ /* 0x000fe20000000010 */
[----:B------:R-:W1:Y:S01]  /*1cba0*/  LDCU UR60, c[0x0][0x398] ;  /* 0x00007300ff3c77ac */ /* 0x000e620008000800 */
[----:B----4-:R-:W-:-:S02]  /*1cbb0*/  IMAD.WIDE R14, R0, 0x2, R2 ;  /* 0x00000002000e7825 */ /* 0x010fc400078e0202 */
[----:B------:R-:W-:Y:S01]  /*1cbc0*/  ISETP.GE.AND P1, PT, R12, UR6, PT ;  /* 0x000000060c007c0c */ /* 0x000fe2000bf26270 */
[----:B------:R-:W4:Y:S01]  /*1cbd0*/  LDCU UR73, c[0x0][0x398] ;  /* 0x00007300ff4977ac */ /* 0x000f220008000800 */
[C---:B------:R-:W-:Y:S01]  /*1cbe0*/  IMAD.WIDE R12, R0.reuse, 0x2, R6 ;  /* 0x00000002000c7825 */ /* 0x040fe200078e0206 */
[----:B------:R5:W-:Y:S01]  /*1cbf0*/  @P6 STG.E.U16 desc[UR22][R14.64], R17 ;  /* 0x000000110e006986 */ /* 0x000be2000c101516 */
[----:B------:R-:W0:Y:S02]  /*1cc00*/  LDCU UR67, c[0x0][0x398] ;  /* 0x00007300ff4377ac */ /* 0x000e240008000800 */
[----:B------:R-:W-:Y:S01]  /*1cc10*/  IMAD.WIDE R10, R0, 0x2, R4 ;  /* 0x00000002000a7825 */ /* 0x000fe200078e0204 */
[----:B------:R1:W-:Y:S01]  /*1cc20*/  @P4 STG.E.U16 desc[UR22][R12.64], R18 ;  /* 0x000000120c004986 */ /* 0x0003e2000c101516 */
[----:B------:R-:W-:Y:S01]  /*1cc30*/  ISETP.LT.AND P4, PT, R66, UR4, !P5 ;  /* 0x0000000442007c0c */ /* 0x000fe2000ef81270 */
[----:B------:R-:W0:Y:S02]  /*1cc40*/  LDCU UR6, c[0x0][0x398] ;  /* 0x00007300ff0677ac */ /* 0x000e240008000800 */
[----:B------:R0:W-:Y:S01]  /*1cc50*/  @P0 STG.E.U16 desc[UR22][R10.64], R16 ;  /* 0x000000100a000986 */ /* 0x0001e2000c101516 */
[----:B------:R-:W-:-:S02]  /*1cc60*/  ISETP.LT.AND P0, PT, R74, UR33, !P5 ;  /* 0x000000214a007c0c */ /* 0x000fc4000ef01270 */
[----:B------:R-:W-:Y:S01]  /*1cc70*/  ISETP.LT.AND P6, PT, R73, UR31, !P5 ;  /* 0x0000001f49007c0c */ /* 0x000fe2000efc1270 */
[----:B------:R-:W-:Y:S01]  /*1cc80*/  VIADD R0, R0, UR30 ;  /* 0x0000001e00007c36 */ /* 0x000fe20008000000 */
[----:B------:R-:W-:Y:S01]  /*1cc90*/  ISETP.LT.AND P5, PT, R92, UR41, !P5 ;  /* 0x000000295c007c0c */ /* 0x000fe2000efa1270 */
[----:B------:R-:W2:Y:S01]  /*1cca0*/  LDCU UR41, c[0x0][0x39c] ;  /* 0x00007380ff2977ac */ /* 0x000ea20008000800 */
[----:B-----5:R-:W-:Y:S01]  /*1ccb0*/  PRMT R17, R70, 0x7610, R17 ;  /* 0x0000761046117816 */ /* 0x020fe20000000011 */
[C---:B------:R-:W-:Y:S01]  /*1ccc0*/  IMAD.WIDE R14, R0.reuse, 0x2, R8 ;  /* 0x00000002000e7825 */ /* 0x040fe200078e0208 */
[----:B-1----:R-:W-:Y:S01]  /*1ccd0*/  PRMT R18, R91, 0x7610, R18 ;  /* 0x000076105b127816 */ /* 0x002fe20000000012 */
[----:B------:R-:W1:Y:S02]  /*1cce0*/  LDCU UR4, c[0x0][0x398] ;  /* 0x00007300ff0477ac */ /* 0x000e640008000800 */
[C---:B------:R-:W-:Y:S01]  /*1ccf0*/  IMAD.WIDE R12, R0.reuse, 0x2, R2 ;  /* 0x00000002000c7825 */ /* 0x040fe200078e0202 */
[----:B------:R-:W5:Y:S03]  /*1cd00*/  LDCU UR33, c[0x0][0x398] ;  /* 0x00007300ff2177ac */ /* 0x000f660008000800 */
[----:B0-----:R-:W-:Y:S01]  /*1cd10*/  IMAD.WIDE R10, R0, 0x2, R6 ;  /* 0x00000002000a7825 */ /* 0x001fe200078e0206 */
[----:B------:R-:W-:Y:S01]  /*1cd20*/  @P4 STG.E.U16 desc[UR22][R14.64], R18 ;  /* 0x000000120e004986 */ /* 0x000fe2000c101516 */
[----:B------:R-:W0:Y:S02]  /*1cd30*/  LDCU UR31, c[0x0][0x398] ;  /* 0x00007300ff1f77ac */ /* 0x000e240008000800 */
[----:B------:R-:W-:Y:S01]  /*1cd40*/  VIADD R16, R65, 0x53 ;  /* 0x0000005341107836 */ /* 0x000fe20000000000 */
[----:B------:R1:W-:Y:S04]  /*1cd50*/  @P0 STG.E.U16 desc[UR22][R12.64], R17 ;  /* 0x000000110c000986 */ /* 0x0003e8000c101516 */
[----:B------:R0:W-:Y:S01]  /*1cd60*/  @P6 STG.E.U16 desc[UR22][R10.64], R19 ;  /* 0x000000130a006986 */ /* 0x0001e2000c101516 */
[----:B------:R-:W-:Y:S01]  /*1cd70*/  ISETP.GE.AND P4, PT, R16, UR76, PT ;  /* 0x0000004c10007c0c */ /* 0x000fe2000bf86270 */
[----:B------:R-:W2:Y:S01]  /*1cd80*/  LDCU UR76, c[0x0][0x398] ;  /* 0x00007300ff4c77ac */ /* 0x000ea20008000800 */
[----:B-1----:R-:W-:Y:S01]  /*1cd90*/  IMAD.WIDE R12, R0, 0x2, R4 ;  /* 0x00000002000c7825 */ /* 0x002fe200078e0204 */
[----:B0-----:R-:W-:-:S05]  /*1cda0*/  PRMT R11, R19, 0x7632, R11 ;  /* 0x00007632130b7816 */ /* 0x001fca000000000b */
[----:B------:R3:W-:Y:S01]  /*1cdb0*/  @P5 STG.E.U16 desc[UR22][R12.64], R11 ;  /* 0x0000000b0c005986 */ /* 0x0007e2000c101516 */
[----:B--2---:R-:W-:-:S03]  /*1cdc0*/  PRMT R16, R90, 0x7610, R16 ;  /* 0x000076105a107816 */ /* 0x004fc60000000010 */
[----:B------:R-:W2:Y:S01]  /*1cdd0*/  LDL.LU.S16 R90, [R1+0x332] ;  /* 0x00033200015a7983 */ /* 0x000ea20000300600 */
[----:B---3--:R-:W-:-:S03]  /*1cde0*/  PRMT R11, R89, 0x7610, R11 ;  /* 0x00007610590b7816 */ /* 0x008fc6000000000b */
[----:B------:R-:W3:Y:S04]  /*1cdf0*/  LDL.LU R89, [R1+0x48] ;  /* 0x0000480001597983 */ /* 0x000ee80000300800 */
[----:B------:R-:W4:Y:S04]  /*1ce00*/  LDL.S16 R91, [R1+0x334] ;  /* 0x00033400015b7983 */ /* 0x000f280000100600 */
[----:B------:R-:W4:Y:S01]  /*1ce10*/  LDL.LU.S16 R70, [R1+0x336] ;  /* 0x0003360001467983 */ /* 0x000f220000300600 */
[----:B--2---:R-:W-:-:S03]  /*1ce20*/  PRMT R17, R90, 0x7610, R17 ;  /* 0x000076105a117816 */ /* 0x004fc60000000011 */
[----:B------:R-:W2:Y:S01]  /*1ce30*/  LDL.S16 R90, [R1+0x338] ;  /* 0x00033800015a7983 */ /* 0x000ea20000100600 */
[----:B---3--:R-:W-:-:S03]  /*1ce40*/  F2FP.F16.F32.PACK_AB R22, R22, R89 ;  /* 0x000000591616723e */ /* 0x008fc600000000ff */
[----:B------:R-:W3:Y:S01]  /*1ce50*/  LDL.LU.S16 R89, [R1+0x33a] ;  /* 0x00033a0001597983 */ /* 0x000ee20000300600 */
[----:B------:R-:W-:Y:S01]  /*1ce60*/  ISETP.LT.AND P6, PT, R66, UR44, !P3 ;  /* 0x0000002c42007c0c */ /* 0x000fe2000dfc1270 */
[----:B------:R-:W-:Y:S01]  /*1ce70*/  VIADD R10, R0, UR30 ;  /* 0x0000001e000a7c36 */ /* 0x000fe20008000000 */
[----:B------:R-:W-:Y:S01]  /*1ce80*/  ISETP.LT.AND P0, PT, R74, UR69, !P3 ;  /* 0x000000454a007c0c */ /* 0x000fe2000df01270 */
[----:B------:R-:W-:Y:S01]  /*1ce90*/  VIADD R0, R65, 0x54 ;  /* 0x0000005441007836 */ /* 0x000fe20000000000 */
[----:B------:R-:W-:Y:S01]  /*1cea0*/  F2FP.F16.F32.PACK_AB R20, R20, R75 ;  /* 0x0000004b1414723e */ /* 0x000fe200000000ff */
[C---:B------:R-:W-:Y:S01]  /*1ceb0*/  IMAD.WIDE R14, R10.reuse, 0x2, R8 ;  /* 0x000000020a0e7825 */ /* 0x040fe200078e0208 */
[----:B------:R-:W-:Y:S01]  /*1cec0*/  F2FP.F16.F32.PACK_AB R21, R21, R71 ;  /* 0x000000471515723e */ /* 0x000fe200000000ff */
[----:B------:R-:W5:Y:S01]  /*1ced0*/  LDL.LU R75, [R1+0x4c] ;  /* 0x00004c00014b7983 */ /* 0x000f620000300800 */
[----:B----4-:R-:W-:Y:S01]  /*1cee0*/  PRMT R18, R91, 0x7610, R18 ;  /* 0x000076105b127816 */ /* 0x010fe20000000012 */
[----:B------:R-:W-:Y:S01]  /*1cef0*/  IMAD.WIDE R12, R10, 0x2, R2 ;  /* 0x000000020a0c7825 */ /* 0x000fe200078e0202 */
[----:B------:R-:W0:Y:S03]  /*1cf00*/  LDCU UR44, c[0x0][0x398] ;  /* 0x00007300ff2c77ac */ /* 0x000e260008000800 */
[----:B------:R1:W-:Y:S01]  /*1cf10*/  @P6 STG.E.U16 desc[UR22][R14.64], R16 ;  /* 0x000000100e006986 */ /* 0x0003e2000c101516 */
[C---:B------:R-:W-:Y:S01]  /*1cf20*/  ISETP.LT.AND P6, PT, R73.reuse, UR20, !P3 ;  /* 0x0000001449007c0c */ /* 0x040fe2000dfc1270 */
[----:B------:R-:W4:Y:S01]  /*1cf30*/  LDCU UR69, c[0x0][0x398] ;  /* 0x00007300ff4577ac */ /* 0x000f220008000800 */
[----:B------:R-:W-:Y:S01]  /*1cf40*/  ISETP.LT.AND P3, PT, R92, UR61, !P3 ;  /* 0x0000003d5c007c0c */ /* 0x000fe2000df61270 */
[----:B------:R0:W-:Y:S01]  /*1cf50*/  @P0 STG.E.U16 desc[UR22][R12.64], R11 ;  /* 0x0000000b0c000986 */ /* 0x0001e2000c101516 */
[----:B------:R-:W-:Y:S01]  /*1cf60*/  ISETP.LT.AND P0, PT, R66, UR28, !P2 ;  /* 0x0000001c42007c0c */ /* 0x000fe2000d701270 */
[----:B------:R-:W2:Y:S01]  /*1cf70*/  LDCU UR20, c[0x0][0x398] ;  /* 0x00007300ff1477ac */ /* 0x000ea20008000800 */
[----:B------:R-:W-:Y:S01]  /*1cf80*/  ISETP.GE.AND P5, PT, R0, UR55, PT ;  /* 0x0000003700007c0c */ /* 0x000fe2000bfa6270 */
[C---:B------:R-:W-:Y:S01]  /*1cf90*/  VIADD R0, R10.reuse, UR30 ;  /* 0x0000001e0a007c36 */ /* 0x040fe20008000000 */
[----:B------:R-:W2:Y:S01]  /*1cfa0*/  LDCU UR55, c[0x0][0x39c] ;  /* 0x00007380ff3777ac */ /* 0x000ea20008000800 */
[----:B-1----:R-:W-:Y:S01]  /*1cfb0*/  IMAD.WIDE R14, R10, 0x2, R6 ;  /* 0x000000020a0e7825 */ /* 0x002fe200078e0206 */
[----:B------:R-:W-:Y:S01]  /*1cfc0*/  PRMT R16, R20, 0x7632, R16 ;  /* 0x0000763214107816 */ /* 0x000fe20000000010 */
[----:B------:R-:W1:Y:S02]  /*1cfd0*/  LDCU UR61, c[0x0][0x398] ;  /* 0x00007300ff3d77ac */ /* 0x000e640008000800 */
[----:B0-----:R-:W-:Y:S01]  /*1cfe0*/  IMAD.WIDE R12, R10, 0x2, R4 ;  /* 0x000000020a0c7825 */ /* 0x001fe200078e0204 */
[----:B------:R0:W-:Y:S01]  /*1cff0*/  @P6 STG.E.U16 desc[UR22][R14.64], R20 ;  /* 0x000000140e006986 */ /* 0x0001e2000c101516 */
[----:B------:R-:W-:Y:S01]  /*1d000*/  ISETP.LT.AND P6, PT, R74, UR42, !P2 ;  /* 0x0000002a4a007c0c */ /* 0x000fe2000d7c1270 */
[----:B------:R-:W1:Y:S02]  /*1d010*/  LDCU UR28, c[0x0][0x398] ;  /* 0x00007300ff1c77ac */ /* 0x000e640008000800 */
[----:B------:R4:W-:Y:S01]  /*1d020*/  @P3 STG.E.U16 desc[UR22][R12.64], R16 ;  /* 0x000000100c003986 */ /* 0x0009e2000c101516 */
[----:B------:R-:W-:Y:S01]  /*1d030*/  ISETP.LT.AND P3, PT, R73, UR43, !P2 ;  /* 0x0000002b49007c0c */ /* 0x000fe2000d761270 */
[----:B------:R-:W-:Y:S01]  /*1d040*/  IMAD.WIDE R10, R0, 0x2, R8 ;  /* 0x00000002000a7825 */ /* 0x000fe200078e0208 */
[----:B------:R-:W-:Y:S01]  /*1d050*/  ISETP.LT.AND P2, PT, R92, UR38, !P2 ;  /* 0x000000265c007c0c */ /* 0x000fe2000d741270 */
[----:B------:R-:W1:Y:S01]  /*1d060*/  LDCU UR42, c[0x0][0x398] ;  /* 0x00007300ff2a77ac */ /* 0x000e620008000800 */
[----:B0-----:R-:W-:Y:S01]  /*1d070*/  PRMT R14, R72, 0x7610, R14 ;  /* 0x00007610480e7816 */ /* 0x001fe2000000000e */
[----:B------:R-:W0:Y:S01]  /*1d080*/  LDCU UR43, c[0x0][0x398] ;  /* 0x00007300ff2b77ac */ /* 0x000e220008000800 */
[----:B------:R-:W5:Y:S01]  /*1d090*/  LDL.S16 R72, [R1+0x33c] ;  /* 0x00033c0001487983 */ /* 0x000f620000100600 */
[----:B----4-:R-:W-:Y:S01]  /*1d0a0*/  VIADD R12, R65, 0x55 ;  /* 0x00000055410c7836 */ /* 0x010fe20000000000 */
[----:B------:R-:W-:-:S02]  /*1d0b0*/  PRMT R16, R21, 0x7632, R16 ;  /* 0x0000763215107816 */ /* 0x000fc40000000010 */
[----:B------:R4:W-:Y:S01]  /*1d0c0*/  @P0 STG.E.U16 desc[UR22][R10.64], R14 ;  /* 0x0000000e0a000986 */ /* 0x0009e2000c101516 */
[----:B------:R-:W0:Y:S01]  /*1d0d0*/  LDCU UR38, c[0x0][0x398] ;  /* 0x00007300ff2677ac */ /* 0x000e220008000800 */
[----:B------:R-:W-:Y:S01]  /*1d0e0*/  ISETP.GE.AND P0, PT, R12, UR72, PT ;  /* 0x000000480c007c0c */ /* 0x000fe2000bf06270 */
[C---:B------:R-:W-:Y:S01]  /*1d0f0*/  IMAD.WIDE R12, R0.reuse, 0x2, R6 ;  /* 0x00000002000c7825 */ /* 0x040fe200078e0206 */
[----:B------:R-:W5:Y:S01]  /*1d100*/  LDL.LU R71, [R1+0x50] ;  /* 0x0000500001477983 */ /* 0x000f620000300800 */
[----:B------:R-:W0:Y:S02]  /*1d110*/  LDCU UR72, c[0x0][0x39c] ;  /* 0x00007380ff4877ac */ /* 0x000e240008000800 */
[----:B----4-:R-:W-:-:S04]  /*1d120*/  IMAD.WIDE R14, R0, 0x2, R2 ;  /* 0x00000002000e7825 */ /* 0x010fc800078e0202 */
[----:B------:R-:W-:Y:S01]  /*1d130*/  IMAD.WIDE R10, R0, 0x2, R4 ;  /* 0x00000002000a7825 */ /* 0x000fe200078e0204 */
[----:B------:R4:W-:Y:S01]  /*1d140*/  @P6 STG.E.U16 desc[UR22][R14.64], R17 ;  /* 0x000000110e006986 */ /* 0x0009e2000c101516 */
[----:B------:R-:W-:Y:S01]  /*1d150*/  ISETP.LT.AND P6, PT, R73, UR36, !P1 ;  /* 0x0000002449007c0c */ /* 0x000fe2000cfc1270 */
[----:B------:R-:W0:Y:S02]  /*1d160*/  LDCU UR36, c[0x0][0x398] ;  /* 0x00007300ff2477ac */ /* 0x000e240008000800 */
[----:B------:R1:W-:Y:S01]  /*1d170*/  @P3 STG.E.U16 desc[UR22][R12.64], R21 ;  /* 0x000000150c003986 */ /* 0x0003e2000c101516 */
[----:B------:R-:W-:Y:S01]  /*1d180*/  ISETP.LT.AND P3, PT, R66, UR47, !P1 ;  /* 0x0000002f42007c0c */ /* 0x000fe2000cf61270 */
[----:B------:R-:W-:Y:S01]  /*1d190*/  VIADD R0, R0, UR30 ;  /* 0x0000001e00007c36 */ /* 0x000fe20008000000 */
[----:B------:R-:W0:Y:S01]  /*1d1a0*/  LDCU UR47, c[0x0][0x398] ;  /* 0x00007300ff2f77ac */ /* 0x000e220008000800 */
[----:B------:R1:W-:Y:S01]  /*1d1b0*/  @P2 STG.E.U16 desc[UR22][R10.64], R16 ;  /* 0x000000100a002986 */ /* 0x0003e2000c101516 */
[----:B------:R-:W-:-:S02]  /*1d1c0*/  ISETP.LT.AND P2, PT, R74, UR32, !P1 ;  /* 0x000000204a007c0c */ /* 0x000fc4000cf41270 */
[----:B------:R-:W-:Y:S01]  /*1d1d0*/  ISETP.LT.AND P1, PT, R92, UR77, !P1 ;  /* 0x0000004d5c007c0c */ /* 0x000fe2000cf21270 */
[----:B----4-:R-:W-:Y:S01]  /*1d1e0*/  IMAD.WIDE R14, R0, 0x2, R8 ;  /* 0x00000002000e7825 */ /* 0x010fe200078e0208 */
[----:B------:R-:W-:Y:S01]  /*1d1f0*/  PRMT R17, R70, 0x7610, R17 ;  /* 0x0000761046117816 */ /* 0x000fe20000000011 */
[----:B------:R-:W4:Y:S02]  /*1d200*/  LDCU UR32, c[0x0][0x398] ;  /* 0x00007300ff2077ac */ /* 0x000f240008000800 */
[----:B-1----:R-:W-:-:S04]  /*1d210*/  IMAD.WIDE R12, R0, 0x2, R2 ;  /* 0x00000002000c7825 */ /* 0x002fc800078e0202 */
[----:B------:R-:W-:Y:S01]  /*1d220*/  IMAD.WIDE R10, R0, 0x2, R6 ;  /* 0x00000002000a7825 */ /* 0x000fe200078e0206 */
[----:B------:R-:W-:Y:S03]  /*1d230*/  @P3 STG.E.U16 desc[UR22][R14.64], R18 ;  /* 0x000000120e003986 */ /* 0x000fe6000c101516 */
        /* <DEDUP_REMOVED lines=22> */
[----:B-----5:R-:W-:Y:S01]  /*1d3a0*/  F2FP.F16.F32.PACK_AB R23, R23, R75 ;  /* 0x0000004b1717723e */ /* 0x020fe200000000ff */
[----:B------:R-:W-:Y:S01]  /*1d3b0*/  IMAD.WIDE R14, R10, 0x2, R8 ;  /* 0x000000020a0e7825 */ /* 0x000fe200078e0208 */
[----:B------:R-:W-:Y:S01]  /*1d3c0*/  F2FP.F16.F32.PACK_AB R24, R24, R71 ;  /* 0x000000471818723e */ /* 0x000fe200000000ff */
[----:B------:R-:W5:Y:S01]  /*1d3d0*/  LDL.LU R75, [R1+0x58] ;  /* 0x00005800014b7983 */ /* 0x000f620000300800 */
[----:B----4-:R-:W-:Y:S01]  /*1d3e0*/  PRMT R18, R91, 0x7610, R18 ;  /* 0x000076105b127816 */ /* 0x010fe20000000012 */
[----:B------:R-:W-:Y:S01]  /*1d3f0*/  IMAD.WIDE R12, R10, 0x2, R2 ;  /* 0x000000020a0c7825 */ /* 0x000fe200078e0202 */
[----:B------:R-:W0:Y:S03]  /*1d400*/  LDCU UR51, c[0x0][0x398] ;  /* 0x00007300ff3377ac */ /* 0x000e260008000800 */
[----:B------:R1:W-:Y:S01]  /*1d410*/  @P6 STG.E.U16 desc[UR22][R14.64], R16 ;  /* 0x000000100e006986 */ /* 0x0003e2000c101516 */
[----:B------:R-:W-:Y:S01]  /*1d420*/  ISETP.LT.AND P6, PT, R73, UR63, !P4 ;  /* 0x0000003f49007c0c */ /* 0x000fe2000e7c1270 */
        /* <DEDUP_REMOVED lines=8> */
[C---:B-1----:R-:W-:Y:S01]  /*1d4b0*/  IMAD.WIDE R14, R10.reuse, 0x2, R6 ;  /* 0x000000020a0e7825 */ /* 0x042fe200078e0206 */
        /* <DEDUP_REMOVED lines=39> */
[----:B------:R-:W-:Y:S01]  /*1d730*/  @P4 STG.E.U16 desc[UR22][R14.64], R18 ;  /* 0x000000120e004986 */ /* 0x000fe2000c101516 */
[----:B------:R-:W1:Y:S02]  /*1d740*/  LDCU UR70, c[0x0][0x398] ;  /* 0x00007300ff4677ac */ /* 0x000e640008000800 */
[----:B------:R-:W-:Y:S01]  /*1d750*/  VIADD R16, R65, 0x59 ;  /* 0x0000005941107836 */ /* 0x000fe20000000000 */
[----:B------:R0:W-:Y:S04]  /*1d760*/  @P5 STG.E.U16 desc[UR22][R12.64], R17 ;  /* 0x000000110c005986 */ /* 0x0001e8000c101516 */
[----:B------:R1:W-:Y:S01]  /*1d770*/  @P6 STG.E.U16 desc[UR22][R10.64], R25 ;  /* 0x000000190a006986 */ /* 0x0003e2000c101516 */
[----:B------:R-:W-:Y:S01]  /*1d780*/  ISETP.GE.AND P4, PT, R16, UR57, PT ;  /* 0x0000003910007c0c */ /* 0x000fe2000bf86270 */
[----:B------:R-:W2:Y:S01]  /*1d790*/  LDCU UR57, c[0x0][0x39c] ;  /* 0x00007380ff3977ac */ /* 0x000ea20008000800 */
[----:B0-----:R-:W-:Y:S01]  /*1d7a0*/  IMAD.WIDE R12, R0, 0x2, R4 ;  /* 0x00000002000c7825 */ /* 0x001fe200078e0204 */
[----:B-1----:R-:W-:-:S05]  /*1d7b0*/  PRMT R11, R25, 0x7632, R11 ;  /* 0x00007632190b7816 */ /* 0x002fca000000000b */
        /* <DEDUP_REMOVED lines=11> */
[----:B------:R-:W-:Y:S02]  /*1d870*/  ISETP.LT.AND P6, PT, R66, UR34, !P3 ;  /* 0x0000002242007c0c */ /* 0x000fe4000dfc1270 */
[----:B------:R-:W-:Y:S01]  /*1d880*/  ISETP.LT.AND P5, PT, R74, UR52, !P3 ;  /* 0x000000344a007c0c */ /* 0x000fe2000dfa1270 */
[----:B------:R-:W-:Y:S01]  /*1d890*/  VIADD R10, R0, UR30 ;  /* 0x0000001e000a7c36 */ /* 0x000fe20008000000 */
[----:B-----5:R-:W-:Y:S01]  /*1d8a0*/  F2FP.F16.F32.PACK_AB R26, R26, R75 ;  /* 0x0000004b1a1a723e */ /* 0x020fe200000000ff */
[----:B------:R-:W-:Y:S01]  /*1d8b0*/  VIADD R0, R65, 0x5a ;  /* 0x0000005a41007836 */ /* 0x000fe20000000000 */
[----:B------:R-:W-:Y:S01]  /*1d8c0*/  F2FP.F16.F32.PACK_AB R27, R27, R71 ;  /* 0x000000471b1b723e */ /* 0x000fe200000000ff */
[C---:B------:R-:W-:Y:S01]  /*1d8d0*/  IMAD.WIDE R14, R10.reuse, 0x2, R8 ;  /* 0x000000020a0e7825 */ /* 0x040fe200078e0208 */
[----:B----4-:R-:W-:Y:S01]  /*1d8e0*/  PRMT R18, R91, 0x7610, R18 ;  /* 0x000076105b127816 */ /* 0x010fe20000000012 */
[----:B------:R-:W4:Y:S01]  /*1d8f0*/  LDL.LU R75, [R1+0x64] ;  /* 0x00006400014b7983 */ /* 0x000f220000300800 */
[----:B------:R-:W0:Y:S01]  /*1d900*/  LDCU UR34, c[0x0][0x398] ;  /* 0x00007300ff2277ac */ /* 0x000e220008000800 */
[----:B------:R-:W-:-:S02]  /*1d910*/  IMAD.WIDE R12, R10, 0x2, R2 ;  /* 0x000000020a0c7825 */ /* 0x000fc400078e0202 */
[----:B------:R1:W-:Y:S01]  /*1d920*/  @P6 STG.E.U16 desc[UR22][R14.64], R16 ;  /* 0x000000100e006986 */ /* 0x0003e2000c101516 */
[C---:B------:R-:W-:Y:S01]  /*1d930*/  ISETP.LT.AND P6, PT, R73.reuse, UR14, !P3 ;  /* 0x0000000e49007c0c */ /* 0x040fe2000dfc1270 */
[----:B------:R-:W5:Y:S02]  /*1d940*/  LDCU UR52, c[0x0][0x398] ;  /* 0x00007300ff3477ac */ /* 0x000f640008000800 */
[----:B------:R0:W-:Y:S01]  /*1d950*/  @P5 STG.E.U16 desc[UR22][R12.64], R11 ;  /* 0x0000000b0c005986 */ /* 0x0001e2000c101516 */
[----:B------:R-:W-:Y:S01]  /*1d960*/  ISETP.LT.AND P5, PT, R92, UR65, !P3 ;  /* 0x000000415c007c0c */ /* 0x000fe2000dfa1270 */
[----:B------:R-:W2:Y:S01]  /*1d970*/  LDCU UR14, c[0x0][0x398] ;  /* 0x00007300ff0e77ac */ /* 0x000ea20008000800 */
[----:B------:R-:W-:Y:S02]  /*1d980*/  ISETP.LT.AND P3, PT, R66, UR45, !P1 ;  /* 0x0000002d42007c0c */ /* 0x000fe4000cf61270 */
[----:B------:R-:W-:Y:S01]  /*1d990*/  ISETP.GE.AND P0, PT, R0, UR24, PT ;  /* 0x0000001800007c0c */ /* 0x000fe2000bf06270 */
[----:B-1----:R-:W-:Y:S01]  /*1d9a0*/  IMAD.WIDE R14, R10, 0x2, R6 ;  /* 0x000000020a0e7825 */ /* 0x002fe200078e0206 */
[----:B------:R-:W-:Y:S01]  /*1d9b0*/  PRMT R16, R26, 0x7632, R16 ;  /* 0x000076321a107816 */ /* 0x000fe20000000010 */
[----:B------:R-:W1:Y:S02]  /*1d9c0*/  LDCU UR24, c[0x0][0x39c] ;  /* 0x00007380ff1877ac */ /* 0x000e640008000800 */
[----:B0-----:R-:W-:Y:S01]  /*1d9d0*/  IMAD.WIDE R12, R10, 0x2, R4 ;  /* 0x000000020a0c7825 */ /* 0x001fe200078e0204 */
[----:B------:R0:W-:Y:S01]  /*1d9e0*/  @P6 STG.E.U16 desc[UR22][R14.64], R26 ;  /* 0x0000001a0e006986 */ /* 0x0001e2000c101516 */
[----:B------:R-:W-:Y:S01]  /*1d9f0*/  ISETP.LT.AND P6, PT, R74, UR62, !P1 ;  /* 0x0000003e4a007c0c */ /* 0x000fe2000cfc1270 */
[----:B------:R-:W1:Y:S01]  /*1da00*/  LDCU UR45, c[0x0][0x398] ;  /* 0x00007300ff2d77ac */ /* 0x000e620008000800 */
[----:B------:R-:W-:Y:S01]  /*1da10*/  VIADD R0, R10, UR30 ;  /* 0x0000001e0a007c36 */ /* 0x000fe20008000000 */
[----:B------:R5:W-:Y:S01]  /*1da20*/  @P5 STG.E.U16 desc[UR22][R12.64], R16 ;  /* 0x000000100c005986 */ /* 0x000be2000c101516 */
[----:B------:R-:W-:Y:S01]  /*1da30*/  ISETP.LT.AND P5, PT, R73, UR16, !P1 ;  /* 0x0000001049007c0c */ /* 0x000fe2000cfa1270 */
[----:B------:R-:W1:Y:S01]  /*1da40*/  LDCU UR65, c[0x0][0x398] ;  /* 0x00007300ff4177ac */ /* 0x000e620008000800 */
[----:B------:R-:W-:Y:S01]  /*1da50*/  IMAD.WIDE R10, R0, 0x2, R8 ;  /* 0x00000002000a7825 */ /* 0x000fe200078e0208 */
[----:B------:R-:W-:Y:S01]  /*1da60*/  ISETP.LT.AND P1, PT, R92, UR71, !P1 ;  /* 0x000000475c007c0c */ /* 0x000fe2000cf21270 */
[----:B------:R-:W1:Y:S01]  /*1da70*/  LDCU UR71, c[0x0][0x39c] ;  /* 0x00007380ff4777ac */ /* 0x000e620008000800 */
[----:B0-----:R-:W-:-:S02]  /*1da80*/  PRMT R14, R72, 0x7610, R14 ;  /* 0x00007610480e7816 */ /* 0x001fc4000000000e */
[----:B------:R-:W4:Y:S01]  /*1da90*/  LDL.S16 R72, [R1+0x354] ;  /* 0x0003540001487983 */ /* 0x000f220000100600 */
[----:B------:R-:W0:Y:S01]  /*1daa0*/  LDCU UR62, c[0x0][0x398] ;  /* 0x00007300ff3e77ac */ /* 0x000e220008000800 */
[----:B-----5:R-:W-:Y:S02]  /*1dab0*/  VIADD R12, R65, 0x5b ;  /* 0x0000005b410c7836 */ /* 0x020fe40000000000 */
[----:B------:R5:W-:Y:S01]  /*1dac0*/  @P3 STG.E.U16 desc[UR22][R10.64], R14 ;  /* 0x0000000e0a003986 */ /* 0x000be2000c101516 */
[----:B------:R-:W-:Y:S01]  /*1dad0*/  PRMT R16, R27, 0x7632, R16 ;  /* 0x000076321b107816 */ /* 0x000fe20000000010 */
[----:B------:R-:W0:Y:S01]  /*1dae0*/  LDCU UR16, c[0x0][0x398] ;  /* 0x00007300ff1077ac */ /* 0x000e220008000800 */
[----:B------:R-:W-:Y:S01]  /*1daf0*/  ISETP.GE.AND P3, PT, R12, UR12, PT ;  /* 0x0000000c0c007c0c */ /* 0x000fe2000bf66270 */
[C---:B------:R-:W-:Y:S01]  /*1db00*/  IMAD.WIDE R12, R0.reuse, 0x2, R6 ;  /* 0x00000002000c7825 */ /* 0x040fe200078e0206 */
[----:B------:R-:W4:Y:S01]  /*1db10*/  LDL.LU R71, [R1+0x68] ;  /* 0x0000680001477983 */ /* 0x000f220000300800 */
[----:B------:R-:W0:Y:S02]  /*1db20*/  LDCU UR12, c[0x0][0x398] ;  /* 0x00007300ff0c77ac */ /* 0x000e240008000800 */
[----:B-----5:R-:W-:-:S04]  /*1db30*/  IMAD.WIDE R14, R0, 0x2, R2 ;  /* 0x00000002000e7825 */ /* 0x020fc800078e0202 */
        /* <DEDUP_REMOVED lines=11> */
[----:B-----5:R-:W-:Y:S01]  /*1dbf0*/  IMAD.WIDE R14, R0, 0x2, R8 ;  /* 0x00000002000e7825 */ /* 0x020fe200078e0208 */
[----:B------:R-:W-:Y:S01]  /*1dc00*/  PRMT R17, R70, 0x7610, R17 ;  /* 0x0000761046117816 */ /* 0x000fe20000000011 */
[----:B------:R-:W5:Y:S02]  /*1dc10*/  LDCU UR74, c[0x0][0x398] ;  /* 0x00007300ff4a77ac */ /* 0x000f640008000800 */
        /* <DEDUP_REMOVED lines=9> */
[----:B0-----:R-:W-:Y:S01]  /*1dcb0*/  PRMT R13, R28, 0x7632, R13 ;  /* 0x000076321c0d7816 */ /* 0x001fe2000000000d */
[----:B-1----:R-:W-:-:S05]  /*1dcc0*/  IMAD.WIDE R10, R0, 0x2, R4 ;  /* 0x00000002000a7825 */ /* 0x002fca00078e0204 */
        /* <DEDUP_REMOVED lines=15> */
[----:B----4-:R-:W-:Y:S01]  /*1ddc0*/  F2FP.F16.F32.PACK_AB R17, R30, R71 ;  /* 0x000000471e11723e */ /* 0x010fe200000000ff */
[C---:B------:R-:W-:Y:S01]  /*1ddd0*/  IMAD.WIDE R14, R12.reuse, 0x2, R8 ;  /* 0x000000020c0e7825 */ /* 0x040fe200078e0208 */
[----:B------:R-:W0:Y:S03]  /*1dde0*/  LDCU UR35, c[0x0][0x398] ;  /* 0x00007300ff2377ac */ /* 0x000e260008000800 */
[----:B------:R-:W-:Y:S01]  /*1ddf0*/  IMAD.WIDE R10, R12, 0x2, R2 ;  /* 0x000000020c0a7825 */ /* 0x000fe200078e0202 */
[----:B------:R-:W1:Y:S03]  /*1de00*/  LDCU UR66, c[0x0][0x398] ;  /* 0x00007300ff4277ac */ /* 0x000e660008000800 */
[----:B------:R4:W-:Y:S01]  /*1de10*/  @P6 STG.E.U16 desc[UR22][R14.64], R16 ;  /* 0x000000100e006986 */ /* 0x0009e2000c101516 */
[----:B------:R-:W-:Y:S01]  /*1de20*/  ISETP.LT.AND P6, PT, R73, UR64, !P4 ;  /* 0x0000004049007c0c */ /* 0x000fe2000e7c1270 */
[----:B------:R-:W0:Y:S01]  /*1de30*/  LDCU UR64, c[0x0][0x398] ;  /* 0x00007300ff4077ac */ /* 0x000e220008000800 */
[----:B------:R-:W-:Y:S01]  /*1de40*/  ISETP.LT.AND P4, PT, R92, UR40, !P4 ;  /* 0x000000285c007c0c */ /* 0x000fe2000e781270 */
[----:B------:R1:W-:Y:S01]  /*1de50*/  @P1 STG.E.U16 desc[UR22][R10.64], R13 ;  /* 0x0000000d0a001986 */ /* 0x0003e2000c101516 */
[----:B------:R-:W-:Y:S01]  /*1de60*/  ISETP.GE.AND P2, PT, R0, UR55, PT ;  /* 0x0000003700007c0c */ /* 0x000fe2000bf46270 */
[----:B------:R-:W-:Y:S01]  /*1de70*/  VIADD R0, R12, UR30 ;  /* 0x0000001e0c007c36 */ /* 0x000fe20008000000 */
[----:B------:R-:W-:Y:S01]  /*1de80*/  ISETP.LT.AND P1, PT, R66, UR60, !P0 ;  /* 0x0000003c42007c0c */ /* 0x000fe2000c721270 */
[----:B------:R-:W0:Y:S01]  /*1de90*/  LDCU UR40, c[0x0][0x39c] ;  /* 0x00007380ff2877ac */ /* 0x000e220008000800 */
[----:B----4-:R-:W-:Y:S01]  /*1dea0*/  F2FP.F16.F32.PACK_AB R14, R29, R75 ;  /* 0x0000004b1d0e723e */ /* 0x010fe200000000ff */
[----:B------:R-:W4:Y:S01]  /*1deb0*/  LDCU UR55, c[0x0][0x398] ;  /* 0x00007300ff3777ac */ /* 0x000f220008000800 */
[----:B------:R-:W4:Y:S01]  /*1dec0*/  LDL.LU R75, [R1+0x70] ;  /* 0x00007000014b7983 */ /* 0x000f220000300800 */
[----:B-1----:R-:W-:Y:S01]  /*1ded0*/  IMAD.WIDE R10, R12, 0x2, R6 ;  /* 0x000000020c0a7825 */ /* 0x002fe200078e0206 */
[----:B------:R-:W-:-:S02]  /*1dee0*/  PRMT R15, R14, 0x7632, R15 ;  /* 0x000076320e0f7816 */ /* 0x000fc4000000000f */
[----:B------:R-:W4:Y:S01]  /*1def0*/  LDL.S16 R71, [R1+0x360] ;  /* 0x0003600001477983 */ /* 0x000f220000100600 */
[----:B------:R-:W-:Y:S01]  /*1df00*/  PRMT R16, R17, 0x7632, R16 ;  /* 0x0000763211107816 */ /* 0x000fe20000000010 */
[----:B------:R-:W-:Y:S01]  /*1df10*/  IMAD.WIDE R12, R12, 0x2, R4 ;  /* 0x000000020c0c7825 */ /* 0x000fe200078e0204 */
[----:B------:R-:W1:Y:S01]  /*1df20*/  LDCU UR60, c[0x0][0x398] ;  /* 0x00007300ff3c77ac */ /* 0x000e620008000800 */
[----:B------:R0:W-:Y:S01]  /*1df30*/  @P6 STG.E.U16 desc[UR22][R10.64], R14 ;  /* 0x0000000e0a006986 */ /* 0x0001e2000c101516 */
[----:B------:R-:W-:Y:S01]  /*1df40*/  ISETP.LT.AND P6, PT, R74, UR68, !P0 ;  /* 0x000000444a007c0c */ /* 0x000fe2000c7c1270 */
[----:B------:R-:W1:Y:S02]  /*1df50*/  LDCU UR68, c[0x0][0x398] ;  /* 0x00007300ff4477ac */ /* 0x000e640008000800 */
[----:B------:R5:W-:Y:S01]  /*1df60*/  @P4 STG.E.U16 desc[UR22][R12.64], R15 ;  /* 0x0000000f0c004986 */ /* 0x000be2000c101516 */
[----:B------:R-:W-:Y:S02]  /*1df70*/  ISETP.LT.AND P4, PT, R73, UR73, !P0 ;  /* 0x0000004949007c0c */ /* 0x000fe4000c781270 */
[----:B------:R-:W-:Y:S01]  /*1df80*/  ISETP.LT.AND P0, PT, R92, UR67, !P0 ;  /* 0x000000435c007c0c */ /* 0x000fe2000c701270 */
[----:B------:R-:W1:Y:S01]  /*1df90*/  LDCU UR73, c[0x0][0x398] ;  /* 0x00007300ff4977ac */ /* 0x000e620008000800 */
[----:B0-----:R-:W-:Y:S01]  /*1dfa0*/  PRMT R14, R72, 0x7610, R14 ;  /* 0x00007610480e7816 */ /* 0x001fe2000000000e */
[----:B------:R-:W-:Y:S01]  /*1dfb0*/  IMAD.WIDE R10, R0, 0x2, R8 ;  /* 0x00000002000a7825 */ /* 0x000fe200078e0208 */
[----:B------:R-:W0:Y:S03]  /*1dfc0*/  LDCU UR67, c[0x0][0x398] ;  /* 0x00007300ff4377ac */ /* 0x000e260008000800 */
[----:B-----5:R-:W-:Y:S01]  /*1dfd0*/  VIADD R12, R65, 0x5e ;  /* 0x0000005e410c7836 */ /* 0x020fe20000000000 */
[----:B------:R5:W-:Y:S04]  /*1dfe0*/  @P1 STG.E.U16 desc[UR22][R10.64], R14 ;  /* 0x0000000e0a001986 */ /* 0x000be8000c101516 */
[----:B------:R-:W-:Y:S01]  /*1dff0*/  ISETP.GE.AND P1, PT, R12, UR72, PT ;  /* 0x000000480c007c0c */ /* 0x000fe2000bf26270 */
[C---:B------:R-:W-:Y:S01]  /*1e000*/  IMAD.WIDE R12, R0.reuse, 0x2, R6 ;  /* 0x00000002000c7825 */ /* 0x040fe200078e0206 */
[----:B------:R-:W0:Y:S03]  /*1e010*/  LDCU UR72, c[0x0][0x39c] ;  /* 0x00007380ff4877ac */ /* 0x000e260008000800 */
[----:B-----5:R-:W-:-:S04]  /*1e020*/  IMAD.WIDE R14, R0, 0x2, R2 ;  /* 0x00000002000e7825 */ /* 0x020fc800078e0202 */
[----:B------:R-:W-:Y:S01]  /*1e030*/  IMAD.WIDE R10, R0, 0x2, R4 ;  /* 0x00000002000a7825 */ /* 0x000fe200078e0204 */
[----:B------:R5:W-:Y:S04]  /*1e040*/  @P6 STG.E.U16 desc[UR22][R14.64], R18 ;  /* 0x000000120e006986 */ /* 0x000be8000c101516 */
[----:B------:R0:W-:Y:S01]  /*1e050*/  @P4 STG.E.U16 desc[UR22][R12.64], R17 ;  /* 0x000000110c004986 */ /* 0x0001e2000c101516 */
[----:B------:R-:W-:Y:S01]  /*1e060*/  ISETP.LT.AND P4, PT, R66, UR6, !P3 ;  /* 0x0000000642007c0c */ /* 0x000fe2000df81270 */
[----:B------:R-:W-:Y:S01]  /*1e070*/  VIADD R0, R0, UR30 ;  /* 0x0000001e00007c36 */ /* 0x000fe20008000000 */
[----:B-----5:R-:W-:Y:S01]  /*1e080*/  PRMT R18, R91, 0x7610, R18 ;  /* 0x000076105b127816 */ /* 0x020fe20000000012 */
[----:B------:R5:W-:Y:S01]  /*1e090*/  @P0 STG.E.U16 desc[UR22][R10.64], R16 ;  /* 0x000000100a000986 */ /* 0x000be2000c101516 */
[----:B------:R-:W-:Y:S01]  /*1e0a0*/  ISETP.LT.AND P6, PT, R73, UR33, !P3 ;  /* 0x0000002149007c0c */ /* 0x000fe2000dfc1270 */
[----:B------:R-:W-:Y:S01]  /*1e0b0*/  IMAD.WIDE R14, R0, 0x2, R8 ;  /* 0x00000002000e7825 */ /* 0x000fe200078e0208 */
[----:B------:R-:W1:Y:S01]  /*1e0c0*/  LDCU UR6, c[0x0][0x398] ;  /* 0x00007300ff0677ac */ /* 0x000e620008000800 */
[----:B------:R-:W4:Y:S01]  /*1e0d0*/  LDL.LU R91, [R1+0x74] ;  /* 0x00007400015b7983 */ /* 0x000f220000300800 */
[----:B------:R-:W-:Y:S01]  /*1e0e0*/  ISETP.LT.AND P0, PT, R74, UR4, !P3 ;  /* 0x000000044a007c0c */ /* 0x000fe2000df01270 */
[----:B0-----:R-:W-:Y:S01]  /*1e0f0*/  IMAD.WIDE R12, R0, 0x2, R2 ;  /* 0x00000002000c7825 */ /* 0x001fe200078e0202 */
[----:B------:R-:W0:Y:S01]  /*1e100*/  LDCU UR33, c[0x0][0x39c] ;  /* 0x00007380ff2177ac */ /* 0x000e220008000800 */
[----:B-----5:R-:W-:-:S02]  /*1e110*/  PRMT R16, R70, 0x7610, R16 ;  /* 0x0000761046107816 */ /* 0x020fc40000000010 */
[----:B------:R2:W-:Y:S01]  /*1e120*/  @P4 STG.E.U16 desc[UR22][R14.64], R18 ;  /* 0x000000120e004986 */ /* 0x0005e2000c101516 */
[----:B------:R-:W-:Y:S01]  /*1e130*/  IMAD.WIDE R10, R0, 0x2, R6 ;  /* 0x00000002000a7825 */ /* 0x000fe200078e0206 */
[----:B------:R-:W5:Y:S02]  /*1e140*/  LDCU UR4, c[0x0][0x398] ;  /* 0x00007300ff0477ac */ /* 0x000f640008000800 */
[----:B------:R-:W5:Y:S04]  /*1e150*/  LDL.LU.S16 R70, [R1+0x362] ;  /* 0x0003620001467983 */ /* 0x000f680000300600 */
[----:B------:R-:W5:Y:S04]  /*1e160*/  LDL.LU R72, [R1+0x78] ;  /* 0x0000780001487983 */ /* 0x000f680000300800 */
[----:B------:R3:W-:Y:S01]  /*1e170*/  @P0 STG.E.U16 desc[UR22][R12.64], R16 ;  /* 0x000000100c000986 */ /* 0x0007e2000c101516 */
[----:B--2---:R-:W-:-:S03]  /*1e180*/  PRMT R15, R90, 0x7610, R15 ;  /* 0x000076105a0f7816 */ /* 0x004fc6000000000f */
[----:B------:R-:W2:Y:S01]  /*1e190*/  LDL.S16 R90, [R1+0x364] ;  /* 0x00036400015a7983 */ /* 0x000ea20000100600 */
[----:B---3--:R-:W-:-:S03]  /*1e1a0*/  PRMT R16, R89, 0x7610, R16 ;  /* 0x0000761059107816 */ /* 0x008fc60000000010 */
[----:B------:R-:W3:Y:S01]  /*1e1b0*/  LDL.LU.S16 R89, [R1+0x366] ;  /* 0x0003660001597983 */ /* 0x000ee20000300600 */
[----:B------:R-:W-:Y:S01]  /*1e1c0*/  ISETP.LT.AND P3, PT, R92, UR31, !P3 ;  /* 0x0000001f5c007c0c */ /* 0x000fe2000df61270 */
[----:B------:R-:W-:Y:S01]  /*1e1d0*/  VIADD R14, R0, UR30 ;  /* 0x0000001e000e7c36 */ /* 0x000fe20008000000 */
[----:B------:R-:W-:Y:S01]  /*1e1e0*/  PRMT R12, R31, 0x7632, R12 ;  /* 0x000076321f0c7816 */ /* 0x000fe2000000000c */
[----:B------:R0:W-:Y:S01]  /*1e1f0*/  @P6 STG.E.U16 desc[UR22][R10.64], R31 ;  /* 0x0000001f0a006986 */ /* 0x0001e2000c101516 */
[----:B------:R-:W-:Y:S01]  /*1e200*/  ISETP.LT.AND P6, PT, R66, UR44, !P5 ;  /* 0x0000002c42007c0c */ /* 0x000fe2000efc1270 */
[----:B------:R-:W-:Y:S01]  /*1e210*/  VIADD R17, R65, 0x5f ;  /* 0x0000005f41117836 */ /* 0x000fe20000000000 */
[----:B------:R-:W-:Y:S01]  /*1e220*/  ISETP.LT.AND P0, PT, R74, UR69, !P5 ;  /* 0x000000454a007c0c */ /* 0x000fe2000ef01270 */
[----:B------:R-:W1:Y:S01]  /*1e230*/  LDCU UR31, c[0x0][0x398] ;  /* 0x00007300ff1f77ac */ /* 0x000e620008000800 */
[----:B0-----:R-:W-:Y:S02]  /*1e240*/  IMAD.WIDE R10, R0, 0x2, R4 ;  /* 0x00000002000a7825 */ /* 0x001fe400078e0204 */
[----:B------:R-:W-:Y:S01]  /*1e250*/  ISETP.GE.AND P4, PT, R17, UR48, PT ;  /* 0x0000003011007c0c */ /* 0x000fe2000bf86270 */
[----:B------:R-:W0:Y:S02]  /*1e260*/  LDCU UR44, c[0x0][0x398] ;  /* 0x00007300ff2c77ac */ /* 0x000e240008000800 */
[----:B------:R1:W-:Y:S01]  /*1e270*/  @P3 STG.E.U16 desc[UR22][R10.64], R12 ;  /* 0x0000000c0a003986 */ /* 0x0003e2000c101516 */
[----:B------:R-:W-:Y:S01]  /*1e280*/  VIADD R0, R65, 0x60 ;  /* 0x0000006041007836 */ /* 0x000fe20000000000 */
[----:B------:R-:W0:Y:S01]  /*1e290*/  LDCU UR69, c[0x0][0x398] ;  /* 0x00007300ff4577ac */ /* 0x000e220008000800 */
[----:B------:R-:W0:Y:S01]  /*1e2a0*/  LDCU UR48, c[0x0][0x398] ;  /* 0x00007300ff3077ac */ /* 0x000e220008000800 */
[----:B-1----:R-:W-:-:S04]  /*1e2b0*/  IMAD.WIDE R12, R14, 0x2, R8 ;  /* 0x000000020e0c7825 */ /* 0x002fc800078e0208 */
[----:B------:R-:W-:Y:S01]  /*1e2c0*/  IMAD.WIDE R10, R14, 0x2, R2 ;  /* 0x000000020e0a7825 */ /* 0x000fe200078e0202 */
        /* <DEDUP_REMOVED lines=9> */
[----:B-1----:R-:W-:Y:S01]  /*1e360*/  IMAD.WIDE R12, R14, 0x2, R4 ;  /* 0x000000020e0c7825 */ /* 0x002fe200078e0204 */
[----:B------:R-:W1:Y:S01]  /*1e370*/  LDCU UR10, c[0x0][0x398] ;  /* 0x00007300ff0a77ac */ /* 0x000e620008000800 */
[----:B----4-:R-:W-:-:S02]  /*1e380*/  F2FP.F16.F32.PACK_AB R16, R32, R75 ;  /* 0x0000004b2010723e */ /* 0x010fc400000000ff */
[----:B------:R-:W-:Y:S01]  /*1e390*/  IMAD.WIDE R10, R14, 0x2, R6 ;  /* 0x000000020e0a7825 */ /* 0x000fe200078e0206 */
[----:B------:R-:W-:Y:S01]  /*1e3a0*/  PRMT R14, R71, 0x7610, R14 ;  /* 0x00007610470e7816 */ /* 0x000fe2000000000e */
[----:B------:R-:W4:Y:S01]  /*1e3b0*/  LDCU UR61, c[0x0][0x398] ;  /* 0x00007300ff3d77ac */ /* 0x000f220008000800 */
[----:B------:R-:W-:Y:S01]  /*1e3c0*/  PRMT R15, R16, 0x7632, R15 ;  /* 0x00007632100f7816 */ /* 0x000fe2000000000f */
[----:B------:R-:W4:Y:S04]  /*1e3d0*/  LDL.LU R71, [R1+0x7c] ;  /* 0x00007c0001477983 */ /* 0x000f280000300800 */
[----:B------:R0:W-:Y:S01]  /*1e3e0*/  @P6 STG.E.U16 desc[UR22][R10.64], R16 ;  /* 0x000000100a006986 */ /* 0x0001e2000c101516 */
[----:B------:R-:W-:Y:S01]  /*1e3f0*/  ISETP.LT.AND P6, PT, R74, UR28, !P2 ;  /* 0x0000001c4a007c0c */ /* 0x000fe2000d7c1270 */
[----:B------:R-:W1:Y:S02]  /*1e400*/  LDCU UR28, c[0x0][0x398] ;  /* 0x00007300ff1c77ac */ /* 0x000e640008000800 */
[----:B------:R0:W-:Y:S01]  /*1e410*/  @P5 STG.E.U16 desc[UR22][R12.64], R15 ;  /* 0x0000000f0c005986 */ /* 0x0001e2000c101516 */
[----:B------:R-:W-:Y:S01]  /*1e420*/  ISETP.LT.AND P5, PT, R73, UR42, !P2 ;  /* 0x0000002a49007c0c */ /* 0x000fe2000d7a1270 */
[----:B------:R-:W1:Y:S01]  /*1e430*/  LDCU UR42, c[0x0][0x398] ;  /* 0x00007300ff2a77ac */ /* 0x000e620008000800 */
[----:B------:R-:W-:Y:S01]  /*1e440*/  ISETP.LT.AND P2, PT, R92, UR43, !P2 ;  /* 0x0000002b5c007c0c */ /* 0x000fe2000d741270 */
[----:B------:R-:W1:Y:S01]  /*1e450*/  LDCU UR43, c[0x0][0x39c] ;  /* 0x00007380ff2b77ac */ /* 0x000e620008000800 */
[----:B0-----:R-:W-:-:S04]  /*1e460*/  IMAD.WIDE R10, R0, 0x2, R8 ;  /* 0x00000002000a7825 */ /* 0x001fc800078e0208 */
[----:B------:R-:W-:Y:S01]  /*1e470*/  VIADD R12, R65, 0x61 ;  /* 0x00000061410c7836 */ /* 0x000fe20000000000 */
[----:B------:R-:W-:Y:S02]  /*1e480*/  F2FP.F16.F32.PACK_AB R17, R33, R91 ;  /* 0x0000005b2111723e */ /* 0x000fe400000000ff */
[----:B------:R-:W4:Y:S04]  /*1e490*/  LDL.S16 R91, [R1+0x368] ;  /* 0x00036800015b7983 */ /* 0x000f280000100600 */
[----:B------:R0:W-:Y:S01]  /*1e4a0*/  @P0 STG.E.U16 desc[UR22][R10.64], R14 ;  /* 0x0000000e0a000986 */ /* 0x0001e2000c101516 */
[----:B-----5:R-:W-:-:S03]  /*1e4b0*/  PRMT R16, R70, 0x7610, R16 ;  /* 0x0000761046107816 */ /* 0x020fc60000000010 */
[----:B------:R-:W5:Y:S01]  /*1e4c0*/  LDL.LU.S16 R70, [R1+0x36a] ;  /* 0x00036a0001467983 */ /* 0x000f620000300600 */
[----:B------:R-:W-:Y:S01]  /*1e4d0*/  ISETP.GE.AND P0, PT, R12, UR18, PT ;  /* 0x000000120c007c0c */ /* 0x000fe2000bf06270 */
[C---:B------:R-:W-:Y:S01]  /*1e4e0*/  IMAD.WIDE R12, R0.reuse, 0x2, R6 ;  /* 0x00000002000c7825 */ /* 0x040fe200078e0206 */
[----:B------:R-:W-:Y:S01]  /*1e4f0*/  PRMT R18, R17, 0x7632, R18 ;  /* 0x0000763211127816 */ /* 0x000fe20000000012 */
[----:B------:R-:W1:Y:S02]  /*1e500*/  LDCU UR18, c[0x0][0x398] ;  /* 0x00007300ff1277ac */ /* 0x000e640008000800 */
[----:B0-----:R-:W-:-:S04]  /*1e510*/  IMAD.WIDE R10, R0, 0x2, R2 ;  /* 0x00000002000a7825 */ /* 0x001fc800078e0202 */
[----:B------:R-:W-:Y:S01]  /*1e520*/  IMAD.WIDE R14, R0, 0x2, R4 ;  /* 0x00000002000e7825 */ /* 0x000fe200078e0204 */
[----:B------:R-:W-:Y:S04]  /*1e530*/  @P6 STG.E.U16 desc[UR22][R10.64], R16 ;  /* 0x000000100a006986 */ /* 0x000fe8000c101516 */
[----:B------:R-:W-:Y:S04]  /*1e540*/  @P5 STG.E.U16 desc[UR22][R12.64], R17 ;  /* 0x000000110c005986 */ /* 0x000fe8000c101516 */
[----:B------:R2:W-:Y:S02]  /*1e550*/  @P2 STG.E.U16 desc[UR22][R14.64], R18 ;  /* 0x000000120e002986 */ /* 0x0005e4000c101516 */
[----:B--2---:R-:W-:-:S02]  /*1e560*/  PRMT R18, R90, 0x7610, R18 ;  /* 0x000076105a127816 */ /* 0x004fc40000000012 */
[----:B------:R-:W2:Y:S01]  /*1e570*/  LDL.S16 R90, [R1+0x36c] ;  /* 0x00036c00015a7983 */ /* 0x000ea20000100600 */
[----:B---3--:R-:W-:-:S03]  /*1e580*/  PRMT R19, R89, 0x7610, R19 ;  /* 0x0000761059137816 */ /* 0x008fc60000000013 */
[----:B------:R-:W3:Y:S01]  /*1e590*/  LDL.LU.S16 R89, [R1+0x36e] ;  /* 0x00036e0001597983 */ /* 0x000ee20000300600 */
[----:B------:R-:W-:Y:S01]  /*1e5a0*/  ISETP.LT.AND P5, PT, R66, UR38, !P1 ;  /* 0x0000002642007c0c */ /* 0x000fe2000cfa1270 */
[----:B------:R-:W-:Y:S01]  /*1e5b0*/  VIADD R0, R0, UR30 ;  /* 0x0000001e00007c36 */ /* 0x000fe20008000000 */
[----:B------:R-:W-:Y:S01]  /*1e5c0*/  ISETP.LT.AND P6, PT, R74, UR47, !P1 ;  /* 0x0000002f4a007c0c */ /* 0x000fe2000cfc1270 */
[----:B------:R-:W3:Y:S01]  /*1e5d0*/  LDL.LU R75, [R1+0x80] ;  /* 0x00008000014b7983 */ /* 0x000ee20000300800 */
[----:B------:R-:W-:Y:S01]  /*1e5e0*/  ISETP.LT.AND P2, PT, R73, UR32, !P1 ;  /* 0x0000002049007c0c */ /* 0x000fe2000cf41270 */
[----:B------:R-:W-:Y:S01]  /*1e5f0*/  IMAD.WIDE R16, R0, 0x2, R8 ;  /* 0x0000000200107825 */ /* 0x000fe200078e0208 */
[----:B------:R-:W-:Y:S01]  /*1e600*/  F2FP.F16.F32.PACK_AB R20, R34, R72 ;  /* 0x000000482214723e */ /* 0x000fe200000000ff */
[----:B------:R-:W0:Y:S02]  /*1e610*/  LDCU UR38, c[0x0][0x398] ;  /* 0x00007300ff2677ac */ /* 0x000e240008000800 */
[----:B------:R-:W-:-:S04]  /*1e620*/  IMAD.WIDE R10, R0, 0x2, R2 ;  /* 0x00000002000a7825 */ /* 0x000fc800078e0202 */
[----:B------:R-:W-:Y:S01]  /*1e630*/  IMAD.WIDE R12, R0, 0x2, R6 ;  /* 0x00000002000c7825 */ /* 0x000fe200078e0206 */
[----:B------:R0:W-:Y:S01]  /*1e640*/  @P5 STG.E.U16 desc[UR22][R16.64], R18 ;  /* 0x0000001210005986 */ /* 0x0001e2000c101516 */
[----:B------:R-:W-:Y:S01]  /*1e650*/  ISETP.LT.AND P1, PT, R92, UR36, !P1 ;  /* 0x000000245c007c0c */ /* 0x000fe2000cf21270 */
[----:B------:R-:W1:Y:S02]  /*1e660*/  LDCU UR36, c[0x0][0x39c] ;  /* 0x00007380ff2477ac */ /* 0x000e640008000800 */
[----:B------:R0:W-:Y:S01]  /*1e670*/  @P6 STG.E.U16 desc[UR22][R10.64], R19 ;  /* 0x000000130a006986 */ /* 0x0001e2000c101516 */
[----:B------:R-:W-:Y:S01]  /*1e680*/  IMAD.WIDE R14, R0, 0x2, R4 ;  /* 0x00000002000e7825 */ /* 0x000fe200078e0204 */
[----:B------:R-:W1:Y:S02]  /*1e690*/  LDCU UR47, c[0x0][0x398] ;  /* 0x00007300ff2f77ac */ /* 0x000e640008000800 */
[----:B------:R1:W-:Y:S01]  /*1e6a0*/  @P2 STG.E.U16 desc[UR22][R12.64], R20 ;  /* 0x000000140c002986 */ /* 0x0003e2000c101516 */
[----:B------:R-:W-:Y:S01]  /*1e6b0*/  ISETP.LT.AND P2, PT, R66, UR51, !P4 ;  /* 0x0000003342007c0c */ /* 0x000fe2000e741270 */
[----:B------:R-:W-:Y:S01]  /*1e6c0*/  VIADD R0, R0, UR30 ;  /* 0x0000001e00007c36 */ /* 0x000fe20008000000 */
[----:B------:R-:W-:Y:S01]  /*1e6d0*/  PRMT R21, R20, 0x7632, R21 ;  /* 0x0000763214157816 */ /* 0x000fe20000000015 */
[----:B0-----:R-:W-:Y:S01]  /*1e6e0*/  VIADD R16, R65, 0x62 ;  /* 0x0000006241107836 */ /* 0x001fe20000000000 */
[----:B------:R-:W0:Y:S01]  /*1e6f0*/  LDCU UR32, c[0x0][0x398] ;  /* 0x00007300ff2077ac */ /* 0x000e220008000800 */
[----:B------:R-:W-:-:S02]  /*1e700*/  IMAD.WIDE R10, R0, 0x2, R8 ;  /* 0x00000002000a7825 */ /* 0x000fc400078e0208 */
[----:B------:R0:W-:Y:S01]  /*1e710*/  @P1 STG.E.U16 desc[UR22][R14.64], R21 ;  /* 0x000000150e001986 */ /* 0x0001e2000c101516 */
[----:B------:R-:W-:Y:S01]  /*1e720*/  ISETP.GE.AND P1, PT, R16, UR57, PT ;  /* 0x0000003910007c0c */ /* 0x000fe2000bf26270 */
[----:B------:R-:W0:Y:S01]  /*1e730*/  LDCU UR51, c[0x0][0x398] ;  /* 0x00007300ff3377ac */ /* 0x000e220008000800 */
[----:B----4-:R-:W-:Y:S01]  /*1e740*/  F2FP.F16.F32.PACK_AB R35, R35, R71 ;  /* 0x000000472323723e */ /* 0x010fe200000000ff */
[----:B-1----:R-:W-:Y:S01]  /*1e750*/  IMAD.WIDE R12, R0, 0x2, R2 ;  /* 0x00000002000c7825 */ /* 0x002fe200078e0202 */
[----:B------:R-:W4:Y:S01]  /*1e760*/  LDL.S16 R71, [R1+0x370] ;  /* 0x0003700001477983 */ /* 0x000f220000100600 */
[----:B------:R-:W-:Y:S02]  /*1e770*/  PRMT R18, R91, 0x7610, R18 ;  /* 0x000076105b127816 */ /* 0x000fe40000000012 */
[----:B-----5:R-:W-:Y:S01]  /*1e780*/  PRMT R17, R70, 0x7610, R17 ;  /* 0x0000761046117816 */ /* 0x020fe20000000011 */
[----:B------:R-:W5:Y:S01]  /*1e790*/  LDL.LU R91, [R1+0x84] ;  /* 0x00008400015b7983 */ /* 0x000f620000300800 */
[----:B0-----:R-:W-:Y:S01]  /*1e7a0*/  IMAD.WIDE R14, R0, 0x2, R6 ;  /* 0x00000002000e7825 */ /* 0x001fe200078e0206 */
[----:B------:R-:W-:Y:S01]  /*1e7b0*/  ISETP.LT.AND P5, PT, R74, UR58, !P4 ;  /* 0x0000003a4a007c0c */ /* 0x000fe2000e7a1270 */
[----:B------:R-:W0:Y:S01]  /*1e7c0*/  LDCU UR57, c[0x0][0x398] ;  /* 0x00007300ff3977ac */ /* 0x000e220008000800 */
[----:B------:R-:W5:Y:S01]  /*1e7d0*/  LDL.LU.S16 R70, [R1+0x372] ;  /* 0x0003720001467983 */ /* 0x000f620000300600 */
[----:B------:R-:W-:-:S03]  /*1e7e0*/  VIADD R16, R0, UR30 ;  /* 0x0000001e00107c36 */ /* 0x000fc60008000000 */
[----:B------:R1:W-:Y:S04]  /*1e7f0*/  @P2 STG.E.U16 desc[UR22][R10.64], R18 ;  /* 0x000000120a002986 */ /* 0x0003e8000c101516 */
[----:B------:R-:W5:Y:S01]  /*1e800*/  LDL.LU R72, [R1+0x88] ;  /* 0x0000880001487983 */ /* 0x000f620000300800 */
[----:B-1----:R-:W-:Y:S01]  /*1e810*/  IMAD.WIDE R10, R0, 0x2, R4 ;  /* 0x00000002000a7825 */ /* 0x002fe200078e0204 */
[----:B--2---:R-:W-:Y:S02]  /*1e820*/  PRMT R18, R90, 0x7610, R18 ;  /* 0x000076105a127816 */ /* 0x004fe40000000012 */
[----:B------:R-:W2:Y:S01]  /*1e830*/  LDL.S16 R90, [R1+0x374] ;  /* 0x00037400015a7983 */ /* 0x000ea20000100600 */
[----:B---3--:R-:W-:-:S03]  /*1e840*/  PRMT R0, R89, 0x7610, R0 ;  /* 0x0000761059007816 */ /* 0x008fc60000000000 */
[----:B------:R-:W3:Y:S01]  /*1e850*/  LDL.LU.S16 R89, [R1+0x376] ;  /* 0x0003760001597983 */ /* 0x000ee20000300600 */
[----:B------:R-:W-:Y:S02]  /*1e860*/  ISETP.LT.AND P6, PT, R73, UR76, !P4 ;  /* 0x0000004c49007c0c */ /* 0x000fe4000e7c1270 */
[----:B------:R-:W-:Y:S01]  /*1e870*/  ISETP.LT.AND P4, PT, R92, UR37, !P4 ;  /* 0x000000255c007c0c */ /* 0x000fe2000e781270 */
[----:B------:R1:W-:Y:S01]  /*1e880*/  @P5 STG.E.U16 desc[UR22][R12.64], R17 ;  /* 0x000000110c005986 */ /* 0x0003e2000c101516 */
[----:B------:R-:W-:Y:S01]  /*1e890*/  ISETP.LT.AND P5, PT, R66, UR50, !P3 ;  /* 0x0000003242007c0c */ /* 0x000fe2000dfa1270 */
[----:B------:R-:W0:Y:S01]  /*1e8a0*/  LDCU UR50, c[0x0][0x39c] ;  /* 0x00007380ff3277ac */ /* 0x000e220008000800 */
[----:B------:R-:W-:Y:S01]  /*1e8b0*/  PRMT R19, R35, 0x7632, R19 ;  /* 0x0000763223137816 */ /* 0x000fe20000000013 */
[----:B------:R-:W0:Y:S06]  /*1e8c0*/  LDCU UR37, c[0x0][0x398] ;  /* 0x00007300ff2577ac */ /* 0x000e2c0008000800 */
[----:B------:R0:W-:Y:S01]  /*1e8d0*/  @P6 STG.E.U16 desc[UR22][R14.64], R35 ;  /* 0x000000230e006986 */ /* 0x0001e2000c101516 */
[----:B------:R-:W-:Y:S01]  /*1e8e0*/  ISETP.LT.AND P6, PT, R74, UR63, !P3 ;  /* 0x0000003f4a007c0c */ /* 0x000fe2000dfc1270 */
[----:B-1----:R-:W-:-:S02]  /*1e8f0*/  IMAD.WIDE R12, R16, 0x2, R8 ;  /* 0x00000002100c7825 */ /* 0x002fc400078e0208 */
[----:B------:R1:W-:Y:S01]  /*1e900*/  @P4 STG.E.U16 desc[UR22][R10.64], R19 ;  /* 0x000000130a004986 */ /* 0x0003e2000c101516 */
[----:B------:R-:W-:Y:S01]  /*1e910*/  ISETP.LT.AND P4, PT, R92, UR56, !P3 ;  /* 0x000000385c007c0c */ /* 0x000fe2000df81270 */
[----:B------:R-:W-:Y:S01]  /*1e920*/  VIADD R17, R65, 0x63 ;  /* 0x0000006341117836 */ /* 0x000fe20000000000 */
[----:B------:R-:W2:Y:S01]  /*1e930*/  LDCU UR56, c[0x0][0x398] ;  /* 0x00007300ff3877ac */ /* 0x000ea20008000800 */
[----:B------:R1:W-:Y:S01]  /*1e940*/  @P5 STG.E.U16 desc[UR22][R12.64], R18 ;  /* 0x000000120c005986 */ /* 0x0003e2000c101516 */
[----:B0-----:R-:W-:Y:S01]  /*1e950*/  IMAD.WIDE R14, R16, 0x2, R2 ;  /* 0x00000002100e7825 */ /* 0x001fe200078e0202 */
[----:B------:R-:W-:Y:S01]  /*1e960*/  ISETP.LT.AND P5, PT, R73, UR9, !P3 ;  /* 0x0000000949007c0c */ /* 0x000fe2000dfa1270 */
[----:B------:R-:W0:Y:S03]  /*1e970*/  LDCU UR9, c[0x0][0x398] ;  /* 0x00007300ff0977ac */ /* 0x000e260008000800 */
[----:B------:R0:W-:Y:S01]  /*1e980*/  @P6 STG.E.U16 desc[UR22][R14.64], R0 ;  /* 0x000000000e006986 */ /* 0x0001e2000c101516 */
[----:B------:R-:W-:-:S02]  /*1e990*/  ISETP.LT.AND P6, PT, R66, UR59, !P0 ;  /* 0x0000003b42007c0c */ /* 0x000fc4000c7c1270 */
[----:B-1----:R-:W-:Y:S01]  /*1e9a0*/  F2FP.F16.F32.PACK_AB R19, R36, R75 ;  /* 0x0000004b2413723e */ /* 0x002fe200000000ff */
[C---:B------:R-:W-:Y:S01]  /*1e9b0*/  IMAD.WIDE R10, R16.reuse, 0x2, R6 ;  /* 0x00000002100a7825 */ /* 0x040fe200078e0206 */
[----:B------:R-:W-:Y:S01]  /*1e9c0*/  ISETP.GE.AND P2, PT, R17, UR24, PT ;  /* 0x0000001811007c0c */ /* 0x000fe2000bf46270 */
[----:B------:R-:W1:Y:S01]  /*1e9d0*/  LDCU UR24, c[0x0][0x398] ;  /* 0x00007300ff1877ac */ /* 0x000e620008000800 */
[----:B------:R-:W-:Y:S01]  /*1e9e0*/  PRMT R20, R19, 0x7632, R20 ;  /* 0x0000763213147816 */ /* 0x000fe20000000014 */
[----:B------:R-:W-:-:S04]  /*1e9f0*/  IMAD.WIDE R12, R16, 0x2, R4 ;  /* 0x00000002100c7825 */ /* 0x000fc800078e0204 */
[----:B0-----:R-:W-:Y:S02]  /*1ea00*/  VIADD R0, R16, UR30 ;  /* 0x0000001e10007c36 */ /* 0x001fe40008000000 */
[----:B------:R-:W-:Y:S02]  /*1ea10*/  VIADD R17, R65, 0x64 ;  /* 0x0000006441117836 */ /* 0x000fe40000000000 */
[----:B------:R-:W-:Y:S01]  /*1ea20*/  IMAD.WIDE R14, R0, 0x2, R8 ;  /* 0x00000002000e7825 */ /* 0x000fe200078e0208 */
[----:B------:R0:W-:Y:S02]  /*1ea30*/  @P5 STG.E.U16 desc[UR22][R10.64], R19 ;  /* 0x000000130a005986 */ /* 0x0001e4000c101516 */
[----:B------:R-:W-:Y:S02]  /*1ea40*/  ISETP.GE.AND P3, PT, R17, UR71, PT ;  /* 0x0000004711007c0c */ /* 0x000fe4000bf66270 */
[----:B------:R1:W-:Y:S01]  /*1ea50*/  @P4 STG.E.U16 desc[UR22][R12.64], R20 ;  /* 0x000000140c004986 */ /* 0x0003e2000c101516 */
[----:B----4-:R-:W-:-:S03]  /*1ea60*/  PRMT R18, R71, 0x7610, R18 ;  /* 0x0000761047127816 */ /* 0x010fc60000000012 */
[----:B------:R-:W4:Y:S01]  /*1ea70*/  LDL.LU R71, [R1+0x8c] ;  /* 0x00008c0001477983 */ /* 0x000f220000300800 */
[----:B------:R-:W-:Y:S01]  /*1ea80*/  ISETP.LT.AND P4, PT, R74, UR53, !P0 ;  /* 0x000000354a007c0c */ /* 0x000fe2000c781270 */
[----:B0-----:R-:W-:Y:S01]  /*1ea90*/  IMAD.WIDE R10, R0, 0x2, R2 ;  /* 0x00000002000a7825 */ /* 0x001fe200078e0202 */
[----:B------:R-:W-:Y:S01]  /*1eaa0*/  ISETP.LT.AND P5, PT, R73, UR49, !P0 ;  /* 0x0000003149007c0c */ /* 0x000fe2000c7a1270 */
[----:B------:R0:W-:Y:S01]  /*1eab0*/  @P6 STG.E.U16 desc[UR22][R14.64], R18 ;  /* 0x000000120e006986 */ /* 0x0001e2000c101516 */
[----:B------:R-:W-:Y:S01]  /*1eac0*/  ISETP.LT.AND P6, PT, R92, UR54, !P0 ;  /* 0x000000365c007c0c */ /* 0x000fe2000c7c1270 */
[C---:B-1----:R-:W-:Y:S01]  /*1ead0*/  IMAD.WIDE R12, R0.reuse, 0x2, R6 ;  /* 0x00000002000c7825 */ /* 0x042fe200078e0206 */
[----:B------:R-:W1:Y:S03]  /*1eae0*/  LDCU UR49, c[0x0][0x398] ;  /* 0x00007300ff3177ac */ /* 0x000e660008000800 */
[----:B------:R-:W-:Y:S01]  /*1eaf0*/  VIADD R16, R65, 0x65 ;  /* 0x0000006541107836 */ /* 0x000fe20000000000 */
[----:B------:R-:W1:Y:S01]  /*1eb00*/  LDCU UR53, c[0x0][0x398] ;  /* 0x00007300ff3577ac */ /* 0x000e620008000800 */
[----:B0-----:R-:W-:Y:S01]  /*1eb10*/  IMAD.WIDE R14, R0, 0x2, R4 ;  /* 0x00000002000e7825 */ /* 0x001fe200078e0204 */
[----:B------:R-:W0:Y:S01]  /*1eb20*/  LDCU UR54, c[0x0][0x398] ;  /* 0x00007300ff3677ac */ /* 0x000e220008000800 */
[----:B-----5:R-:W-:-:S02]  /*1eb30*/  F2FP.F16.F32.PACK_AB R18, R37, R91 ;  /* 0x0000005b2512723e */ /* 0x020fc400000000ff */
[----:B------:R-:W5:Y:S01]  /*1eb40*/  LDL.S16 R91, [R1+0x378] ;  /* 0x00037800015b7983 */ /* 0x000f620000100600 */
[----:B------:R-:W-:-:S03]  /*1eb50*/  PRMT R17, R70, 0x7610, R17 ;  /* 0x0000761046117816 */ /* 0x000fc60000000011 */
[----:B------:R-:W5:Y:S01]  /*1eb60*/  LDL.LU.S16 R70, [R1+0x37a] ;  /* 0x00037a0001467983 */ /* 0x000f620000300600 */
[----:B------:R-:W-:-:S03]  /*1eb70*/  PRMT R19, R18, 0x7632, R19 ;  /* 0x0000763212137816 */ /* 0x000fc60000000013 */
[----:B------:R-:W-:Y:S04]  /*1eb80*/  @P4 STG.E.U16 desc[UR22][R10.64], R17 ;  /* 0x000000110a004986 */ /* 0x000fe8000c101516 */
[----:B------:R2:W-:Y:S04]  /*1eb90*/  @P5 STG.E.U16 desc[UR22][R12.64], R18 ;  /* 0x000000120c005986 */ /* 0x0005e8000c101516 */
[----:B------:R3:W-:Y:S01]  /*1eba0*/  @P6 STG.E.U16 desc[UR22][R14.64], R19 ;  /* 0x000000130e006986 */ /* 0x0007e2000c101516 */
[----:B--2---:R-:W-:-:S03]  /*1ebb0*/  PRMT R18, R90, 0x7610, R18 ;  /* 0x000076105a127816 */ /* 0x004fc60000000012 */
        /* <DEDUP_REMOVED lines=9> */
[----:B------:R-:W-:Y:S01]  /*1ec50*/  ISETP.LT.AND P1, PT, R92, UR14, !P1 ;  /* 0x0000000e5c007c0c */ /* 0x000fe2000cf21270 */
[----:B------:R-:W0:Y:S01]  /*1ec60*/  LDCU UR34, c[0x0][0x398] ;  /* 0x00007300ff2277ac */ /* 0x000e220008000800 */
[----:B------:R-:W-:Y:S01]  /*1ec70*/  F2FP.F16.F32.PACK_AB R20, R38, R72 ;  /* 0x000000482614723e */ /* 0x000fe200000000ff */
[----:B------:R-:W-:Y:S01]  /*1ec80*/  IMAD.WIDE R12, R0, 0x2, R2 ;  /* 0x00000002000c7825 */ /* 0x000fe200078e0202 */
[----:B------:R-:W-:Y:S01]  /*1ec90*/  ISETP.GE.AND P0, PT, R16, UR39, PT ;  /* 0x0000002710007c0c */ /* 0x000fe2000bf06270 */
[----:B------:R-:W0:Y:S01]  /*1eca0*/  LDCU UR39, c[0x0][0x39c] ;  /* 0x00007380ff2777ac */ /* 0x000e220008000800 */
[----:B------:R-:W-:Y:S01]  /*1ecb0*/  PRMT R21, R20, 0x7632, R21 ;  /* 0x0000763214157816 */ /* 0x000fe20000000015 */
[C---:B------:R-:W-:Y:S01]  /*1ecc0*/  IMAD.WIDE R14, R0.reuse, 0x2, R6 ;  /* 0x00000002000e7825 */ /* 0x040fe200078e0206 */
[----:B------:R5:W-:Y:S01]  /*1ecd0*/  @P6 STG.E.U16 desc[UR22][R10.64], R18 ;  /* 0x000000120a006986 */ /* 0x000be2000c101516 */
[----:B------:R-:W0:Y:S02]  /*1ece0*/  LDCU UR14, c[0x0][0x398] ;  /* 0x00007300ff0e77ac */ /* 0x000e240008000800 */
[----:B------:R-:W-:Y:S01]  /*1ecf0*/  IMAD.WIDE R16, R0, 0x2, R4 ;  /* 0x0000000200107825 */ /* 0x000fe200078e0204 */
[----:B------:R-:W-:Y:S01]  /*1ed00*/  @P5 STG.E.U16 desc[UR22][R12.64], R19 ;  /* 0x000000130c005986 */ /* 0x000fe2000c101516 */
[----:B------:R-:W0:Y:S03]  /*1ed10*/  LDCU UR52, c[0x0][0x398] ;  /* 0x00007300ff3477ac */ /* 0x000e260008000800 */
[----:B------:R-:W-:Y:S01]  /*1ed20*/  @P4 STG.E.U16 desc[UR22][R14.64], R20 ;  /* 0x000000140e004986 */ /* 0x000fe2000c101516 */
[----:B------:R-:W-:Y:S01]  /*1ed30*/  ISETP.LT.AND P4, PT, R66, UR45, !P2 ;  /* 0x0000002d42007c0c */ /* 0x000fe2000d781270 */
[----:B------:R-:W-:Y:S01]  /*1ed40*/  VIADD R0, R0, UR30 ;  /* 0x0000001e00007c36 */ /* 0x000fe20008000000 */
[----:B----4-:R-:W-:Y:S01]  /*1ed50*/  F2FP.F16.F32.PACK_AB R39, R39, R71 ;  /* 0x000000472727723e */ /* 0x010fe200000000ff */
[----:B------:R4:W-:Y:S01]  /*1ed60*/  @P1 STG.E.U16 desc[UR22][R16.64], R21 ;  /* 0x0000001510001986 */ /* 0x0009e2000c101516 */
[----:B-----5:R-:W-:-:S03]  /*1ed70*/  PRMT R18, R91, 0x7610, R18 ;  /* 0x000076105b127816 */ /* 0x020fc60000000012 */
[----:B------:R-:W5:Y:S01]  /*1ed80*/  LDL.S16 R71, [R1+0x380] ;  /* 0x0003800001477983 */ /* 0x000f620000100600 */
[----:B------:R-:W-:Y:S01]  /*1ed90*/  ISETP.LT.AND P5, PT, R74, UR65, !P2 ;  /* 0x000000414a007c0c */ /* 0x000fe2000d7a1270 */
[----:B------:R-:W0:Y:S01]  /*1eda0*/  LDCU UR45, c[0x0][0x398] ;  /* 0x00007300ff2d77ac */ /* 0x000e220008000800 */
[----:B----4-:R-:W-:Y:S01]  /*1edb0*/  PRMT R17, R70, 0x7610, R17 ;  /* 0x0000761046117816 */ /* 0x010fe20000000011 */
[----:B------:R-:W4:Y:S04]  /*1edc0*/  LDL.LU R91, [R1+0x94] ;  /* 0x00009400015b7983 */ /* 0x000f280000300800 */
[----:B------:R-:W4:Y:S01]  /*1edd0*/  LDL.LU.S16 R70, [R1+0x382] ;  /* 0x0003820001467983 */ /* 0x000f220000300600 */
[----:B------:R-:W-:-:S03]  /*1ede0*/  IMAD.WIDE R10, R0, 0x2, R8 ;  /* 0x00000002000a7825 */ /* 0x000fc600078e0208 */
[----:B------:R-:W4:Y:S01]  /*1edf0*/  LDL.LU R72, [R1+0x98] ;  /* 0x0000980001487983 */ /* 0x000f220000300800 */
[----:B------:R-:W-:-:S03]  /*1ee00*/  VIADD R16, R65, 0x66 ;  /* 0x0000006641107836 */ /* 0x000fc60000000000 */
[----:B------:R0:W-:Y:S01]  /*1ee10*/  @P4 STG.E.U16 desc[UR22][R10.64], R18 ;  /* 0x000000120a004986 */ /* 0x0001e2000c101516 */
[----:B------:R-:W-:Y:S01]  /*1ee20*/  IMAD.WIDE R12, R0, 0x2, R2 ;  /* 0x00000002000c7825 */ /* 0x000fe200078e0202 */
[----:B------:R-:W-:Y:S01]  /*1ee30*/  ISETP.GE.AND P1, PT, R16, UR40, PT ;  /* 0x0000002810007c0c */ /* 0x000fe2000bf26270 */
[----:B------:R-:W1:Y:S02]  /*1ee40*/  LDCU UR40, c[0x0][0x398] ;  /* 0x00007300ff2877ac */ /* 0x000e640008000800 */
[----:B------:R-:W-:-:S04]  /*1ee50*/  IMAD.WIDE R14, R0, 0x2, R6 ;  /* 0x00000002000e7825 */ /* 0x000fc800078e0206 */
[C---:B------:R-:W-:Y:S02]  /*1ee60*/  VIADD R16, R0.reuse, UR30 ;  /* 0x0000001e00107c36 */ /* 0x040fe40008000000 */
[----:B0-----:R-:W-:Y:S01]  /*1ee70*/  IMAD.WIDE R10, R0, 0x2, R4 ;  /* 0x00000002000a7825 */ /* 0x001fe200078e0204 */
        /* <DEDUP_REMOVED lines=8> */
[----:B------:R-:W1:Y:S01]  /*1ef00*/  LDCU UR16, c[0x0][0x39c] ;  /* 0x00007380ff1077ac */ /* 0x000e620008000800 */
[----:B------:R-:W-:Y:S01]  /*1ef10*/  PRMT R19, R39, 0x7632, R19 ;  /* 0x0000763227137816 */ /* 0x000fe20000000013 */
[----:B------:R-:W1:Y:S06]  /*1ef20*/  LDCU UR12, c[0x0][0x398] ;  /* 0x00007300ff0c77ac */ /* 0x000e6c0008000800 */
[----:B------:R1:W-:Y:S01]  /*1ef30*/  @P6 STG.E.U16 desc[UR22][R14.64], R39 ;  /* 0x000000270e006986 */ /* 0x0003e2000c101516 */
[----:B------:R-:W-:Y:S01]  /*1ef40*/  ISETP.LT.AND P6, PT, R74, UR46, !P3 ;  /* 0x0000002e4a007c0c */ /* 0x000fe2000dfc1270 */
[----:B0-----:R-:W-:Y:S01]  /*1ef50*/  IMAD.WIDE R12, R16, 0x2, R8 ;  /* 0x00000002100c7825 */ /* 0x001fe200078e0208 */
[----:B------:R-:W0:Y:S01]  /*1ef60*/  LDCU UR46, c[0x0][0x398] ;  /* 0x00007300ff2e77ac */ /* 0x000e220008000800 */
[----:B------:R0:W-:Y:S01]  /*1ef70*/  @P4 STG.E.U16 desc[UR22][R10.64], R19 ;  /* 0x000000130a004986 */ /* 0x0001e2000c101516 */
[----:B------:R-:W-:Y:S01]  /*1ef80*/  ISETP.LT.AND P4, PT, R92, UR26, !P3 ;  /* 0x0000001a5c007c0c */ /* 0x000fe2000df81270 */
[----:B------:R-:W-:Y:S01]  /*1ef90*/  VIADD R17, R65, 0x67 ;  /* 0x0000006741117836 */ /* 0x000fe20000000000 */
[----:B------:R-:W2:Y:S01]  /*1efa0*/  LDCU UR26, c[0x0][0x398] ;  /* 0x00007300ff1a77ac */ /* 0x000ea20008000800 */
[----:B------:R0:W-:Y:S01]  /*1efb0*/  @P5 STG.E.U16 desc[UR22][R12.64], R18 ;  /* 0x000000120c005986 */ /* 0x0001e2000c101516 */
[----:B-1----:R-:W-:Y:S01]  /*1efc0*/  IMAD.WIDE R14, R16, 0x2, R2 ;  /* 0x00000002100e7825 */ /* 0x002fe200078e0202 */
[----:B------:R-:W-:-:S04]  /*1efd0*/  ISETP.LT.AND P5, PT, R73, UR74, !P3 ;  /* 0x0000004a49007c0c */ /* 0x000fc8000dfa1270 */
[----:B------:R1:W-:Y:S01]  /*1efe0*/  @P6 STG.E.U16 desc[UR22][R14.64], R0 ;  /* 0x000000000e006986 */ /* 0x0003e2000c101516 */
[----:B------:R-:W-:Y:S02]  /*1eff0*/  ISETP.LT.AND P6, PT, R66, UR35, !P0 ;  /* 0x0000002342007c0c */ /* 0x000fe4000c7c1270 */
[----:B0-----:R-:W-:Y:S01]  /*1f000*/  F2FP.F16.F32.PACK_AB R19, R40, R75 ;  /* 0x0000004b2813723e */ /* 0x001fe200000000ff */
[C---:B------:R-:W-:Y:S01]  /*1f010*/  IMAD.WIDE R10, R16.reuse, 0x2, R6 ;  /* 0x00000002100a7825 */ /* 0x040fe200078e0206 */
[----:B------:R-:W-:Y:S01]  /*1f020*/  ISETP.GE.AND P2, PT, R17, UR72, PT ;  /* 0x0000004811007c0c */ /* 0x000fe2000bf46270 */
[----:B------:R-:W0:Y:S01]  /*1f030*/  LDCU UR35, c[0x0][0x398] ;  /* 0x00007300ff2377ac */ /* 0x000e220008000800 */
[----:B------:R-:W-:Y:S01]  /*1f040*/  PRMT R20, R19, 0x7632, R20 ;  /* 0x0000763213147816 */ /* 0x000fe20000000014 */
[----:B------:R-:W-:-:S04]  /*1f050*/  IMAD.WIDE R12, R16, 0x2, R4 ;  /* 0x00000002100c7825 */ /* 0x000fc800078e0204 */
[----:B-1----:R-:W-:Y:S02]  /*1f060*/  VIADD R0, R16, UR30 ;  /* 0x0000001e10007c36 */ /* 0x002fe40008000000 */
[----:B------:R-:W-:Y:S02]  /*1f070*/  VIADD R17, R65, 0x68 ;  /* 0x0000006841117836 */ /* 0x000fe40000000000 */
[----:B------:R-:W-:Y:S01]  /*1f080*/  IMAD.WIDE R14, R0, 0x2, R8 ;  /* 0x00000002000e7825 */ /* 0x000fe200078e0208 */
[----:B------:R1:W-:Y:S02]  /*1f090*/  @P5 STG.E.U16 desc[UR22][R10.64], R19 ;  /* 0x000000130a005986 */ /* 0x0003e4000c101516 */
[----:B------:R-:W-:Y:S02]  /*1f0a0*/  ISETP.GE.AND P3, PT, R17, UR33, PT ;  /* 0x0000002111007c0c */ /* 0x000fe4000bf66270 */
[----:B-----5:R-:W-:Y:S01]  /*1f0b0*/  PRMT R18, R71, 0x7610, R18 ;  /* 0x0000761047127816 */ /* 0x020fe20000000012 */
[----:B------:R-:W-:Y:S01]  /*1f0c0*/  @P4 STG.E.U16 desc[UR22][R12.64], R20 ;  /* 0x000000140c004986 */ /* 0x000fe2000c101516 */
[----:B------:R-:W-:Y:S01]  /*1f0d0*/  ISETP.LT.AND P4, PT, R74, UR41, !P0 ;  /* 0x000000294a007c0c */ /* 0x000fe2000c781270 */
[----:B-1----:R-:W-:Y:S01]  /*1f0e0*/  IMAD.WIDE R10, R0, 0x2, R2 ;  /* 0x00000002000a7825 */ /* 0x002fe200078e0202 */
[----:B------:R-:W-:Y:S01]  /*1f0f0*/  ISETP.LT.AND P5, PT, R73, UR66, !P0 ;  /* 0x0000004249007c0c */ /* 0x000fe2000c7a1270 */
[----:B------:R1:W-:Y:S01]  /*1f100*/  @P6 STG.E.U16 desc[UR22][R14.64], R18 ;  /* 0x000000120e006986 */ /* 0x0003e2000c101516 */
[----:B------:R-:W5:Y:S01]  /*1f110*/  LDCU UR33, c[0x0][0x398] ;  /* 0x00007300ff2177ac */ /* 0x000f620008000800 */
[----:B----4-:R-:W-:-:S02]  /*1f120*/  PRMT R17, R70, 0x7610, R17 ;  /* 0x0000761046117816 */ /* 0x010fc40000000011 */
[----:B------:R-:W4:Y:S01]  /*1f130*/  LDL.LU R71, [R1+0x9c] ;  /* 0x00009c0001477983 */ /* 0x000f220000300800 */
[----:B------:R-:W-:Y:S01]  /*1f140*/  ISETP.LT.AND P6, PT, R92, UR55, !P0 ;  /* 0x000000375c007c0c */ /* 0x000fe2000c7c1270 */
[----:B------:R-:W-:Y:S01]  /*1f150*/  VIADD R16, R65, 0x69 ;  /* 0x0000006941107836 */ /* 0x000fe20000000000 */
[----:B------:R-:W0:Y:S01]  /*1f160*/  LDCU UR41, c[0x0][0x39c] ;  /* 0x00007380ff2977ac */ /* 0x000e220008000800 */
[----:B-1----:R-:W-:Y:S01]  /*1f170*/  F2FP.F16.F32.PACK_AB R18, R41, R91 ;  /* 0x0000005b2912723e */ /* 0x002fe200000000ff */
[----:B------:R-:W-:Y:S01]  /*1f180*/  IMAD.WIDE R12, R0, 0x2, R6 ;  /* 0x00000002000c7825 */ /* 0x000fe200078e0206 */
[----:B------:R-:W5:Y:S01]  /*1f190*/  LDL.S16 R91, [R1+0x388] ;  /* 0x00038800015b7983 */ /* 0x000f620000100600 */
[----:B------:R-:W-:Y:S01]  /*1f1a0*/  F2FP.F16.F32.PACK_AB R20, R42, R72 ;  /* 0x000000482a14723e */ /* 0x000fe200000000ff */
[----:B------:R-:W1:Y:S02]  /*1f1b0*/  LDCU UR55, c[0x0][0x39c] ;  /* 0x00007380ff3777ac */ /* 0x000e640008000800 */
[----:B------:R-:W5:Y:S01]  /*1f1c0*/  LDL.LU.S16 R70, [R1+0x38a] ;  /* 0x00038a0001467983 */ /* 0x000f620000300600 */
[----:B------:R-:W-:Y:S01]  /*1f1d0*/  PRMT R19, R18, 0x7632, R19 ;  /* 0x0000763212137816 */ /* 0x000fe20000000013 */
[----:B------:R-:W-:-:S02]  /*1f1e0*/  IMAD.WIDE R14, R0, 0x2, R4 ;  /* 0x00000002000e7825 */ /* 0x000fc400078e0204 */
[----:B------:R-:W-:Y:S04]  /*1f1f0*/  @P4 STG.E.U16 desc[UR22][R10.64], R17 ;  /* 0x000000110a004986 */ /* 0x000fe8000c101516 */
[----:B------:R2:W-:Y:S04]  /*1f200*/  @P5 STG.E.U16 desc[UR22][R12.64], R18 ;  /* 0x000000120c005986 */ /* 0x0005e8000c101516 */
[----:B------:R3:W-:Y:S01]  /*1f210*/  @P6 STG.E.U16 desc[UR22][R14.64], R19 ;  /* 0x000000130e006986 */ /* 0x0007e2000c101516 */
[----:B--2---:R-:W-:-:S03]  /*1f220*/  PRMT R18, R90, 0x7610, R18 ;  /* 0x000076105a127816 */ /* 0x004fc60000000012 */
[----:B------:R-:W2:Y:S01]  /*1f230*/  LDL.S16 R90, [R1+0x38c] ;  /* 0x00038c00015a7983 */ /* 0x000ea20000100600 */
[----:B---3--:R-:W-:-:S03]  /*1f240*/  PRMT R19, R89, 0x7610, R19 ;  /* 0x0000761059137816 */ /* 0x008fc60000000013 */
[----:B------:R-:W3:Y:S01]  /*1f250*/  LDL.LU.S16 R89, [R1+0x38e] ;  /* 0x00038e0001597983 */ /* 0x000ee20000300600 */
[----:B------:R-:W-:Y:S02]  /*1f260*/  ISETP.LT.AND P6, PT, R66, UR64, !P1 ;  /* 0x0000004042007c0c */ /* 0x000fe4000cfc1270 */
[----:B------:R-:W-:Y:S01]  /*1f270*/  ISETP.LT.AND P5, PT, R74, UR60, !P1 ;  /* 0x0000003c4a007c0c */ /* 0x000fe2000cfa1270 */
[----:B------:R-:W-:Y:S01]  /*1f280*/  VIADD R0, R0, UR30 ;  /* 0x0000001e00007c36 */ /* 0x000fe20008000000 */
[----:B------:R-:W-:Y:S01]  /*1f290*/  ISETP.LT.AND P4, PT, R73, UR68, !P1 ;  /* 0x0000004449007c0c */ /* 0x000fe2000cf81270 */
[----:B------:R-:W3:Y:S01]  /*1f2a0*/  LDL.LU R75, [R1+0xa0] ;  /* 0x0000a000014b7983 */ /* 0x000ee20000300800 */
[----:B------:R-:W-:Y:S01]  /*1f2b0*/  ISETP.LT.AND P1, PT, R92, UR73, !P1 ;  /* 0x000000495c007c0c */ /* 0x000fe2000cf21270 */
[----:B------:R-:W-:Y:S01]  /*1f2c0*/  IMAD.WIDE R10, R0, 0x2, R8 ;  /* 0x00000002000a7825 */ /* 0x000fe200078e0208 */
[----:B------:R-:W-:Y:S01]  /*1f2d0*/  ISETP.GE.AND P0, PT, R16, UR20, PT ;  /* 0x0000001410007c0c */ /* 0x000fe2000bf06270 */
[----:B------:R-:W0:Y:S02]  /*1f2e0*/  LDCU UR20, c[0x0][0x398] ;  /* 0x00007300ff1477ac */ /* 0x000e240008000800 */
[----:B------:R-:W-:Y:S01]  /*1f2f0*/  IMAD.WIDE R12, R0, 0x2, R2 ;  /* 0x00000002000c7825 */ /* 0x000fe200078e0202 */
[----:B------:R-:W-:-:S03]  /*1f300*/  PRMT R21, R20, 0x7632, R21 ;  /* 0x0000763214157816 */ /* 0x000fc60000000015 */
[C---:B------:R-:W-:Y:S01]  /*1f310*/  IMAD.WIDE R14, R0.reuse, 0x2, R6 ;  /* 0x00000002000e7825 */ /* 0x040fe200078e0206 */
[----:B------:R0:W-:Y:S03]  /*1f320*/  @P6 STG.E.U16 desc[UR22][R10.64], R18 ;  /* 0x000000120a006986 */ /* 0x0001e6000c101516 */
[----:B------:R-:W-:Y:S01]  /*1f330*/  IMAD.WIDE R16, R0, 0x2, R4 ;  /* 0x0000000200107825 */ /* 0x000fe200078e0204 */
[----:B------:R-:W-:Y:S04]  /*1f340*/  @P5 STG.E.U16 desc[UR22][R12.64], R19 ;  /* 0x000000130c005986 */ /* 0x000fe8000c101516 */
[----:B------:R-:W-:Y:S01]  /*1f350*/  @P4 STG.E.U16 desc[UR22][R14.64], R20 ;  /* 0x000000140e004986 */ /* 0x000fe2000c101516 */
[----:B------:R-:W-:-:S03]  /*1f360*/  ISETP.LT.AND P4, PT, R66, UR67, !P2 ;  /* 0x0000004342007c0c */ /* 0x000fc6000d781270 */
[----:B------:R1:W-:Y:S01]  /*1f370*/  @P1 STG.E.U16 desc[UR22][R16.64], R21 ;  /* 0x0000001510001986 */ /* 0x0003e2000c101516 */
[----:B------:R-:W-:-:S04]  /*1f380*/  VIADD R0, R0, UR30 ;  /* 0x0000001e00007c36 */ /* 0x000fc80008000000 */
[----:B0-----:R-:W-:-:S04]  /*1f390*/  IMAD.WIDE R10, R0, 0x2, R8 ;  /* 0x00000002000a7825 */ /* 0x001fc800078e0208 */
[----:B-1----:R-:W-:Y:S02]  /*1f3a0*/  VIADD R16, R65, 0x6a ;  /* 0x0000006a41107836 */ /* 0x002fe40000000000 */
[----:B------:R-:W-:-:S03]  /*1f3b0*/  IMAD.WIDE R12, R0, 0x2, R2 ;  /* 0x00000002000c7825 */ /* 0x000fc600078e0202 */
[----:B------:R-:W-:Y:S01]  /*1f3c0*/  ISETP.GE.AND P1, PT, R16, UR43, PT ;  /* 0x0000002b10007c0c */ /* 0x000fe2000bf26270 */
[----:B------:R-:W-:Y:S01]  /*1f3d0*/  IMAD.WIDE R14, R0, 0x2, R6 ;  /* 0x00000002000e7825 */ /* 0x000fe200078e0206 */
[----:B----4-:R-:W-:Y:S02]  /*1f3e0*/  F2FP.F16.F32.PACK_AB R43, R43, R71 ;  /* 0x000000472b2b723e */ /* 0x010fe400000000ff */
[----:B-----5:R-:W-:Y:S01]  /*1f3f0*/  PRMT R18, R91, 0x7610, R18 ;  /* 0x000076105b127816 */ /* 0x020fe20000000012 */
[----:B------:R-:W4:Y:S01]  /*1f400*/  LDL.S16 R71, [R1+0x390] ;  /* 0x0003900001477983 */ /* 0x000f220000100600 */
[----:B------:R-:W-:-:S03]  /*1f410*/  PRMT R17, R70, 0x7610, R17 ;  /* 0x0000761046117816 */ /* 0x000fc60000000011 */
[----:B------:R-:W5:Y:S01]  /*1f420*/  LDL.LU R91, [R1+0xa4] ;  /* 0x0000a400015b7983 */ /* 0x000f620000300800 */
[----:B------:R-:W-:Y:S01]  /*1f430*/  VIADD R16, R0, UR30 ;  /* 0x0000001e00107c36 */ /* 0x000fe20008000000 */
[----:B------:R-:W-:Y:S01]  /*1f440*/  ISETP.LT.AND P5, PT, R74, UR6, !P2 ;  /* 0x000000064a007c0c */ /* 0x000fe2000d7a1270 */
[----:B------:R-:W0:Y:S01]  /*1f450*/  LDCU UR6, c[0x0][0x398] ;  /* 0x00007300ff0677ac */ /* 0x000e220008000800 */
[----:B------:R-:W5:Y:S01]  /*1f460*/  LDL.LU.S16 R70, [R1+0x392] ;  /* 0x0003920001467983 */ /* 0x000f620000300600 */
[----:B------:R-:W-:Y:S02]  /*1f470*/  ISETP.LT.AND P6, PT, R73, UR4, !P2 ;  /* 0x0000000449007c0c */ /* 0x000fe4000d7c1270 */
[----:B------:R-:W-:Y:S01]  /*1f480*/  PRMT R19, R43, 0x7632, R19 ;  /* 0x000076322b137816 */ /* 0x000fe20000000013 */
[----:B------:R2:W-:Y:S01]  /*1f490*/  @P4 STG.E.U16 desc[UR22][R10.64], R18 ;  /* 0x000000120a004986 */ /* 0x0005e2000c101516 */
[----:B------:R-:W1:Y:S03]  /*1f4a0*/  LDCU UR4, c[0x0][0x398] ;  /* 0x00007300ff0477ac */ /* 0x000e660008000800 */
[----:B------:R-:W5:Y:S01]  /*1f4b0*/  LDL.LU R72, [R1+0xa8] ;  /* 0x0000a80001487983 */ /* 0x000f620000300800 */
[----:B------:R-:W0:Y:S01]  /*1f4c0*/  LDCU UR43, c[0x0][0x398] ;  /* 0x00007300ff2b77ac */ /* 0x000e220008000800 */
[----:B--2---:R-:W-:Y:S01]  /*1f4d0*/  PRMT R18, R90, 0x7610, R18 ;  /* 0x000076105a127816 */ /* 0x004fe20000000012 */
[----:B------:R-:W-:Y:S01]  /*1f4e0*/  IMAD.WIDE R10, R0, 0x2, R4 ;  /* 0x00000002000a7825 */ /* 0x000fe200078e0204 */
[----:B------:R-:W2:Y:S01]  /*1f4f0*/  LDL.S16 R90, [R1+0x394] ;  /* 0x00039400015a7983 */ /* 0x000ea20000100600 */
[----:B---3--:R-:W-:-:S03]  /*1f500*/  PRMT R0, R89, 0x7610, R0 ;  /* 0x0000761059007816 */ /* 0x008fc60000000000 */
[----:B------:R-:W3:Y:S01]  /*1f510*/  LDL.LU.S16 R89, [R1+0x396] ;  /* 0x0003960001597983 */ /* 0x000ee20000300600 */
[----:B------:R-:W-:Y:S01]  /*1f520*/  ISETP.LT.AND P4, PT, R92, UR31, !P2 ;  /* 0x0000001f5c007c0c */ /* 0x000fe2000d781270 */
[----:B------:R-:W0:Y:S02]  /*1f530*/  LDCU UR31, c[0x0][0x398] ;  /* 0x00007300ff1f77ac */ /* 0x000e240008000800 */
[----:B------:R1:W-:Y:S01]  /*1f540*/  @P5 STG.E.U16 desc[UR22][R12.64], R17 ;  /* 0x000000110c005986 */ /* 0x0003e2000c101516 */
[----:B------:R-:W-:-:S03]  /*1f550*/  ISETP.LT.AND P5, PT, R66, UR44, !P3 ;  /* 0x0000002c42007c0c */ /* 0x000fc6000dfa1270 */
[----:B------:R0:W-:Y:S01]  /*1f560*/  @P6 STG.E.U16 desc[UR22][R14.64], R43 ;  /* 0x0000002b0e006986 */ /* 0x0001e2000c101516 */
[----:B------:R-:W-:Y:S01]  /*1f570*/  ISETP.LT.AND P6, PT, R74, UR69, !P3 ;  /* 0x000000454a007c0c */ /* 0x000fe2000dfc1270 */
[----:B-1----:R-:W-:Y:S02]  /*1f580*/  VIADD R17, R65, 0x6b ;  /* 0x0000006b41117836 */ /* 0x002fe40000000000 */
[----:B------:R-:W-:-:S03]  /*1f590*/  IMAD.WIDE R12, R16, 0x2, R8 ;  /* 0x00000002100c7825 */ /* 0x000fc600078e0208 */
[----:B------:R-:W-:Y:S01]  /*1f5a0*/  ISETP.GE.AND P2, PT, R17, UR36, PT ;  /* 0x0000002411007c0c */ /* 0x000fe2000bf46270 */
[----:B0-----:R-:W-:Y:S01]  /*1f5b0*/  IMAD.WIDE R14, R16, 0x2, R2 ;  /* 0x00000002100e7825 */ /* 0x001fe200078e0202 */
[----:B------:R0:W-:Y:S03]  /*1f5c0*/  @P4 STG.E.U16 desc[UR22][R10.64], R19 ;  /* 0x000000130a004986 */ /* 0x0001e6000c101516 */
[----:B------:R-:W-:Y:S01]  /*1f5d0*/  VIADD R17, R65, 0x6c ;  /* 0x0000006c41117836 */ /* 0x000fe20000000000 */
[----:B------:R1:W-:Y:S01]  /*1f5e0*/  @P5 STG.E.U16 desc[UR22][R12.64], R18 ;  /* 0x000000120c005986 */ /* 0x0003e2000c101516 */
[----:B------:R-:W-:Y:S01]  /*1f5f0*/  ISETP.LT.AND P5, PT, R73, UR48, !P3 ;  /* 0x0000003049007c0c */ /* 0x000fe2000dfa1270 */
[----:B------:R-:W2:Y:S01]  /*1f600*/  LDCU UR36, c[0x0][0x398] ;  /* 0x00007300ff2477ac */ /* 0x000ea20008000800 */
[----:B------:R-:W-:Y:S01]  /*1f610*/  ISETP.LT.AND P4, PT, R92, UR10, !P3 ;  /* 0x0000000a5c007c0c */ /* 0x000fe2000df81270 */
[----:B------:R1:W-:Y:S01]  /*1f620*/  @P6 STG.E.U16 desc[UR22][R14.64], R0 ;  /* 0x000000000e006986 */ /* 0x0003e2000c101516 */
[----:B------:R-:W-:Y:S01]  /*1f630*/  ISETP.GE.AND P3, PT, R17, UR50, PT ;  /* 0x0000003211007c0c */ /* 0x000fe2000bf66270 */
[----:B------:R-:W2:Y:S01]  /*1f640*/  LDCU UR10, c[0x0][0x39c] ;  /* 0x00007380ff0a77ac */ /* 0x000ea20008000800 */
[----:B------:R-:W-:-:S02]  /*1f650*/  ISETP.LT.AND P6, PT, R66, UR75, !P0 ;  /* 0x0000004b42007c0c */ /* 0x000fc4000c7c1270 */
[----:B------:R-:W-:Y:S01]  /*1f660*/  F2FP.F16.F32.PACK_AB R44, R44, R75 ;  /* 0x0000004b2c2c723e */ /* 0x000fe200000000ff */
[----:B0-----:R-:W-:-:S03]  /*1f670*/  IMAD.WIDE R10, R16, 0x2, R6 ;  /* 0x00000002100a7825 */ /* 0x001fc600078e0206 */
[----:B-1----:R-:W-:Y:S01]  /*1f680*/  PRMT R18, R44, 0x7632, R18 ;  /* 0x000076322c127816 */ /* 0x002fe20000000012 */
[C---:B------:R-:W-:Y:S02]  /*1f690*/  VIADD R0, R16.reuse, UR30 ;  /* 0x0000001e10007c36 */ /* 0x040fe40008000000 */
[----:B------:R-:W-:Y:S01]  /*1f6a0*/  IMAD.WIDE R12, R16, 0x2, R4 ;  /* 0x00000002100c7825 */ /* 0x000fe200078e0204 */
[----:B------:R0:W-:Y:S03]  /*1f6b0*/  @P5 STG.E.U16 desc[UR22][R10.64], R44 ;  /* 0x0000002c0a005986 */ /* 0x0001e6000c101516 */
[C---:B------:R-:W-:Y:S01]  /*1f6c0*/  IMAD.WIDE R14, R0.reuse, 0x2, R8 ;  /* 0x00000002000e7825 */ /* 0x040fe200078e0208 */
[----:B------:R1:W-:Y:S03]  /*1f6d0*/  @P4 STG.E.U16 desc[UR22][R12.64], R18 ;  /* 0x000000120c004986 */ /* 0x0003e6000c101516 */
[----:B------:R-:W-:-:S02]  /*1f6e0*/  VIADD R19, R0, UR30 ;  /* 0x0000001e00137c36 */ /* 0x000fc40008000000 */
[----:B0-----:R-:W-:-:S04]  /*1f6f0*/  IMAD.WIDE R10, R0, 0x2, R2 ;  /* 0x00000002000a7825 */ /* 0x001fc800078e0202 */
[----:B-1----:R-:W-:Y:S01]  /*1f700*/  IMAD.WIDE R12, R0, 0x2, R6 ;  /* 0x00000002000c7825 */ /* 0x002fe200078e0206 */
[----:B----4-:R-:W-:Y:S02]  /*1f710*/  PRMT R20, R71, 0x7610, R20 ;  /* 0x0000761047147816 */ /* 0x010fe40000000014 */
[----:B------:R-:W4:Y:S01]  /*1f720*/  LDL.LU R71, [R1+0xac] ;  /* 0x0000ac0001477983 */ /* 0x000f220000300800 */
[----:B-----5:R-:W-:-:S03]  /*1f730*/  F2FP.F16.F32.PACK_AB R45, R45, R91 ;  /* 0x0000005b2d2d723e */ /* 0x020fc600000000ff */
[----:B------:R-:W5:Y:S01]  /*1f740*/  LDL.S16 R91, [R1+0x398] ;  /* 0x00039800015b7983 */ /* 0x000f620000100600 */
[----:B------:R-:W-:-:S03]  /*1f750*/  PRMT R17, R70, 0x7610, R17 ;  /* 0x0000761046117816 */ /* 0x000fc60000000011 */
[----:B------:R-:W5:Y:S04]  /*1f760*/  LDL.LU.S16 R70, [R1+0x39a] ;  /* 0x00039a0001467983 */ /* 0x000f680000300600 */
[----:B------:R0:W-:Y:S02]  /*1f770*/  @P6 STG.E.U16 desc[UR22][R14.64], R20 ;  /* 0x000000140e006986 */ /* 0x0001e4000c101516 */
[----:B0-----:R-:W-:Y:S01]  /*1f780*/  IMAD.WIDE R14, R0, 0x2, R4 ;  /* 0x00000002000e7825 */ /* 0x001fe200078e0204 */
[----:B--2---:R-:W-:Y:S02]  /*1f790*/  PRMT R0, R90, 0x7610, R0 ;  /* 0x000076105a007816 */ /* 0x004fe40000000000 */
[----:B------:R-:W2:Y:S01]  /*1f7a0*/  LDL.S16 R90, [R1+0x39c] ;  /* 0x00039c00015a7983 */ /* 0x000ea20000100600 */
[----:B---3--:R-:W-:-:S03]  /*1f7b0*/  PRMT R20, R89, 0x7610, R20 ;  /* 0x0000761059147816 */ /* 0x008fc60000000014 */
[----:B------:R-:W3:Y:S01]  /*1f7c0*/  LDL.LU.S16 R89, [R1+0x39e] ;  /* 0x00039e0001597983 */ /* 0x000ee20000300600 */
[----:B------:R-:W-:Y:S02]  /*1f7d0*/  ISETP.LT.AND P4, PT, R74, UR61, !P0 ;  /* 0x0000003d4a007c0c */ /* 0x000fe4000c781270 */
[----:B------:R-:W-:Y:S01]  /*1f7e0*/  ISETP.LT.AND P5, PT, R73, UR28, !P0 ;  /* 0x0000001c49007c0c */ /* 0x000fe2000c7a1270 */
[----:B------:R-:W-:Y:S01]  /*1f7f0*/  VIADD R16, R65, 0x6d ;  /* 0x0000006d41107836 */ /* 0x000fe20000000000 */
[----:B------:R-:W-:Y:S01]  /*1f800*/  ISETP.LT.AND P6, PT, R92, UR42, !P0 ;  /* 0x0000002a5c007c0c */ /* 0x000fe2000c7c1270 */
[----:B------:R-:W3:Y:S01]  /*1f810*/  LDL.LU R75, [R1+0xb0] ;  /* 0x0000b000014b7983 */ /* 0x000ee20000300800 */
[----:B------:R-:W-:Y:S01]  /*1f820*/  PRMT R18, R45, 0x7632, R18 ;  /* 0x000076322d127816 */ /* 0x000fe20000000012 */
[----:B------:R-:W0:Y:S06]  /*1f830*/  LDCU UR28, c[0x0][0x398] ;  /* 0x00007300ff1c77ac */ /* 0x000e2c0008000800 */
[----:B------:R1:W-:Y:S01]  /*1f840*/  @P4 STG.E.U16 desc[UR22][R10.64], R17 ;  /* 0x000000110a004986 */ /* 0x0003e2000c101516 */
[----:B------:R-:W-:Y:S01]  /*1f850*/  F2FP.F16.F32.PACK_AB R46, R46, R72 ;  /* 0x000000482e2e723e */ /* 0x000fe200000000ff */
[----:B------:R-:W0:Y:S02]  /*1f860*/  LDCU UR42, c[0x0][0x398] ;  /* 0x00007300ff2a77ac */ /* 0x000e240008000800 */
[----:B------:R0:W-:Y:S01]  /*1f870*/  @P5 STG.E.U16 desc[UR22][R12.64], R45 ;  /* 0x0000002d0c005986 */ /* 0x0001e2000c101516 */
[----:B------:R-:W-:Y:S01]  /*1f880*/  ISETP.LT.AND P5, PT, R74, UR38, !P1 ;  /* 0x000000264a007c0c */ /* 0x000fe2000cfa1270 */
[----:B------:R-:W2:Y:S02]  /*1f890*/  LDCU UR38, c[0x0][0x398] ;  /* 0x00007300ff2677ac */ /* 0x000ea40008000800 */
[----:B------:R0:W-:Y:S01]  /*1f8a0*/  @P6 STG.E.U16 desc[UR22][R14.64], R18 ;  /* 0x000000120e006986 */ /* 0x0001e2000c101516 */
[----:B------:R-:W-:Y:S01]  /*1f8b0*/  ISETP.LT.AND P6, PT, R66, UR18, !P1 ;  /* 0x0000001242007c0c */ /* 0x000fe2000cfc1270 */
[----:B------:R-:W2:Y:S01]  /*1f8c0*/  LDCU UR18, c[0x0][0x39c] ;  /* 0x00007380ff1277ac */ /* 0x000ea20008000800 */
[----:B------:R-:W-:-:S02]  /*1f8d0*/  ISETP.LT.AND P4, PT, R73, UR47, !P1 ;  /* 0x0000002f49007c0c */ /* 0x000fc4000cf81270 */
[----:B------:R-:W-:Y:S01]  /*1f8e0*/  ISETP.LT.AND P1, PT, R92, UR32, !P1 ;  /* 0x000000205c007c0c */ /* 0x000fe2000cf21270 */
[C---:B-1----:R-:W-:Y:S01]  /*1f8f0*/  IMAD.WIDE R10, R19.reuse, 0x2, R8 ;  /* 0x00000002130a7825 */ /* 0x042fe200078e0208 */
[----:B------:R-:W-:Y:S01]  /*1f900*/  ISETP.GE.AND P0, PT, R16, UR39, PT ;  /* 0x0000002710007c0c */ /* 0x000fe2000bf06270 */
[----:B------:R-:W1:Y:S02]  /*1f910*/  LDCU UR39, c[0x0][0x398] ;  /* 0x00007300ff2777ac */ /* 0x000e640008000800 */
[C---:B0-----:R-:W-:Y:S01]  /*1f920*/  IMAD.WIDE R12, R19.reuse, 0x2, R2 ;  /* 0x00000002130c7825 */ /* 0x041fe200078e0202 */
[----:B------:R-:W-:Y:S01]  /*1f930*/  PRMT R18, R46, 0x7632, R18 ;  /* 0x000076322e127816 */ /* 0x000fe20000000012 */
[----:B------:R-:W0:Y:S02]  /*1f940*/  LDCU UR32, c[0x0][0x398] ;  /* 0x00007300ff2077ac */ /* 0x000e240008000800 */
[C---:B------:R-:W-:Y:S01]  /*1f950*/  IMAD.WIDE R14, R19.reuse, 0x2, R6 ;  /* 0x00000002130e7825 */ /* 0x040fe200078e0206 */
[----:B------:R0:W-:Y:S03]  /*1f960*/  @P6 STG.E.U16 desc[UR22][R10.64], R0 ;  /* 0x000000000a006986 */ /* 0x0001e6000c101516 */
[C---:B------:R-:W-:Y:S01]  /*1f970*/  IMAD.WIDE R16, R19.reuse, 0x2, R4 ;  /* 0x0000000213107825 */ /* 0x040fe200078e0204 */
[----:B------:R0:W-:Y:S04]  /*1f980*/  @P5 STG.E.U16 desc[UR22][R12.64], R20 ;  /* 0x000000140c005986 */ /* 0x0001e8000c101516 */
[----:B------:R1:W-:Y:S04]  /*1f990*/  @P4 STG.E.U16 desc[UR22][R14.64], R46 ;  /* 0x0000002e0e004986 */ /* 0x0003e8000c101516 */
[----:B------:R5:W-:Y:S01]  /*1f9a0*/  @P1 STG.E.U16 desc[UR22][R16.64], R18 ;  /* 0x0000001210001986 */ /* 0x000be2000c101516 */
[----:B------:R-:W-:Y:S01]  /*1f9b0*/  ISETP.LT.AND P4, PT, R66, UR51, !P2 ;  /* 0x0000003342007c0c */ /* 0x000fe2000d781270 */
[----:B------:R-:W-:-:S04]  /*1f9c0*/  VIADD R19, R19, UR30 ;  /* 0x0000001e13137c36 */ /* 0x000fc80008000000 */
[----:B0-----:R-:W-:-:S04]  /*1f9d0*/  IMAD.WIDE R10, R19, 0x2, R8 ;  /* 0x00000002130a7825 */ /* 0x001fc800078e0208 */
[----:B------:R-:W-:-:S04]  /*1f9e0*/  IMAD.WIDE R12, R19, 0x2, R2 ;  /* 0x00000002130c7825 */ /* 0x000fc800078e0202 */
[----:B-1----:R-:W-:-:S04]  /*1f9f0*/  IMAD.WIDE R14, R19, 0x2, R6 ;  /* 0x00000002130e7825 */ /* 0x002fc800078e0206 */
[----:B------:R-:W-:Y:S01]  /*1fa00*/  VIADD R21, R19, UR30 ;  /* 0x0000001e13157c36 */ /* 0x000fe20008000000 */
[----:B----4-:R-:W-:Y:S02]  /*1fa10*/  F2FP.F16.F32.PACK_AB R47, R47, R71 ;  /* 0x000000472f2f723e */ /* 0x010fe400000000ff */
[----:B------:R-:W4:Y:S01]  /*1fa20*/  LDL.S16 R71, [R1+0x3b4] ;  /* 0x0003b40001477983 */ /* 0x000f220000100600 */
[----:B-----5:R-:W-:-:S03]  /*1fa30*/  PRMT R17, R91, 0x7610, R17 ;  /* 0x000076105b117816 */ /* 0x020fc60000000011 */
[----:B------:R-:W5:Y:S01]  /*1fa40*/  LDL.LU R91, [R1+0xb4] ;  /* 0x0000b400015b7983 */ /* 0x000f620000300800 */
[----:B------:R-:W-:-:S03]  /*1fa50*/  PRMT R20, R70, 0x7610, R20 ;  /* 0x0000761046147816 */ /* 0x000fc60000000014 */
[----:B------:R-:W5:Y:S04]  /*1fa60*/  LDL.LU.S16 R70, [R1+0x3b6] ;  /* 0x0003b60001467983 */ /* 0x000f680000300600 */
[----:B------:R-:W5:Y:S04]  /*1fa70*/  LDL.LU R72, [R1+0xb8] ;  /* 0x0000b80001487983 */ /* 0x000f680000300800 */
[----:B------:R0:W-:Y:S01]  /*1fa80*/  @P4 STG.E.U16 desc[UR22][R10.64], R17 ;  /* 0x000000110a004986 */ /* 0x0001e2000c101516 */
[----:B--2---:R-:W-:-:S03]  /*1fa90*/  PRMT R18, R90, 0x7610, R18 ;  /* 0x000076105a127816 */ /* 0x004fc60000000012 */
[----:B------:R-:W2:Y:S01]  /*1faa0*/  LDL.S16 R90, [R1+0x3b8] ;  /* 0x0003b800015a7983 */ /* 0x000ea20000100600 */
[----:B0-----:R-:W-:Y:S01]  /*1fab0*/  IMAD.WIDE R10, R19, 0x2, R4 ;  /* 0x00000002130a7825 */ /* 0x001fe200078e0204 */
[----:B---3--:R-:W-:Y:S02]  /*1fac0*/  PRMT R19, R89, 0x7610, R19 ;  /* 0x0000761059137816 */ /* 0x008fe40000000013 */
[----:B------:R-:W3:Y:S01]  /*1fad0*/  LDL.LU.S16 R89, [R1+0x3ba] ;  /* 0x0003ba0001597983 */ /* 0x000ee20000300600 */
[----:B------:R-:W-:Y:S02]  /*1fae0*/  ISETP.LT.AND P5, PT, R74, UR57, !P2 ;  /* 0x000000394a007c0c */ /* 0x000fe4000d7a1270 */
[----:B------:R-:W-:Y:S02]  /*1faf0*/  ISETP.LT.AND P6, PT, R73, UR37, !P2 ;  /* 0x0000002549007c0c */ /* 0x000fe4000d7c1270 */
[----:B------:R-:W-:Y:S01]  /*1fb00*/  PRMT R16, R47, 0x7632, R16 ;  /* 0x000076322f107816 */ /* 0x000fe20000000010 */
[----:B------:R-:W-:Y:S01]  /*1fb10*/  VIADD R0, R65, 0x6e ;  /* 0x0000006e41007836 */ /* 0x000fe20000000000 */
[----:B------:R-:W-:-:S02]  /*1fb20*/  ISETP.LT.AND P4, PT, R92, UR24, !P2 ;  /* 0x000000185c007c0c */ /* 0x000fc4000d781270 */
[----:B------:R-:W-:Y:S01]  /*1fb30*/  F2FP.F16.F32.PACK_AB R48, R48, R75 ;  /* 0x0000004b3030723e */ /* 0x000fe200000000ff */
[----:B------:R-:W-:-:S04]  /*1fb40*/  VIADD R17, R21, UR30 ;  /* 0x0000001e15117c36 */ /* 0x000fc80008000000 */
[----:B------:R0:W-:Y:S01]  /*1fb50*/  @P5 STG.E.U16 desc[UR22][R12.64], R20 ;  /* 0x000000140c005986 */ /* 0x0001e2000c101516 */
[----:B------:R-:W-:Y:S01]  /*1fb60*/  ISETP.LT.AND P5, PT, R66, UR9, !P3 ;  /* 0x0000000942007c0c */ /* 0x000fe2000dfa1270 */
[----:B------:R-:W1:Y:S02]  /*1fb70*/  LDCU UR9, c[0x0][0x39c] ;  /* 0x00007380ff0977ac */ /* 0x000e640008000800 */
[----:B------:R1:W-:Y:S01]  /*1fb80*/  @P6 STG.E.U16 desc[UR22][R14.64], R47 ;  /* 0x0000002f0e006986 */ /* 0x0003e2000c101516 */
[----:B------:R-:W-:Y:S01]  /*1fb90*/  ISETP.LT.AND P6, PT, R74, UR56, !P3 ;  /* 0x000000384a007c0c */ /* 0x000fe2000dfc1270 */
[----:B------:R-:W2:Y:S02]  /*1fba0*/  LDCU UR37, c[0x0][0x398] ;  /* 0x00007300ff2577ac */ /* 0x000ea40008000800 */
[----:B------:R1:W-:Y:S01]  /*1fbb0*/  @P4 STG.E.U16 desc[UR22][R10.64], R16 ;  /* 0x000000100a004986 */ /* 0x0003e2000c101516 */
[----:B------:R-:W-:Y:S01]  /*1fbc0*/  ISETP.GE.AND P1, PT, R0, UR16, PT ;  /* 0x0000001000007c0c */ /* 0x000fe2000bf26270 */
[----:B------:R-:W2:Y:S01]  /*1fbd0*/  LDCU UR24, c[0x0][0x398] ;  /* 0x00007300ff1877ac */ /* 0x000ea20008000800 */
[----:B0-----:R-:W-:Y:S01]  /*1fbe0*/  IMAD.WIDE R12, R21, 0x2, R8 ;  /* 0x00000002150c7825 */ /* 0x001fe200078e0208 */
[----:B------:R-:W-:Y:S01]  /*1fbf0*/  ISETP.LT.AND P4, PT, R92, UR53, !P3 ;  /* 0x000000355c007c0c */ /* 0x000fe2000df81270 */
[----:B------:R-:W0:Y:S03]  /*1fc00*/  LDCU UR16, c[0x0][0x398] ;  /* 0x00007300ff1077ac */ /* 0x000e260008000800 */
[----:B------:R0:W-:Y:S01]  /*1fc10*/  @P5 STG.E.U16 desc[UR22][R12.64], R18 ;  /* 0x000000120c005986 */ /* 0x0001e2000c101516 */
[----:B------:R-:W-:Y:S01]  /*1fc20*/  ISETP.LT.AND P5, PT, R73, UR49, !P3 ;  /* 0x0000003149007c0c */ /* 0x000fe2000dfa1270 */
[----:B-1----:R-:W-:Y:S01]  /*1fc30*/  IMAD.WIDE R14, R21, 0x2, R2 ;  /* 0x00000002150e7825 */ /* 0x002fe200078e0202 */
[----:B------:R-:W-:-:S03]  /*1fc40*/  PRMT R16, R48, 0x7632, R16 ;  /* 0x0000763230107816 */ /* 0x000fc60000000010 */
[----:B------:R-:W-:Y:S01]  /*1fc50*/  VIADD R0, R65, 0x6f ;  /* 0x0000006f41007836 */ /* 0x000fe20000000000 */
[----:B------:R1:W-:Y:S01]  /*1fc60*/  @P6 STG.E.U16 desc[UR22][R14.64], R19 ;  /* 0x000000130e006986 */ /* 0x0003e2000c101516 */
[C---:B------:R-:W-:Y:S01]  /*1fc70*/  IMAD.WIDE R10, R21.reuse, 0x2, R6 ;  /* 0x00000002150a7825 */ /* 0x040fe200078e0206 */
[----:B------:R-:W-:Y:S01]  /*1fc80*/  ISETP.LT.AND P6, PT, R66, UR34, !P0 ;  /* 0x0000002242007c0c */ /* 0x000fe2000c7c1270 */
[----:B------:R-:W2:Y:S02]  /*1fc90*/  LDCU UR34, c[0x0][0x398] ;  /* 0x00007300ff2277ac */ /* 0x000ea40008000800 */
[----:B0-----:R-:W-:Y:S01]  /*1fca0*/  IMAD.WIDE R12, R21, 0x2, R4 ;  /* 0x00000002150c7825 */ /* 0x001fe200078e0204 */
[----:B------:R-:W-:Y:S01]  /*1fcb0*/  ISETP.GE.AND P2, PT, R0, UR41, PT ;  /* 0x0000002900007c0c */ /* 0x000fe2000bf46270 */
[----:B------:R0:W-:Y:S01]  /*1fcc0*/  @P5 STG.E.U16 desc[UR22][R10.64], R48 ;  /* 0x000000300a005986 */ /* 0x0001e2000c101516 */
[----:B------:R-:W2:Y:S01]  /*1fcd0*/  LDCU UR41, c[0x0][0x398] ;  /* 0x00007300ff2977ac */ /* 0x000ea20008000800 */
[----:B------:R-:W-:-:S02]  /*1fce0*/  VIADD R0, R65, 0x70 ;  /* 0x0000007041007836 */ /* 0x000fc40000000000 */
[----:B------:R4:W-:Y:S01]  /*1fcf0*/  @P4 STG.E.U16 desc[UR22][R12.64], R16 ;  /* 0x000000100c004986 */ /* 0x0009e2000c101516 */
[----:B------:R-:W-:Y:S01]  /*1fd00*/  ISETP.LT.AND P4, PT, R74, UR14, !P0 ;  /* 0x0000000e4a007c0c */ /* 0x000fe2000c781270 */
[----:B-1----:R-:W-:Y:S01]  /*1fd10*/  IMAD.WIDE R14, R17, 0x2, R8 ;  /* 0x00000002110e7825 */ /* 0x002fe200078e0208 */
[----:B------:R-:W-:Y:S01]  /*1fd20*/  ISETP.GE.AND P3, PT, R0, UR55, PT ;  /* 0x0000003700007c0c */ /* 0x000fe2000bf66270 */
[----:B------:R-:W1:Y:S02]  /*1fd30*/  LDCU UR14, c[0x0][0x398] ;  /* 0x00007300ff0e77ac */ /* 0x000e640008000800 */
[----:B------:R-:W-:Y:S01]  /*1fd40*/  VIADD R0, R65, 0x71 ;  /* 0x0000007141007836 */ /* 0x000fe20000000000 */
[----:B------:R-:W-:Y:S01]  /*1fd50*/  ISETP.LT.AND P5, PT, R73, UR45, !P0 ;  /* 0x0000002d49007c0c */ /* 0x000fe2000c7a1270 */
[----:B0-----:R-:W-:Y:S01]  /*1fd60*/  IMAD.WIDE R10, R17, 0x2, R2 ;  /* 0x00000002110a7825 */ /* 0x001fe200078e0202 */
[----:B----4-:R-:W-:Y:S02]  /*1fd70*/  PRMT R20, R71, 0x7610, R20 ;  /* 0x0000761047147816 */ /* 0x010fe40000000014 */
[----:B------:R-:W4:Y:S01]  /*1fd80*/  LDL.LU R71, [R1+0xbc] ;  /* 0x0000bc0001477983 */ /* 0x000f220000300800 */
[----:B-----5:R-:W-:-:S03]  /*1fd90*/  F2FP.F16.F32.PACK_AB R49, R49, R91 ;  /* 0x0000005b3131723e */ /* 0x020fc600000000ff */
[----:B------:R-:W5:Y:S01]  /*1fda0*/  LDL.S16 R91, [R1+0x3bc] ;  /* 0x0003bc00015b7983 */ /* 0x000f620000100600 */
[----:B------:R-:W-:-:S03]  /*1fdb0*/  PRMT R18, R70, 0x7610, R18 ;  /* 0x0000761046127816 */ /* 0x000fc60000000012 */
[----:B------:R-:W5:Y:S04]  /*1fdc0*/  LDL.LU.S16 R70, [R1+0x3be] ;  /* 0x0003be0001467983 */ /* 0x000f680000300600 */
[----:B------:R0:W-:Y:S01]  /*1fdd0*/  @P6 STG.E.U16 desc[UR22][R14.64], R20 ;  /* 0x000000140e006986 */ /* 0x0001e2000c101516 */
[----:B------:R-:W-:Y:S01]  /*1fde0*/  ISETP.LT.AND P6, PT, R92, UR40, !P0 ;  /* 0x000000285c007c0c */ /* 0x000fe2000c7c1270 */
[----:B------:R-:W-:Y:S01]  /*1fdf0*/  IMAD.WIDE R12, R17, 0x2, R6 ;  /* 0x00000002110c7825 */ /* 0x000fe200078e0206 */
[----:B------:R-:W-:Y:S01]  /*1fe00*/  ISETP.GE.AND P0, PT, R0, UR10, PT ;  /* 0x0000000a00007c0c */ /* 0x000fe2000bf06270 */
[----:B------:R3:W-:Y:S01]  /*1fe10*/  @P4 STG.E.U16 desc[UR22][R10.64], R18 ;  /* 0x000000120a004986 */ /* 0x0007e2000c101516 */
[----:B------:R-:W-:Y:S01]  /*1fe20*/  PRMT R16, R49, 0x7632, R16 ;  /* 0x0000763231107816 */ /* 0x000fe20000000010 */
[C---:B------:R-:W-:Y:S01]  /*1fe30*/  VIADD R19, R17.reuse, UR30 ;  /* 0x0000001e11137c36 */ /* 0x040fe20008000000 */
[----:B------:R-:W-:Y:S01]  /*1fe40*/  F2FP.F16.F32.PACK_AB R50, R50, R72 ;  /* 0x000000483232723e */ /* 0x000fe200000000ff */
[----:B------:R-:W1:Y:S01]  /*1fe50*/  LDCU UR10, c[0x0][0x39c] ;  /* 0x00007380ff0a77ac */ /* 0x000e620008000800 */
[----:B0-----:R-:W-:Y:S01]  /*1fe60*/  IMAD.WIDE R14, R17, 0x2, R4 ;  /* 0x00000002110e7825 */ /* 0x001fe200078e0204 */
[----:B--2---:R-:W-:Y:S01]  /*1fe70*/  PRMT R0, R90, 0x7610, R0 ;  /* 0x000076105a007816 */ /* 0x004fe20000000000 */
[----:B------:R-:W0:Y:S01]  /*1fe80*/  LDCU UR40, c[0x0][0x398] ;  /* 0x00007300ff2877ac */ /* 0x000e220008000800 */
[----:B------:R-:W2:Y:S01]  /*1fe90*/  LDL.S16 R90, [R1+0x3c0] ;  /* 0x0003c000015a7983 */ /* 0x000ea20000100600 */
[----:B---3--:R-:W-:-:S03]  /*1fea0*/  PRMT R18, R89, 0x7610, R18 ;  /* 0x0000761059127816 */ /* 0x008fc60000000012 */
[----:B------:R-:W3:Y:S04]  /*1feb0*/  LDL.LU.S16 R89, [R1+0x3c2] ;  /* 0x0003c20001597983 */ /* 0x000ee80000300600 */
[----:B------:R0:W-:Y:S01]  /*1fec0*/  @P5 STG.E.U16 desc[UR22][R12.64], R49 ;  /* 0x000000310c005986 */ /* 0x0001e2000c101516 */
[----:B------:R-:W-:-:S03]  /*1fed0*/  ISETP.LT.AND P5, PT, R74, UR46, !P1 ;  /* 0x0000002e4a007c0c */ /* 0x000fc6000cfa1270 */
[----:B------:R1:W-:Y:S01]  /*1fee0*/  @P6 STG.E.U16 desc[UR22][R14.64], R16 ;  /* 0x000000100e006986 */ /* 0x0003e2000c101516 */
[----:B------:R-:W-:Y:S02]  /*1fef0*/  ISETP.LT.AND P6, PT, R66, UR12, !P1 ;  /* 0x0000000c42007c0c */ /* 0x000fe4000cfc1270 */
[----:B------:R-:W-:Y:S01]  /*1ff00*/  ISETP.LT.AND P4, PT, R73, UR33, !P1 ;  /* 0x0000002149007c0c */ /* 0x000fe2000cf81270 */
[C---:B------:R-:W-:Y:S01]  /*1ff10*/  IMAD.WIDE R10, R19.reuse, 0x2, R8 ;  /* 0x00000002130a7825 */ /* 0x040fe200078e0208 */
[----:B------:R-:W3:Y:S03]  /*1ff20*/  LDL.LU R75, [R1+0xc0] ;  /* 0x0000c000014b7983 */ /* 0x000ee60000300800 */
[C---:B0-----:R-:W-:Y:S01]  /*1ff30*/  IMAD.WIDE R12, R19.reuse, 0x2, R2 ;  /* 0x00000002130c7825 */ /* 0x041fe200078e0202 */
[----:B------:R-:W-:Y:S01]  /*1ff40*/  ISETP.LT.AND P1, PT, R92, UR26, !P1 ;  /* 0x0000001a5c007c0c */ /* 0x000fe2000cf21270 */
[----:B------:R-:W0:Y:S02]  /*1ff50*/  LDCU UR12, c[0x0][0x398] ;  /* 0x00007300ff0c77ac */ /* 0x000e240008000800 */
[----:B-1----:R-:W-:-:S02]  /*1ff60*/  IMAD.WIDE R14, R19, 0x2, R6 ;  /* 0x00000002130e7825 */ /* 0x002fc400078e0206 */
[----:B------:R-:W-:Y:S01]  /*1ff70*/  @P6 STG.E.U16 desc[UR22][R10.64], R0 ;  /* 0x000000000a006986 */ /* 0x000fe2000c101516 */
[----:B------:R-:W-:Y:S01]  /*1ff80*/  PRMT R20, R50, 0x7632, R20 ;  /* 0x0000763232147816 */ /* 0x000fe20000000014 */
[C---:B------:R-:W-:Y:S01]  /*1ff90*/  IMAD.WIDE R16, R19.reuse, 0x2, R4 ;  /* 0x0000000213107825 */ /* 0x040fe200078e0204 */
[----:B------:R-:W1:Y:S01]  /*1ffa0*/  LDCU UR26, c[0x0][0x398] ;  /* 0x00007300ff1a77ac */ /* 0x000e620008000800 */
[----:B------:R5:W-:Y:S01]  /*1ffb0*/  @P5 STG.E.U16 desc[UR22][R12.64], R18 ;  /* 0x000000120c005986 */ /* 0x000be2000c101516 */
[----:B------:R-:W0:Y:S03]  /*1ffc0*/  LDCU UR33, c[0x0][0x398] ;  /* 0x00007300ff2177ac */ /* 0x000e260008000800 */
[----:B------:R0:W-:Y:S01]  /*1ffd0*/  @P4 STG.E.U16 desc[UR22][R14.64], R50 ;  /* 0x000000320e004986 */ /* 0x0001e2000c101516 */
[----:B------:R-:W-:Y:S01]  /*1ffe0*/  ISETP.LT.AND P4, PT, R66, UR20, !P2 ;  /* 0x0000001442007c0c */ /* 0x000fe2000d781270 */
[----:B------:R-:W-:Y:S01]  /*1fff0*/  VIADD R19, R19, UR30 ;  /* 0x0000001e13137c36 */ /* 0x000fe20008000000 */
[----:B----4-:R-:W-:-:S02]  /*20000*/  F2FP.F16.F32.PACK_AB R51, R51, R71 ;  /* 0x000000473333723e */ /* 0x010fc400000000ff */
[----:B-----5:R-:W-:Y:S01]  /*20010*/  PRMT R18, R91, 0x7610, R18 ;  /* 0x000076105b127816 */ /* 0x020fe20000000012 */
[----:B------:R-:W4:Y:S01]  /*20020*/  LDL.S16 R71, [R1+0x3c4] ;  /* 0x0003c40001477983 */ /* 0x000f220000100600 */
[----:B------:R-:W-:-:S03]  /*20030*/  PRMT R21, R70, 0x7610, R21 ;  /* 0x0000761046157816 */ /* 0x000fc60000000015 */
[----:B------:R-:W5:Y:S01]  /*20040*/  LDL.LU R91, [R1+0xc4] ;  /* 0x0000c400015b7983 */ /* 0x000f620000300800 */
[----:B------:R-:W-:Y:S01]  /*20050*/  ISETP.LT.AND P5, PT, R74, UR35, !P2 ;  /* 0x000000234a007c0c */ /* 0x000fe2000d7a1270 */
[----:B------:R-:W-:Y:S01]  /*20060*/  VIADD R0, R65, 0x72 ;  /* 0x0000007241007836 */ /* 0x000fe20000000000 */
[----:B------:R-:W-:Y:S01]  /*20070*/  ISETP.LT.AND P6, PT, R73, UR54, !P2 ;  /* 0x0000003649007c0c */ /* 0x000fe2000d7c1270 */
[----:B------:R-:W5:Y:S01]  /*20080*/  LDL.LU.S16 R70, [R1+0x3c6] ;  /* 0x0003c60001467983 */ /* 0x000f620000300600 */
[----:B0-----:R-:W-:Y:S01]  /*20090*/  IMAD.WIDE R14, R19, 0x2, R8 ;  /* 0x00000002130e7825 */ /* 0x001fe200078e0208 */
[----:B------:R-:W0:Y:S02]  /*200a0*/  LDCU UR20, c[0x0][0x398] ;  /* 0x00007300ff1477ac */ /* 0x000e240008000800 */
[----:B------:R2:W-:Y:S04]  /*200b0*/  @P1 STG.E.U16 desc[UR22][R16.64], R20 ;  /* 0x0000001410001986 */ /* 0x0005e8000c101516 */
[----:B------:R-:W5:Y:S04]  /*200c0*/  LDL.LU R72, [R1+0xc8] ;  /* 0x0000c80001487983 */ /* 0x000f680000300800 */
[----:B------:R3:W-:Y:S01]  /*200d0*/  @P4 STG.E.U16 desc[UR22][R14.64], R18 ;  /* 0x000000120e004986 */ /* 0x0007e2000c101516 */
[----:B--2---:R-:W-:-:S03]  /*200e0*/  PRMT R20, R90, 0x7610, R20 ;  /* 0x000076105a147816 */ /* 0x004fc60000000014 */
[----:B------:R-:W2:Y:S01]  /*200f0*/  LDL.S16 R90, [R1+0x3c8] ;  /* 0x0003c800015a7983 */ /* 0x000ea20000100600 */
[----:B---3--:R-:W-:-:S03]  /*20100*/  PRMT R18, R89, 0x7610, R18 ;  /* 0x0000761059127816 */ /* 0x008fc60000000012 */
[----:B------:R-:W3:Y:S01]  /*20110*/  LDL.LU.S16 R89, [R1+0x3ca] ;  /* 0x0003ca0001597983 */ /* 0x000ee20000300600 */
[----:B------:R-:W-:Y:S01]  /*20120*/  IMAD.WIDE R10, R19, 0x2, R2 ;  /* 0x00000002130a7825 */ /* 0x000fe200078e0202 */
[----:B------:R-:W-:-:S03]  /*20130*/  ISETP.LT.AND P4, PT, R92, UR52, !P2 ;  /* 0x000000345c007c0c */ /* 0x000fc6000d781270 */
[C---:B------:R-:W-:Y:S01]  /*20140*/  IMAD.WIDE R12, R19.reuse, 0x2, R6 ;  /* 0x00000002130c7825 */ /* 0x040fe200078e0206 */
[----:B------:R0:W-:Y:S01]  /*20150*/  @P5 STG.E.U16 desc[UR22][R10.64], R21 ;  /* 0x000000150a005986 */ /* 0x0001e2000c101516 */
[----:B------:R-:W-:Y:S01]  /*20160*/  ISETP.LT.AND P5, PT, R66, UR4, !P3 ;  /* 0x0000000442007c0c */ /* 0x000fe2000dfa1270 */
[----:B------:R-:W1:Y:S02]  /*20170*/  LDCU UR4, c[0x0][0x398] ;  /* 0x00007300ff0477ac */ /* 0x000e640008000800 */
[----:B------:R0:W-:Y:S01]  /*20180*/  @P6 STG.E.U16 desc[UR22][R12.64], R51 ;  /* 0x000000330c006986 */ /* 0x0001e2000c101516 */
[----:B------:R-:W-:Y:S01]  /*20190*/  ISETP.LT.AND P6, PT, R74, UR6, !P3 ;  /* 0x000000064a007c0c */ /* 0x000fe2000dfc1270 */
[----:B------:R-:W-:Y:S01]  /*201a0*/  VIADD R17, R19, UR30 ;  /* 0x0000001e13117c36 */ /* 0x000fe20008000000 */
[----:B------:R-:W-:Y:S01]  /*201b0*/  PRMT R16, R51, 0x7632, R16 ;  /* 0x0000763233107816 */ /* 0x000fe20000000010 */
[----:B------:R-:W-:Y:S01]  /*201c0*/  IMAD.WIDE R14, R19, 0x2, R4 ;  /* 0x00000002130e7825 */ /* 0x000fe200078e0204 */
[----:B------:R-:W-:Y:S01]  /*201d0*/  ISETP.GE.AND P1, PT, R0, UR18, PT ;  /* 0x0000001200007c0c */ /* 0x000fe2000bf26270 */
[----:B------:R-:W1:Y:S02]  /*201e0*/  LDCU UR18, c[0x0][0x398] ;  /* 0x00007300ff1277ac */ /* 0x000e640008000800 */
[C---:B0-----:R-:W-:Y:S01]  /*201f0*/  IMAD.WIDE R10, R17.reuse, 0x2, R8 ;  /* 0x00000002110a7825 */ /* 0x041fe200078e0208 */
[----:B------:R-:W-:Y:S01]  /*20200*/  @P4 STG.E.U16 desc[UR22][R14.64], R16 ;  /* 0x000000100e004986 */ /* 0x000fe2000c101516 */
[----:B------:R-:W-:Y:S01]  /*20210*/  F2FP.F16.F32.PACK_AB R52, R52, R75 ;  /* 0x0000004b3434723e */ /* 0x000fe200000000ff */
[----:B------:R-:W0:Y:S01]  /*20220*/  LDCU UR6, c[0x0][0x398] ;  /* 0x00007300ff0677ac */ /* 0x000e220008000800 */
[----:B------:R-:W-:Y:S01]  /*20230*/  IMAD.WIDE R12, R17, 0x2, R2 ;  /* 0x00000002110c7825 */ /* 0x000fe200078e0202 */
[----:B------:R1:W-:Y:S01]  /*20240*/  @P5 STG.E.U16 desc[UR22][R10.64], R20 ;  /* 0x000000140a005986 */ /* 0x0003e2000c101516 */
[----:B------:R-:W-:-:S02]  /*20250*/  ISETP.LT.AND P5, PT, R73, UR36, !P3 ;  /* 0x0000002449007c0c */ /* 0x000fc4000dfa1270 */
[----:B------:R-:W-:Y:S01]  /*20260*/  VIADD R0, R65, 0x73 ;  /* 0x0000007341007836 */ /* 0x000fe20000000000 */
[----:B------:R0:W-:Y:S01]  /*20270*/  @P6 STG.E.U16 desc[UR22][R12.64], R18 ;  /* 0x000000120c006986 */ /* 0x0001e2000c101516 */
[----:B------:R-:W-:Y:S01]  /*20280*/  ISETP.LT.AND P4, PT, R92, UR31, !P3 ;  /* 0x0000001f5c007c0c */ /* 0x000fe2000df81270 */
[C---:B------:R-:W-:Y:S01]  /*20290*/  VIADD R19, R17.reuse, UR30 ;  /* 0x0000001e11137c36 */ /* 0x040fe20008000000 */
[----:B------:R-:W-:Y:S01]  /*202a0*/  ISETP.LT.AND P6, PT, R66, UR43, !P0 ;  /* 0x0000002b42007c0c */ /* 0x000fe2000c7c1270 */
[----:B------:R-:W2:Y:S01]  /*202b0*/  LDCU UR31, c[0x0][0x398] ;  /* 0x00007300ff1f77ac */ /* 0x000ea20008000800 */
[----:B------:R-:W-:Y:S01]  /*202c0*/  ISETP.GE.AND P2, PT, R0, UR9, PT ;  /* 0x0000000900007c0c */ /* 0x000fe2000bf46270 */
[C---:B-1----:R-:W-:Y:S01]  /*202d0*/  IMAD.WIDE R10, R17.reuse, 0x2, R6 ;  /* 0x00000002110a7825 */ /* 0x042fe200078e0206 */
[----:B------:R-:W-:Y:S01]  /*202e0*/  PRMT R16, R52, 0x7632, R16 ;  /* 0x0000763234107816 */ /* 0x000fe20000000010 */
[----:B------:R-:W1:Y:S02]  /*202f0*/  LDCU UR9, c[0x0][0x398] ;  /* 0x00007300ff0977ac */ /* 0x000e640008000800 */
[----:B0-----:R-:W-:-:S04]  /*20300*/  IMAD.WIDE R12, R17, 0x2, R4 ;  /* 0x00000002110c7825 */ /* 0x001fc800078e0204 */
[----:B------:R-:W-:Y:S02]  /*20310*/  VIADD R0, R65, 0x74 ;  /* 0x0000007441007836 */ /* 0x000fe40000000000 */
[----:B------:R-:W-:Y:S01]  /*20320*/  IMAD.WIDE R14, R19, 0x2, R8 ;  /* 0x00000002130e7825 */ /* 0x000fe200078e0208 */
[----:B------:R0:W-:Y:S02]  /*20330*/  @P5 STG.E.U16 desc[UR22][R10.64], R52 ;  /* 0x000000340a005986 */ /* 0x0001e4000c101516 */
[----:B------:R-:W-:Y:S01]  /*20340*/  ISETP.GE.AND P3, PT, R0, UR10, PT ;  /* 0x0000000a00007c0c */ /* 0x000fe2000bf66270 */
[----:B------:R-:W-:Y:S01]  /*20350*/  VIADD R0, R65, 0x75 ;  /* 0x0000007541007836 */ /* 0x000fe20000000000 */
[----:B------:R0:W-:Y:S01]  /*20360*/  @P4 STG.E.U16 desc[UR22][R12.64], R16 ;  /* 0x000000100c004986 */ /* 0x0001e2000c101516 */
[----:B------:R-:W-:Y:S01]  /*20370*/  ISETP.LT.AND P4, PT, R74, UR28, !P0 ;  /* 0x0000001c4a007c0c */ /* 0x000fe2000c781270 */
[----:B------:R-:W0:Y:S01]  /*20380*/  LDCU UR10, c[0x0][0x398] ;  /* 0x00007300ff0a77ac */ /* 0x000e220008000800 */
[----:B------:R-:W-:Y:S01]  /*20390*/  ISETP.LT.AND P5, PT, R73, UR39, !P0 ;  /* 0x0000002749007c0c */ /* 0x000fe2000c7a1270 */
[----:B------:R-:W0:Y:S01]  /*203a0*/  LDCU UR28, c[0x0][0x398] ;  /* 0x00007300ff1c77ac */ /* 0x000e220008000800 */
[----:B----4-:R-:W-:-:S02]  /*203b0*/  PRMT R21, R71, 0x7610, R21 ;  /* 0x0000761047157816 */ /* 0x010fc40000000015 */
[----:B------:R-:W4:Y:S01]  /*203c0*/  LDL.LU R71, [R1+0xcc] ;  /* 0x0000cc0001477983 */ /* 0x000f220000300800 */
[----:B-----5:R-:W-:-:S03]  /*203d0*/  F2FP.F16.F32.PACK_AB R53, R53, R91 ;  /* 0x0000005b3535723e */ /* 0x020fc600000000ff */
[----:B------:R-:W5:Y:S01]  /*203e0*/  LDL.S16 R91, [R1+0x3cc] ;  /* 0x0003cc00015b7983 */ /* 0x000f620000100600 */
[----:B------:R-:W-:-:S03]  /*203f0*/  PRMT R17, R70, 0x7610, R17 ;  /* 0x0000761046117816 */ /* 0x000fc60000000011 */
[----:B------:R-:W5:Y:S04]  /*20400*/  LDL.LU.S16 R70, [R1+0x3ce] ;  /* 0x0003ce0001467983 */ /* 0x000f680000300600 */
[----:B------:R0:W-:Y:S01]  /*20410*/  @P6 STG.E.U16 desc[UR22][R14.64], R21 ;  /* 0x000000150e006986 */ /* 0x0001e2000c101516 */
[----:B------:R-:W-:Y:S02]  /*20420*/  ISETP.LT.AND P6, PT, R92, UR42, !P0 ;  /* 0x0000002a5c007c0c */ /* 0x000fe4000c7c1270 */
[----:B------:R-:W-:Y:S02]  /*20430*/  ISETP.GE.AND P0, PT, R0, UR5, PT ;  /* 0x0000000500007c0c */ /* 0x000fe4000bf06270 */
[----:B---3--:R-:W-:Y:S01]  /*20440*/  PRMT R18, R89, 0x7610, R18 ;  /* 0x0000761059127816 */ /* 0x008fe20000000012 */
[C---:B0-----:R-:W-:Y:S01]  /*20450*/  IMAD.WIDE R10, R19.reuse, 0x2, R2 ;  /* 0x00000002130a7825 */ /* 0x041fe200078e0202 */
[----:B--2---:R-:W-:Y:S01]  /*20460*/  PRMT R0, R90, 0x7610, R0 ;  /* 0x000076105a007816 */ /* 0x004fe20000000000 */
[----:B------:R-:W0:Y:S01]  /*20470*/  LDCU UR5, c[0x0][0x398] ;  /* 0x00007300ff0577ac */ /* 0x000e220008000800 */
[----:B------:R-:W2:Y:S04]  /*20480*/  LDL.S16 R90, [R1+0x3d0] ;  /* 0x0003d000015a7983 */ /* 0x000ea80000100600 */
[----:B------:R-:W3:Y:S01]  /*20490*/  LDL.LU.S16 R89, [R1+0x3d2] ;  /* 0x0003d20001597983 */ /* 0x000ee20000300600 */
[----:B------:R-:W-:Y:S01]  /*204a0*/  IMAD.WIDE R12, R19, 0x2, R6 ;  /* 0x00000002130c7825 */ /* 0x000fe200078e0206 */
[----:B------:R-:W-:-:S03]  /*204b0*/  PRMT R16, R53, 0x7632, R16 ;  /* 0x0000763235107816 */ /* 0x000fc60000000010 */
[----:B------:R-:W-:Y:S01]  /*204c0*/  IMAD.WIDE R14, R19, 0x2, R4 ;  /* 0x00000002130e7825 */ /* 0x000fe200078e0204 */
[----:B------:R0:W-:Y:S04]  /*204d0*/  @P4 STG.E.U16 desc[UR22][R10.64], R17 ;  /* 0x000000110a004986 */ /* 0x0001e8000c101516 */
[----:B------:R1:W-:Y:S01]  /*204e0*/  @P5 STG.E.U16 desc[UR22][R12.64], R53 ;  /* 0x000000350c005986 */ /* 0x0003e2000c101516 */
[----:B------:R-:W-:-:S03]  /*204f0*/  ISETP.LT.AND P5, PT, R74, UR37, !P1 ;  /* 0x000000254a007c0c */ /* 0x000fc6000cfa1270 */
[----:B------:R1:W-:Y:S01]  /*20500*/  @P6 STG.E.U16 desc[UR22][R14.64], R16 ;  /* 0x000000100e006986 */ /* 0x0003e2000c101516 */
[----:B------:R-:W-:Y:S01]  /*20510*/  ISETP.LT.AND P6, PT, R66, UR32, !P1 ;  /* 0x0000002042007c0c */ /* 0x000fe2000cfc1270 */
[----:B------:R-:W-:Y:S01]  /*20520*/  VIADD R19, R19, UR30 ;  /* 0x0000001e13137c36 */ /* 0x000fe20008000000 */
[----:B------:R-:W-:Y:S01]  /*20530*/  ISETP.LT.AND P4, PT, R73, UR16, !P1 ;  /* 0x0000001049007c0c */ /* 0x000fe2000cf81270 */
[----:B------:R-:W3:Y:S01]  /*20540*/  LDL.LU R75, [R1+0xd0] ;  /* 0x0000d000014b7983 */ /* 0x000ee20000300800 */
[----:B------:R-:W-:Y:S01]  /*20550*/  F2FP.F16.F32.PACK_AB R54, R54, R72 ;  /* 0x000000483636723e */ /* 0x000fe200000000ff */
[C---:B0-----:R-:W-:Y:S01]  /*20560*/  IMAD.WIDE R10, R19.reuse, 0x2, R8 ;  /* 0x00000002130a7825 */ /* 0x041fe200078e0208 */
[----:B------:R-:W0:Y:S03]  /*20570*/  LDCU UR32, c[0x0][0x398] ;  /* 0x00007300ff2077ac */ /* 0x000e260008000800 */
[C---:B-1----:R-:W-:Y:S01]  /*20580*/  IMAD.WIDE R12, R19.reuse, 0x2, R2 ;  /* 0x00000002130c7825 */ /* 0x042fe200078e0202 */
[----:B------:R-:W1:Y:S03]  /*20590*/  LDCU UR16, c[0x0][0x398] ;  /* 0x00007300ff1077ac */ /* 0x000e660008000800 */
[----:B------:R-:W-:Y:S01]  /*205a0*/  @P6 STG.E.U16 desc[UR22][R10.64], R0 ;  /* 0x000000000a006986 */ /* 0x000fe2000c101516 */
[----:B------:R-:W-:-:S03]  /*205b0*/  IMAD.WIDE R14, R19, 0x2, R6 ;  /* 0x00000002130e7825 */ /* 0x000fc600078e0206 */
[----:B------:R0:W-:Y:S01]  /*205c0*/  @P5 STG.E.U16 desc[UR22][R12.64], R18 ;  /* 0x000000120c005986 */ /* 0x0001e2000c101516 */
[----:B------:R-:W-:Y:S01]  /*205d0*/  ISETP.LT.AND P1, PT, R92, UR24, !P1 ;  /* 0x000000185c007c0c */ /* 0x000fe2000cf21270 */
[C---:B------:R-:W-:Y:S01]  /*205e0*/  IMAD.WIDE R16, R19.reuse, 0x2, R4 ;  /* 0x0000000213107825 */ /* 0x040fe200078e0204 */
[----:B------:R-:W-:Y:S01]  /*205f0*/  PRMT R20, R54, 0x7632, R20 ;  /* 0x0000763236147816 */ /* 0x000fe20000000014 */
[----:B------:R-:W-:Y:S01]  /*20600*/  @P4 STG.E.U16 desc[UR22][R14.64], R54 ;  /* 0x000000360e004986 */ /* 0x000fe2000c101516 */
[----:B------:R-:W-:Y:S01]  /*20610*/  ISETP.LT.AND P4, PT, R66, UR38, !P2 ;  /* 0x0000002642007c0c */ /* 0x000fe2000d781270 */
[----:B------:R-:W-:Y:S01]  /*20620*/  VIADD R19, R19, UR30 ;  /* 0x0000001e13137c36 */ /* 0x000fe20008000000 */
[----:B----4-:R-:W-:Y:S02]  /*20630*/  F2FP.F16.F32.PACK_AB R55, R55, R71 ;  /* 0x000000473737723e */ /* 0x010fe400000000ff */
[----:B-----5:R-:W-:Y:S01]  /*20640*/  PRMT R21, R70, 0x7610, R21 ;  /* 0x0000761046157816 */ /* 0x020fe20000000015 */
[----:B------:R-:W4:Y:S01]  /*20650*/  LDL.S16 R71, [R1+0x3d4] ;  /* 0x0003d40001477983 */ /* 0x000f220000100600 */
[----:B0-----:R-:W-:Y:S01]  /*20660*/  PRMT R18, R91, 0x7610, R18 ;  /* 0x000076105b127816 */ /* 0x001fe20000000012 */
[----:B------:R-:W-:Y:S01]  /*20670*/  VIADD R0, R65, 0x76 ;  /* 0x0000007641007836 */ /* 0x000fe20000000000 */
[----:B------:R-:W-:Y:S01]  /*20680*/  ISETP.LT.AND P5, PT, R74, UR34, !P2 ;  /* 0x000000224a007c0c */ /* 0x000fe2000d7a1270 */
[----:B------:R-:W5:Y:S01]  /*20690*/  LDL.LU R91, [R1+0xd4] ;  /* 0x0000d400015b7983 */ /* 0x000f620000300800 */
[----:B------:R-:W-:Y:S01]  /*206a0*/  ISETP.LT.AND P6, PT, R73, UR41, !P2 ;  /* 0x0000002949007c0c */ /* 0x000fe2000d7c1270 */
[----:B------:R-:W0:Y:S02]  /*206b0*/  LDCU UR24, c[0x0][0x398] ;  /* 0x00007300ff1877ac */ /* 0x000e240008000800 */
[----:B------:R-:W5:Y:S01]  /*206c0*/  LDL.LU.S16 R70, [R1+0x3d6] ;  /* 0x0003d60001467983 */ /* 0x000f620000300600 */
[----:B------:R-:W-:-:S03]  /*206d0*/  IMAD.WIDE R10, R19, 0x2, R8 ;  /* 0x00000002130a7825 */ /* 0x000fc600078e0208 */
[----:B------:R2:W-:Y:S04]  /*206e0*/  @P1 STG.E.U16 desc[UR22][R16.64], R20 ;  /* 0x0000001410001986 */ /* 0x0005e8000c101516 */
[----:B------:R-:W5:Y:S04]  /*206f0*/  LDL.LU R72, [R1+0xd8] ;  /* 0x0000d80001487983 */ /* 0x000f680000300800 */
[----:B------:R3:W-:Y:S01]  /*20700*/  @P4 STG.E.U16 desc[UR22][R10.64], R18 ;  /* 0x000000120a004986 */ /* 0x0007e2000c101516 */
[----:B--2---:R-:W-:-:S03]  /*20710*/  PRMT R20, R90, 0x7610, R20 ;  /* 0x000076105a147816 */ /* 0x004fc60000000014 */
[----:B------:R-:W2:Y:S01]  /*20720*/  LDL.S16 R90, [R1+0x3d8] ;  /* 0x0003d800015a7983 */ /* 0x000ea20000100600 */
[----:B---3--:R-:W-:-:S03]  /*20730*/  PRMT R18, R89, 0x7610, R18 ;  /* 0x0000761059127816 */ /* 0x008fc60000000012 */
[----:B------:R-:W3:Y:S01]  /*20740*/  LDL.LU.S16 R89, [R1+0x3da] ;  /* 0x0003da0001597983 */ /* 0x000ee20000300600 */
[C---:B------:R-:W-:Y:S01]  /*20750*/  IMAD.WIDE R12, R19.reuse, 0x2, R2 ;  /* 0x00000002130c7825 */ /* 0x040fe200078e0202 */
[----:B------:R-:W-:Y:S01]  /*20760*/  ISETP.LT.AND P4, PT, R92, UR14, !P2 ;  /* 0x0000000e5c007c0c */ /* 0x000fe2000d781270 */
[----:B------:R-:W0:Y:S02]  /*20770*/  LDCU UR14, c[0x0][0x398] ;  /* 0x00007300ff0e77ac */ /* 0x000e240008000800 */
[----:B------:R-:W-:Y:S01]  /*20780*/  IMAD.WIDE R14, R19, 0x2, R6 ;  /* 0x00000002130e7825 */ /* 0x000fe200078e0206 */
[----:B------:R1:W-:Y:S01]  /*20790*/  @P5 STG.E.U16 desc[UR22][R12.64], R21 ;  /* 0x000000150c005986 */ /* 0x0003e2000c101516 */
[----:B------:R-:W-:-:S03]  /*207a0*/  ISETP.LT.AND P5, PT, R66, UR40, !P3 ;  /* 0x0000002842007c0c */ /* 0x000fc6000dfa1270 */
[----:B------:R0:W-:Y:S01]  /*207b0*/  @P6 STG.E.U16 desc[UR22][R14.64], R55 ;  /* 0x000000370e006986 */ /* 0x0001e2000c101516 */
[----:B------:R-:W-:Y:S01]  /*207c0*/  ISETP.LT.AND P6, PT, R74, UR12, !P3 ;  /* 0x0000000c4a007c0c */ /* 0x000fe2000dfc1270 */
[----:B------:R-:W-:Y:S01]  /*207d0*/  VIADD R17, R19, UR30 ;  /* 0x0000001e13117c36 */ /* 0x000fe20008000000 */
[----:B------:R-:W-:Y:S01]  /*207e0*/  PRMT R16, R55, 0x7632, R16 ;  /* 0x0000763237107816 */ /* 0x000fe20000000010 */
[----:B------:R-:W-:Y:S01]  /*207f0*/  IMAD.WIDE R10, R19, 0x2, R4 ;  /* 0x00000002130a7825 */ /* 0x000fe200078e0204 */
[----:B------:R-:W-:Y:S01]  /*20800*/  ISETP.GE.AND P1, PT, R0, UR13, PT ;  /* 0x0000000d00007c0c */ /* 0x000fe2000bf26270 */
[----:B------:R-:W2:Y:S02]  /*20810*/  LDCU UR13, c[0x0][0x398] ;  /* 0x00007300ff0d77ac */ /* 0x000ea40008000800 */
[C---:B-1----:R-:W-:Y:S01]  /*20820*/  IMAD.WIDE R12, R17.reuse, 0x2, R8 ;  /* 0x00000002110c7825 */ /* 0x042fe200078e0208 */
[----:B------:R1:W-:Y:S01]  /*20830*/  @P4 STG.E.U16 desc[UR22][R10.64], R16 ;  /* 0x000000100a004986 */ /* 0x0003e2000c101516 */
[----:B------:R-:W-:Y:S01]  /*20840*/  F2FP.F16.F32.PACK_AB R56, R56, R75 ;  /* 0x0000004b3838723e */ /* 0x000fe200000000ff */
[----:B------:R-:W2:Y:S01]  /*20850*/  LDCU UR12, c[0x0][0x398] ;  /* 0x00007300ff0c77ac */ /* 0x000ea20008000800 */
[----:B0-----:R-:W-:Y:S01]  /*20860*/  IMAD.WIDE R14, R17, 0x2, R2 ;  /* 0x00000002110e7825 */ /* 0x001fe200078e0202 */
[----:B------:R0:W-:Y:S01]  /*20870*/  @P5 STG.E.U16 desc[UR22][R12.64], R20 ;  /* 0x000000140c005986 */ /* 0x0001e2000c101516 */
[----:B------:R-:W-:-:S02]  /*20880*/  ISETP.LT.AND P5, PT, R73, UR26, !P3 ;  /* 0x0000001a49007c0c */ /* 0x000fc4000dfa1270 */
[----:B------:R-:W-:Y:S01]  /*20890*/  VIADD R0, R65, 0x77 ;  /* 0x0000007741007836 */ /* 0x000fe20000000000 */
[----:B------:R0:W-:Y:S01]  /*208a0*/  @P6 STG.E.U16 desc[UR22][R14.64], R18 ;  /* 0x000000120e006986 */ /* 0x0001e2000c101516 */
[----:B------:R-:W-:Y:S01]  /*208b0*/  ISETP.LT.AND P4, PT, R92, UR20, !P3 ;  /* 0x000000145c007c0c */ /* 0x000fe2000df81270 */
[C---:B------:R-:W-:Y:S01]  /*208c0*/  VIADD R19, R17.reuse, UR30 ;  /* 0x0000001e11137c36 */ /* 0x040fe20008000000 */
[----:B------:R-:W-:Y:S01]  /*208d0*/  ISETP.LT.AND P6, PT, R66, UR18, !P0 ;  /* 0x0000001242007c0c */ /* 0x000fe2000c7c1270 */
[C---:B-1----:R-:W-:Y:S01]  /*208e0*/  IMAD.WIDE R10, R17.reuse, 0x2, R6 ;  /* 0x00000002110a7825 */ /* 0x042fe200078e0206 */
[----:B------:R-:W-:Y:S01]  /*208f0*/  ISETP.GE.AND P2, PT, R0, UR29, PT ;  /* 0x0000001d00007c0c */ /* 0x000fe2000bf46270 */
[----:B------:R-:W1:Y:S02]  /*20900*/  LDCU UR29, c[0x0][0x398] ;  /* 0x00007300ff1d77ac */ /* 0x000e640008000800 */
[----:B0-----:R-:W-:Y:S01]  /*20910*/  IMAD.WIDE R12, R17, 0x2, R4 ;  /* 0x00000002110c7825 */ /* 0x001fe200078e0204 */
[----:B------:R-:W-:Y:S01]  /*20920*/  PRMT R16, R56, 0x7632, R16 ;  /* 0x0000763238107816 */ /* 0x000fe20000000010 */
[----:B------:R-:W0:Y:S02]  /*20930*/  LDCU UR18, c[0x0][0x398] ;  /* 0x00007300ff1277ac */ /* 0x000e240008000800 */
[----:B------:R-:W-:-:S02]  /*20940*/  VIADD R0, R65, 0x78 ;  /* 0x0000007841007836 */ /* 0x000fc40000000000 */
[----:B------:R-:W-:Y:S01]  /*20950*/  IMAD.WIDE R14, R19, 0x2, R8 ;  /* 0x00000002130e7825 */ /* 0x000fe200078e0208 */
[----:B------:R0:W-:Y:S01]  /*20960*/  @P5 STG.E.U16 desc[UR22][R10.64], R56 ;  /* 0x000000380a005986 */ /* 0x0001e2000c101516 */
[----:B------:R-:W0:Y:S01]  /*20970*/  LDCU UR20, c[0x0][0x398] ;  /* 0x00007300ff1477ac */ /* 0x000e220008000800 */
[----:B------:R-:W-:Y:S01]  /*20980*/  ISETP.GE.AND P3, PT, R0, UR27, PT ;  /* 0x0000001b00007c0c */ /* 0x000fe2000bf66270 */
[----:B------:R-:W-:Y:S01]  /*20990*/  VIADD R0, R65, 0x79 ;  /* 0x0000007941007836 */ /* 0x000fe20000000000 */
[----:B------:R0:W-:Y:S01]  /*209a0*/  @P4 STG.E.U16 desc[UR22][R12.64], R16 ;  /* 0x000000100c004986 */ /* 0x0001e2000c101516 */
[----:B------:R-:W-:Y:S02]  /*209b0*/  ISETP.LT.AND P4, PT, R74, UR33, !P0 ;  /* 0x000000214a007c0c */ /* 0x000fe4000c781270 */
        /* <DEDUP_REMOVED lines=10> */
[----:B---3--:R-:W-:Y:S01]  /*20a60*/  PRMT R18, R89, 0x7610, R18 ;  /* 0x0000761059127816 */ /* 0x008fe20000000012 */
[----:B0-----:R-:W-:Y:S01]  /*20a70*/  IMAD.WIDE R10, R19, 0x2, R2 ;  /* 0x00000002130a7825 */ /* 0x001fe200078e0202 */
[----:B------:R-:W-:Y:S01]  /*20a80*/  ISETP.GE.AND P0, PT, R0, UR7, PT ;  /* 0x0000000700007c0c */ /* 0x000fe2000bf06270 */
[----:B------:R-:W0:Y:S01]  /*20a90*/  LDCU UR6, c[0x0][0x398] ;  /* 0x00007300ff0677ac */ /* 0x000e220008000800 */
[----:B--2---:R-:W-:-:S02]  /*20aa0*/  PRMT R0, R90, 0x7610, R0 ;  /* 0x000076105a007816 */ /* 0x004fc40000000000 */
[----:B------:R-:W2:Y:S01]  /*20ab0*/  LDL.S16 R90, [R1+0x3e0] ;  /* 0x0003e000015a7983 */ /* 0x000ea20000100600 */
[----:B------:R-:W-:Y:S01]  /*20ac0*/  IMAD.WIDE R12, R19, 0x2, R6 ;  /* 0x00000002130c7825 */ /* 0x000fe200078e0206 */
[----:B------:R-:W-:Y:S01]  /*20ad0*/  PRMT R16, R57, 0x7632, R16 ;  /* 0x0000763239107816 */ /* 0x000fe20000000010 */
[----:B------:R-:W3:Y:S01]  /*20ae0*/  LDCU UR7, c[0x0][0x398] ;  /* 0x00007300ff0777ac */ /* 0x000ee20008000800 */
[----:B------:R-:W3:Y:S01]  /*20af0*/  LDL.LU.S16 R89, [R1+0x3e2] ;  /* 0x0003e20001597983 */ /* 0x000ee20000300600 */
[----:B------:R-:W-:-:S03]  /*20b00*/  IMAD.WIDE R14, R19, 0x2, R4 ;  /* 0x00000002130e7825 */ /* 0x000fc600078e0204 */
[----:B------:R0:W-:Y:S04]  /*20b10*/  @P4 STG.E.U16 desc[UR22][R10.64], R17 ;  /* 0x000000110a004986 */ /* 0x0001e8000c101516 */
[----:B------:R1:W-:Y:S01]  /*20b20*/  @P5 STG.E.U16 desc[UR22][R12.64], R57 ;  /* 0x000000390c005986 */ /* 0x0003e2000c101516 */
[----:B------:R-:W-:Y:S01]  /*20b30*/  ISETP.LT.AND P5, PT, R74, UR10, !P1 ;  /* 0x0000000a4a007c0c */ /* 0x000fe2000cfa1270 */
[----:B------:R-:W-:Y:S01]  /*20b40*/  VIADD R19, R19, UR30 ;  /* 0x0000001e13137c36 */ /* 0x000fe20008000000 */
[----:B------:R-:W-:Y:S01]  /*20b50*/  ISETP.LT.AND P4, PT, R73, UR28, !P1 ;  /* 0x0000001c49007c0c */ /* 0x000fe2000cf81270 */
[----:B------:R1:W-:Y:S01]  /*20b60*/  @P6 STG.E.U16 desc[UR22][R14.64], R16 ;  /* 0x000000100e006986 */ /* 0x0003e2000c101516 */
[----:B------:R-:W-:Y:S01]  /*20b70*/  ISETP.LT.AND P6, PT, R66, UR9, !P1 ;  /* 0x0000000942007c0c */ /* 0x000fe2000cfc1270 */
[----:B------:R-:W2:Y:S01]  /*20b80*/  LDCU UR9, c[0x0][0x398] ;  /* 0x00007300ff0977ac */ /* 0x000ea20008000800 */
[C---:B0-----:R-:W-:Y:S01]  /*20b90*/  IMAD.WIDE R10, R19.reuse, 0x2, R8 ;  /* 0x00000002130a7825 */ /* 0x041fe200078e0208 */
[----:B------:R-:W-:Y:S01]  /*20ba0*/  F2FP.F16.F32.PACK_AB R58, R58, R72 ;  /* 0x000000483a3a723e */ /* 0x000fe200000000ff */
[----:B------:R-:W3:Y:S01]  /*20bb0*/  LDL.LU R75, [R1+0xe0] ;  /* 0x0000e000014b7983 */ /* 0x000ee20000300800 */
[----:B------:R-:W0:Y:S01]  /*20bc0*/  LDCU UR10, c[0x0][0x398] ;  /* 0x00007300ff0a77ac */ /* 0x000e220008000800 */
[----:B-1----:R-:W-:Y:S01]  /*20bd0*/  IMAD.WIDE R12, R19, 0x2, R2 ;  /* 0x00000002130c7825 */ /* 0x002fe200078e0202 */
[----:B------:R-:W-:-:S03]  /*20be0*/  ISETP.LT.AND P1, PT, R92, UR5, !P1 ;  /* 0x000000055c007c0c */ /* 0x000fc6000cf21270 */
[----:B------:R-:W-:-:S03]  /*20bf0*/  IMAD.WIDE R14, R19, 0x2, R6 ;  /* 0x00000002130e7825 */ /* 0x000fc600078e0206 */
[----:B------:R1:W-:Y:S01]  /*20c00*/  @P6 STG.E.U16 desc[UR22][R10.64], R0 ;  /* 0x000000000a006986 */ /* 0x0003e2000c101516 */
[C---:B------:R-:W-:Y:S01]  /*20c10*/  IMAD.WIDE R16, R19.reuse, 0x2, R4 ;  /* 0x0000000213107825 */ /* 0x040fe200078e0204 */
[----:B------:R-:W-:Y:S02]  /*20c20*/  PRMT R20, R58, 0x7632, R20 ;  /* 0x000076323a147816 */ /* 0x000fe40000000014 */
[----:B------:R0:W-:Y:S01]  /*20c30*/  @P5 STG.E.U16 desc[UR22][R12.64], R18 ;  /* 0x000000120c005986 */ /* 0x0001e2000c101516 */
[----:B------:R-:W0:Y:S03]  /*20c40*/  LDCU UR5, c[0x0][0x398] ;  /* 0x00007300ff0577ac */ /* 0x000e260008000800 */
[----:B------:R-:W-:Y:S01]  /*20c50*/  @P4 STG.E.U16 desc[UR22][R14.64], R58 ;  /* 0x0000003a0e004986 */ /* 0x000fe2000c101516 */
[----:B------:R-:W-:Y:S01]  /*20c60*/  ISETP.LT.AND P4, PT, R66, UR31, !P2 ;  /* 0x0000001f42007c0c */ /* 0x000fe2000d781270 */
[----:B------:R-:W-:-:S02]  /*20c70*/  VIADD R19, R19, UR30 ;  /* 0x0000001e13137c36 */ /* 0x000fc40008000000 */
[----:B------:R2:W-:Y:S02]  /*20c80*/  @P1 STG.E.U16 desc[UR22][R16.64], R20 ;  /* 0x0000001410001986 */ /* 0x0005e4000c101516 */
[----:B-1----:R-:W-:Y:S01]  /*20c90*/  IMAD.WIDE R10, R19, 0x2, R8 ;  /* 0x00000002130a7825 */ /* 0x002fe200078e0208 */
[----:B----4-:R-:W-:Y:S02]  /*20ca0*/  F2FP.F16.F32.PACK_AB R59, R59, R71 ;  /* 0x000000473b3b723e */ /* 0x010fe400000000ff */
[----:B------:R-:W4:Y:S01]  /*20cb0*/  LDL.S16 R71, [R1+0x3e4] ;  /* 0x0003e40001477983 */ /* 0x000f220000100600 */
[----:B-----5:R-:W-:-:S03]  /*20cc0*/  PRMT R21, R70, 0x7610, R21 ;  /* 0x0000761046157816 */ /* 0x020fc60000000015 */
[----:B------:R-:W5:Y:S01]  /*20cd0*/  LDL.LU R70, [R1+0xe4] ;  /* 0x0000e40001467983 */ /* 0x000f620000300800 */
[----:B0-----:R-:W-:-:S05]  /*20ce0*/  PRMT R18, R91, 0x7610, R18 ;  /* 0x000076105b127816 */ /* 0x001fca0000000012 */
[----:B------:R3:W-:Y:S01]  /*20cf0*/  @P4 STG.E.U16 desc[UR22][R10.64], R18 ;  /* 0x000000120a004986 */ /* 0x0007e2000c101516 */
[----:B--2---:R-:W-:-:S03]  /*20d00*/  PRMT R20, R90, 0x7610, R20 ;  /* 0x000076105a147816 */ /* 0x004fc60000000014 */
[----:B------:R-:W2:Y:S01]  /*20d10*/  LDL.LU.S16 R90, [R1+0x3e6] ;  /* 0x0003e600015a7983 */ /* 0x000ea20000300600 */
[----:B---3--:R-:W-:-:S03]  /*20d20*/  PRMT R18, R89, 0x7610, R18 ;  /* 0x0000761059127816 */ /* 0x008fc60000000012 */
[----:B------:R-:W3:Y:S04]  /*20d30*/  LDL.LU R72, [R1+0xe8] ;  /* 0x0000e80001487983 */ /* 0x000ee80000300800 */
[----:B------:R-:W3:Y:S04]  /*20d40*/  LDL.S16 R91, [R1+0x3e8] ;  /* 0x0003e800015b7983 */ /* 0x000ee80000100600 */
[----:B------:R-:W3:Y:S01]  /*20d50*/  LDL.LU.S16 R89, [R1+0x3ea] ;  /* 0x0003ea0001597983 */ /* 0x000ee20000300600 */
[----:B------:R-:W-:Y:S01]  /*20d60*/  ISETP.LT.AND P5, PT, R74, UR16, !P2 ;  /* 0x000000104a007c0c */ /* 0x000fe2000d7a1270 */
[----:B------:R-:W-:Y:S01]  /*20d70*/  IMAD.WIDE R12, R19, 0x2, R2 ;  /* 0x00000002130c7825 */ /* 0x000fe200078e0202 */
[----:B------:R-:W-:Y:S01]  /*20d80*/  ISETP.LT.AND P6, PT, R73, UR24, !P2 ;  /* 0x0000001849007c0c */ /* 0x000fe2000d7c1270 */
[----:B------:R-:W0:Y:S01]  /*20d90*/  LDCU UR16, c[0x0][0x398] ;  /* 0x00007300ff1077ac */ /* 0x000e220008000800 */
[----:B------:R-:W-:Y:S01]  /*20da0*/  ISETP.LT.AND P2, PT, R92, UR32, !P2 ;  /* 0x000000205c007c0c */ /* 0x000fe2000d741270 */
[----:B------:R-:W-:-:S08]  /*20db0*/  VIADD R17, R19, UR30 ;  /* 0x0000001e13117c36 */ /* 0x000fd00008000000 */
[----:B------:R1:W-:Y:S01]  /*20dc0*/  @P5 STG.E.U16 desc[UR22][R12.64], R21 ;  /* 0x000000150c005986 */ /* 0x0003e2000c101516 */
[----:B------:R-:W-:Y:S01]  /*20dd0*/  ISETP.LT.AND P5, PT, R66, UR13, !P3 ;  /* 0x0000000d42007c0c */ /* 0x000fe2000dfa1270 */
[----:B------:R-:W-:Y:S01]  /*20de0*/  VIADD R0, R65, 0x7a ;  /* 0x0000007a41007836 */ /* 0x000fe20000000000 */
[----:B------:R-:W-:Y:S01]  /*20df0*/  PRMT R16, R59, 0x7632, R16 ;  /* 0x000076323b107816 */ /* 0x000fe20000000010 */
[C---:B------:R-:W-:Y:S01]  /*20e00*/  IMAD.WIDE R14, R19.reuse, 0x2, R6 ;  /* 0x00000002130e7825 */ /* 0x040fe200078e0206 */
[----:B------:R-:W-:Y:S01]  /*20e10*/  F2FP.F16.F32.PACK_AB R60, R60, R75 ;  /* 0x0000004b3c3c723e */ /* 0x000fe200000000ff */
[----:B------:R-:W0:Y:S02]  /*20e20*/  LDCU UR13, c[0x0][0x398] ;  /* 0x00007300ff0d77ac */ /* 0x000e240008000800 */
[----:B------:R-:W-:Y:S01]  /*20e30*/  IMAD.WIDE R10, R19, 0x2, R4 ;  /* 0x00000002130a7825 */ /* 0x000fe200078e0204 */
[----:B------:R-:W-:-:S03]  /*20e40*/  ISETP.GE.AND P1, PT, R0, UR19, PT ;  /* 0x0000001300007c0c */ /* 0x000fc6000bf26270 */
[----:B-1----:R-:W-:Y:S01]  /*20e50*/  IMAD.WIDE R12, R17, 0x2, R8 ;  /* 0x00000002110c7825 */ /* 0x002fe200078e0208 */
[----:B------:R1:W-:Y:S01]  /*20e60*/  @P6 STG.E.U16 desc[UR22][R14.64], R59 ;  /* 0x0000003b0e006986 */ /* 0x0003e2000c101516 */
[----:B------:R-:W-:Y:S01]  /*20e70*/  ISETP.LT.AND P6, PT, R74, UR14, !P3 ;  /* 0x0000000e4a007c0c */ /* 0x000fe2000dfc1270 */
[----:B------:R-:W0:Y:S01]  /*20e80*/  LDCU UR19, c[0x0][0x398] ;  /* 0x00007300ff1377ac */ /* 0x000e220008000800 */
[----:B------:R-:W-:Y:S01]  /*20e90*/  VIADD R0, R65, 0x7b ;  /* 0x0000007b41007836 */ /* 0x000fe20000000000 */
[----:B------:R1:W-:Y:S01]  /*20ea0*/  @P2 STG.E.U16 desc[UR22][R10.64], R16 ;  /* 0x000000100a002986 */ /* 0x0003e2000c101516 */
[----:B------:R-:W-:Y:S01]  /*20eb0*/  ISETP.LT.AND P2, PT, R92, UR29, !P3 ;  /* 0x0000001d5c007c0c */ /* 0x000fe2000df41270 */
[----:B------:R-:W-:Y:S01]  /*20ec0*/  VIADD R19, R17, UR30 ;  /* 0x0000001e11137c36 */ /* 0x000fe20008000000 */
[----:B------:R-:W0:Y:S01]  /*20ed0*/  LDCU UR14, c[0x0][0x398] ;  /* 0x00007300ff0e77ac */ /* 0x000e220008000800 */
[----:B------:R0:W-:Y:S01]  /*20ee0*/  @P5 STG.E.U16 desc[UR22][R12.64], R20 ;  /* 0x000000140c005986 */ /* 0x0001e2000c101516 */
[----:B------:R-:W-:-:S02]  /*20ef0*/  ISETP.LT.AND P5, PT, R73, UR12, !P3 ;  /* 0x0000000c49007c0c */ /* 0x000fc4000dfa1270 */
[----:B------:R-:W-:Y:S01]  /*20f00*/  ISETP.GE.AND P4, PT, R0, UR25, PT ;  /* 0x0000001900007c0c */ /* 0x000fe2000bf86270 */
[----:B------:R-:W-:Y:S01]  /*20f10*/  VIADD R0, R65, 0x7c ;  /* 0x0000007c41007836 */ /* 0x000fe20000000000 */
[----:B------:R-:W2:Y:S01]  /*20f20*/  LDCU UR12, c[0x0][0x398] ;  /* 0x00007300ff0c77ac */ /* 0x000ea20008000800 */
[----:B-1----:R-:W-:Y:S01]  /*20f30*/  IMAD.WIDE R14, R17, 0x2, R2 ;  /* 0x00000002110e7825 */ /* 0x002fe200078e0202 */
[----:B------:R-:W-:-:S03]  /*20f40*/  PRMT R16, R60, 0x7632, R16 ;  /* 0x000076323c107816 */ /* 0x000fc60000000010 */
[----:B------:R-:W-:Y:S01]  /*20f50*/  IMAD.WIDE R10, R17, 0x2, R6 ;  /* 0x00000002110a7825 */ /* 0x000fe200078e0206 */
[----:B------:R-:W-:-:S03]  /*20f60*/  ISETP.GE.AND P3, PT, R0, UR21, PT ;  /* 0x0000001500007c0c */ /* 0x000fc6000bf66270 */
[----:B0-----:R-:W-:Y:S01]  /*20f70*/  IMAD.WIDE R12, R17, 0x2, R4 ;  /* 0x00000002110c7825 */ /* 0x001fe200078e0204 */
[----:B------:R0:W-:Y:S03]  /*20f80*/  @P6 STG.E.U16 desc[UR22][R14.64], R18 ;  /* 0x000000120e006986 */ /* 0x0001e6000c101516 */
[----:B------:R-:W-:Y:S01]  /*20f90*/  VIADD R0, R65, 0x7d ;  /* 0x0000007d41007836 */ /* 0x000fe20000000000 */
[----:B------:R1:W-:Y:S04]  /*20fa0*/  @P5 STG.E.U16 desc[UR22][R10.64], R60 ;  /* 0x0000003c0a005986 */ /* 0x0003e8000c101516 */
[----:B------:R0:W-:Y:S01]  /*20fb0*/  @P2 STG.E.U16 desc[UR22][R12.64], R16 ;  /* 0x000000100c002986 */ /* 0x0001e2000c101516 */
[----:B------:R-:W-:Y:S01]  /*20fc0*/  ISETP.GE.AND P2, PT, R0, UR11, PT ;  /* 0x0000000b00007c0c */ /* 0x000fe2000bf46270 */
[----:B------:R-:W0:Y:S01]  /*20fd0*/  LDCU UR11, c[0x0][0x398] ;  /* 0x00007300ff0b77ac */ /* 0x000e220008000800 */
[----:B----4-:R-:W-:-:S02]  /*20fe0*/  PRMT R21, R71, 0x7610, R21 ;  /* 0x0000761047157816 */ /* 0x010fc40000000015 */
[----:B------:R-:W4:Y:S01]  /*20ff0*/  LDL.LU R71, [R1+0xec] ;  /* 0x0000ec0001477983 */ /* 0x000f220000300800 */
[----:B-----5:R-:W-:-:S03]  /*21000*/  F2FP.F16.F32.PACK_AB R61, R61, R70 ;  /* 0x000000463d3d723e */ /* 0x020fc600000000ff */
[----:B------:R-:W5:Y:S01]  /*21010*/  LDL.S16 R70, [R1+0x3ec] ;  /* 0x0003ec0001467983 */ /* 0x000f620000100600 */
[----:B--2---:R-:W-:-:S03]  /*21020*/  PRMT R17, R90, 0x7610, R17 ;  /* 0x000076105a117816 */ /* 0x004fc60000000011 */
[----:B------:R-:W2:Y:S01]  /*21030*/  LDL.LU.S16 R90, [R1+0x3ee] ;  /* 0x0003ee00015a7983 */ /* 0x000ea20000300600 */
[----:B---3--:R-:W-:-:S03]  /*21040*/  PRMT R0, R91, 0x7610, R0 ;  /* 0x000076105b007816 */ /* 0x008fc60000000000 */
[----:B------:R-:W3:Y:S01]  /*21050*/  LDL.S16 R91, [R1+0x3f0] ;  /* 0x0003f000015b7983 */ /* 0x000ee20000100600 */
[----:B0-----:R-:W-:-:S03]  /*21060*/  PRMT R18, R89, 0x7610, R18 ;  /* 0x0000761059127816 */ /* 0x001fc60000000012 */
[----:B------:R-:W3:Y:S01]  /*21070*/  LDL.LU.S16 R89, [R1+0x3f2] ;  /* 0x0003f20001597983 */ /* 0x000ee20000300600 */
[----:B------:R-:W-:Y:S01]  /*21080*/  ISETP.LT.AND P6, PT, R66, UR18, !P0 ;  /* 0x0000001242007c0c */ /* 0x000fe2000c7c1270 */
[C---:B------:R-:W-:Y:S01]  /*21090*/  IMAD.WIDE R14, R19.reuse, 0x2, R8 ;  /* 0x00000002130e7825 */ /* 0x040fe200078e0208 */
[----:B------:R-:W-:Y:S01]  /*210a0*/  ISETP.LT.AND P5, PT, R74, UR20, !P0 ;  /* 0x000000144a007c0c */ /* 0x000fe2000c7a1270 */
[----:B------:R-:W0:Y:S02]  /*210b0*/  LDCU UR18, c[0x0][0x398] ;  /* 0x00007300ff1277ac */ /* 0x000e240008000800 */
[----:B-1----:R-:W-:-:S08]  /*210c0*/  IMAD.WIDE R10, R19, 0x2, R2 ;  /* 0x00000002130a7825 */ /* 0x002fd000078e0202 */
[----:B------:R1:W-:Y:S01]  /*210d0*/  @P6 STG.E.U16 desc[UR22][R14.64], R21 ;  /* 0x000000150e006986 */ /* 0x0003e2000c101516 */
[----:B------:R-:W-:Y:S01]  /*210e0*/  ISETP.LT.AND P6, PT, R73, UR4, !P0 ;  /* 0x0000000449007c0c */ /* 0x000fe2000c7c1270 */
[----:B------:R-:W-:Y:S01]  /*210f0*/  IMAD.WIDE R12, R19, 0x2, R6 ;  /* 0x00000002130c7825 */ /* 0x000fe200078e0206 */
[----:B------:R-:W-:Y:S01]  /*21100*/  ISETP.LT.AND P0, PT, R92, UR6, !P0 ;  /* 0x000000065c007c0c */ /* 0x000fe2000c701270 */
[----:B------:R0:W-:Y:S01]  /*21110*/  @P5 STG.E.U16 desc[UR22][R10.64], R17 ;  /* 0x000000110a005986 */ /* 0x0001e2000c101516 */
[----:B------:R-:W-:Y:S01]  /*21120*/  PRMT R16, R61, 0x7632, R16 ;  /* 0x000076323d107816 */ /* 0x000fe20000000010 */
[----:B------:R-:W2:Y:S01]  /*21130*/  LDCU UR4, c[0x0][0x398] ;  /* 0x00007300ff0477ac */ /* 0x000ea20008000800 */
[----:B------:R-:W-:Y:S02]  /*21140*/  ISETP.LT.AND P5, PT, R74, UR5, !P1 ;  /* 0x000000054a007c0c */ /* 0x000fe4000cfa1270 */
[----:B------:R-:W-:Y:S01]  /*21150*/  F2FP.F16.F32.PACK_AB R62, R62, R72 ;  /* 0x000000483e3e723e */ /* 0x000fe200000000ff */
[----:B------:R-:W2:Y:S01]  /*21160*/  LDCU UR6, c[0x0][0x398] ;  /* 0x00007300ff0677ac */ /* 0x000ea20008000800 */
[----:B-1----:R-:W-:-:S03]  /*21170*/  IMAD.WIDE R14, R19, 0x2, R4 ;  /* 0x00000002130e7825 */ /* 0x002fc600078e0204 */
[----:B------:R1:W-:Y:S01]  /*21180*/  @P6 STG.E.U16 desc[UR22][R12.64], R61 ;  /* 0x0000003d0c006986 */ /* 0x0003e2000c101516 */
[----:B------:R-:W-:Y:S01]  /*21190*/  ISETP.LT.AND P6, PT, R66, UR7, !P1 ;  /* 0x0000000742007c0c */ /* 0x000fe2000cfc1270 */
[----:B------:R-:W-:Y:S01]  /*211a0*/  VIADD R19, R19, UR30 ;  /* 0x0000001e13137c36 */ /* 0x000fe20008000000 */
[----:B------:R-:W-:Y:S01]  /*211b0*/  PRMT R20, R62, 0x7632, R20 ;  /* 0x000076323e147816 */ /* 0x000fe20000000014 */
[----:B------:R1:W-:Y:S01]  /*211c0*/  @P0 STG.E.U16 desc[UR22][R14.64], R16 ;  /* 0x000000100e000986 */ /* 0x0003e2000c101516 */
[----:B------:R-:W-:Y:S01]  /*211d0*/  ISETP.LT.AND P0, PT, R73, UR9, !P1 ;  /* 0x0000000949007c0c */ /* 0x000fe2000cf01270 */
[C---:B0-----:R-:W-:Y:S01]  /*211e0*/  IMAD.WIDE R10, R19.reuse, 0x2, R8 ;  /* 0x00000002130a7825 */ /* 0x041fe200078e0208 */
[----:B------:R-:W-:Y:S01]  /*211f0*/  ISETP.LT.AND P1, PT, R92, UR10, !P1 ;  /* 0x0000000a5c007c0c */ /* 0x000fe2000cf21270 */
[----:B------:R-:W0:Y:S02]  /*21200*/  LDCU UR10, c[0x0][0x398] ;  /* 0x00007300ff0a77ac */ /* 0x000e240008000800 */
[C---:B-1----:R-:W-:Y:S01]  /*21210*/  IMAD.WIDE R12, R19.reuse, 0x2, R2 ;  /* 0x00000002130c7825 */ /* 0x042fe200078e0202 */
[----:B------:R-:W1:Y:S03]  /*21220*/  LDCU UR5, c[0x0][0x398] ;  /* 0x00007300ff0577ac */ /* 0x000e660008000800 */
[----:B------:R0:W-:Y:S01]  /*21230*/  @P6 STG.E.U16 desc[UR22][R10.64], R0 ;  /* 0x000000000a006986 */ /* 0x0001e2000c101516 */
[C---:B------:R-:W-:Y:S01]  /*21240*/  IMAD.WIDE R14, R19.reuse, 0x2, R6 ;  /* 0x00000002130e7825 */ /* 0x040fe200078e0206 */
[----:B------:R-:W1:Y:S02]  /*21250*/  LDCU UR7, c[0x0][0x398] ;  /* 0x00007300ff0777ac */ /* 0x000e640008000800 */
[----:B------:R5:W-:Y:S01]  /*21260*/  @P5 STG.E.U16 desc[UR22][R12.64], R18 ;  /* 0x000000120c005986 */ /* 0x000be2000c101516 */
[C---:B------:R-:W-:Y:S01]  /*21270*/  IMAD.WIDE R16, R19.reuse, 0x2, R4 ;  /* 0x0000000213107825 */ /* 0x040fe200078e0204 */
[----:B------:R-:W1:Y:S02]  /*21280*/  LDCU UR9, c[0x0][0x398] ;  /* 0x00007300ff0977ac */ /* 0x000e640008000800 */
[----:B------:R-:W-:Y:S04]  /*21290*/  @P0 STG.E.U16 desc[UR22][R14.64], R62 ;  /* 0x0000003e0e000986 */ /* 0x000fe8000c101516 */
[----:B------:R-:W-:Y:S01]  /*212a0*/  @P1 STG.E.U16 desc[UR22][R16.64], R20 ;  /* 0x0000001410001986 */ /* 0x000fe2000c101516 */
[----:B------:R-:W-:Y:S01]  /*212b0*/  ISETP.LT.AND P1, PT, R66, UR16, !P4 ;  /* 0x0000001042007c0c */ /* 0x000fe2000e721270 */
[----:B------:R-:W-:-:S02]  /*212c0*/  VIADD R19, R19, UR30 ;  /* 0x0000001e13137c36 */ /* 0x000fc40008000000 */
[----:B0-----:R-:W-:Y:S02]  /*212d0*/  VIADD R0, R65, 0x7e ;  /* 0x0000007e41007836 */ /* 0x001fe40000000000 */
[----:B------:R-:W-:-:S03]  /*212e0*/  IMAD.WIDE R10, R19, 0x2, R8 ;  /* 0x00000002130a7825 */ /* 0x000fc600078e0208 */
[----:B------:R-:W-:Y:S01]  /*212f0*/  ISETP.GE.AND P0, PT, R0, UR15, PT ;  /* 0x0000000f00007c0c */ /* 0x000fe2000bf06270 */
[----:B------:R-:W-:Y:S01]  /*21300*/  VIADD R0, R65, 0x7f ;  /* 0x0000007f41007836 */ /* 0x000fe20000000000 */
[----:B-----5:R-:W-:Y:S02]  /*21310*/  PRMT R18, R70, 0x7610, R18 ;  /* 0x0000761046127816 */ /* 0x020fe40000000012 */
[----:B------:R-:W5:Y:S04]  /*21320*/  LDL.LU R70, [R1+0xf0] ;  /* 0x0000f00001467983 */ /* 0x000f680000300800 */
[----:B------:R3:W-:Y:S01]  /*21330*/  @P1 STG.E.U16 desc[UR22][R10.64], R18 ;  /* 0x000000120a001986 */ /* 0x0007e2000c101516 */
[----:B--2---:R-:W-:-:S03]  /*21340*/  PRMT R21, R90, 0x7610, R21 ;  /* 0x000076105a157816 */ /* 0x004fc60000000015 */
[----:B------:R-:W2:Y:S04]  /*21350*/  LDL.S16 R90, [R1+0x3f4] ;  /* 0x0003f400015a7983 */ /* 0x000ea80000100600 */
[----:B------:R-:W2:Y:S01]  /*21360*/  LDL.LU R65, [R1+0x5fc] ;  /* 0x0005fc0001417983 */ /* 0x000ea20000300800 */
[----:B---3--:R-:W-:-:S03]  /*21370*/  PRMT R18, R89, 0x7610, R18 ;  /* 0x0000761059127816 */ /* 0x008fc60000000012 */
[----:B------:R-:W3:Y:S01]  /*21380*/  LDL.LU.S16 R89, [R1+0x3f6] ;  /* 0x0003f60001597983 */ /* 0x000ee20000300600 */
[----:B------:R-:W-:Y:S02]  /*21390*/  ISETP.LT.AND P5, PT, R74, UR19, !P4 ;  /* 0x000000134a007c0c */ /* 0x000fe4000e7a1270 */
[----:B------:R-:W-:Y:S02]  /*213a0*/  ISETP.LT.AND P6, PT, R73, UR13, !P4 ;  /* 0x0000000d49007c0c */ /* 0x000fe4000e7c1270 */
[----:B----4-:R-:W-:Y:S01]  /*213b0*/  F2FP.F16.F32.PACK_AB R63, R63, R71 ;  /* 0x000000473f3f723e */ /* 0x010fe200000000ff */
[----:B------:R-:W-:Y:S01]  /*213c0*/  IMAD.WIDE R12, R19, 0x2, R2 ;  /* 0x00000002130c7825 */ /* 0x000fe200078e0202 */
[----:B------:R-:W-:Y:S01]  /*213d0*/  ISETP.LT.AND P4, PT, R92, UR14, !P4 ;  /* 0x0000000e5c007c0c */ /* 0x000fe2000e781270 */
[----:B------:R-:W4:Y:S01]  /*213e0*/  LDL.LU R76, [R1+0xf4] ;  /* 0x0000f400014c7983 */ /* 0x000f220000300800 */
[----:B------:R-:W-:Y:S01]  /*213f0*/  PRMT R16, R63, 0x7632, R16 ;  /* 0x000076323f107816 */ /* 0x000fe20000000010 */
[----:B------:R-:W-:-:S04]  /*21400*/  IMAD.WIDE R14, R19, 0x2, R6 ;  /* 0x00000002130e7825 */ /* 0x000fc800078e0206 */
[C---:B------:R-:W-:Y:S01]  /*21410*/  IMAD.WIDE R10, R19.reuse, 0x2, R4 ;  /* 0x00000002130a7825 */ /* 0x040fe200078e0204 */
[----:B------:R0:W-:Y:S01]  /*21420*/  @P5 STG.E.U16 desc[UR22][R12.64], R21 ;  /* 0x000000150c005986 */ /* 0x0001e2000c101516 */
[----:B------:R-:W-:Y:S01]  /*21430*/  ISETP.LT.AND P5, PT, R66, UR12, !P3 ;  /* 0x0000000c42007c0c */ /* 0x000fe2000dfa1270 */
[----:B------:R-:W1:Y:S02]  /*21440*/  LDCU UR13, c[0x0][0x398] ;  /* 0x00007300ff0d77ac */ /* 0x000e640008000800 */
[----:B------:R0:W-:Y:S01]  /*21450*/  @P6 STG.E.U16 desc[UR22][R14.64], R63 ;  /* 0x0000003f0e006986 */ /* 0x0001e2000c101516 */
[----:B------:R-:W-:Y:S01]  /*21460*/  VIADD R17, R19, UR30 ;  /* 0x0000001e13117c36 */ /* 0x000fe20008000000 */
[----:B------:R-:W-:Y:S01]  /*21470*/  PRMT R20, R91, 0x7610, R20 ;  /* 0x000076105b147816 */ /* 0x000fe20000000014 */
[----:B------:R-:W1:Y:S01]  /*21480*/  LDCU UR12, c[0x0][0x398] ;  /* 0x00007300ff0c77ac */ /* 0x000e620008000800 */
[----:B------:R1:W-:Y:S01]  /*21490*/  @P4 STG.E.U16 desc[UR22][R10.64], R16 ;  /* 0x000000100a004986 */ /* 0x0003e2000c101516 */
[----:B------:R-:W-:Y:S01]  /*214a0*/  ISETP.LT.AND P4, PT, R73, UR4, !P3 ;  /* 0x0000000449007c0c */ /* 0x000fe2000df81270 */
[----:B------:R-:W5:Y:S01]  /*214b0*/  LDCU UR4, c[0x0][0x398] ;  /* 0x00007300ff0477ac */ /* 0x000f620008000800 */
[----:B------:R-:W-:Y:S01]  /*214c0*/  ISETP.LT.AND P6, PT, R74, UR18, !P3 ;  /* 0x000000124a007c0c */ /* 0x000fe2000dfc1270 */
[----:B------:R-:W4:Y:S01]  /*214d0*/  LDL.S16 R75, [R1+0x3f8] ;  /* 0x0003f800014b7983 */ /* 0x000f220000100600 */
[----:B------:R-:W-:Y:S01]  /*214e0*/  ISETP.LT.AND P3, PT, R92, UR6, !P3 ;  /* 0x000000065c007c0c */ /* 0x000fe2000df61270 */
[C---:B0-----:R-:W-:Y:S01]  /*214f0*/  IMAD.WIDE R12, R17.reuse, 0x2, R8 ;  /* 0x00000002110c7825 */ /* 0x041fe200078e0208 */
[----:B------:R-:W-:Y:S01]  /*21500*/  ISETP.GE.AND P1, PT, R0, UR17, PT ;  /* 0x0000001100007c0c */ /* 0x000fe2000bf26270 */
[----:B------:R-:W4:Y:S01]  /*21510*/  LDL.LU R72, [R1+0xf8] ;  /* 0x0000f80001487983 */ /* 0x000f220000300800 */
[----:B------:R-:W0:Y:S01]  /*21520*/  LDCU UR14, c[0x0][0x398] ;  /* 0x00007300ff0e77ac */ /* 0x000e220008000800 */
[----:B------:R-:W-:-:S02]  /*21530*/  IMAD.WIDE R14, R17, 0x2, R2 ;  /* 0x00000002110e7825 */ /* 0x000fc400078e0202 */
[----:B------:R0:W-:Y:S02]  /*21540*/  @P5 STG.E.U16 desc[UR22][R12.64], R20 ;  /* 0x000000140c005986 */ /* 0x0001e4000c101516 */
[----:B-1----:R-:W-:Y:S01]  /*21550*/  IMAD.WIDE R10, R17, 0x2, R6 ;  /* 0x00000002110a7825 */ /* 0x002fe200078e0206 */
[----:B------:R-:W1:Y:S01]  /*21560*/  LDCU UR6, c[0x0][0x398] ;  /* 0x00007300ff0677ac */ /* 0x000e620008000800 */
[----:B------:R-:W-:Y:S01]  /*21570*/  @P6 STG.E.U16 desc[UR22][R14.64], R18 ;  /* 0x000000120e006986 */ /* 0x000fe2000c101516 */
[----:B------:R-:W-:-:S03]  /*21580*/  ISETP.LT.AND P5, PT, R66, UR11, !P2 ;  /* 0x0000000b42007c0c */ /* 0x000fc6000d7a1270 */
[----:B------:R-:W4:Y:S01]  /*21590*/  LDL.LU.S16 R71, [R1+0x3fa] ;  /* 0x0003fa0001477983 */ /* 0x000f220000300600 */
[----:B0-----:R-:W-:Y:S01]  /*215a0*/  IMAD.WIDE R12, R17, 0x2, R4 ;  /* 0x00000002110c7825 */ /* 0x001fe200078e0204 */
[----:B-----5:R-:W-:-:S04]  /*215b0*/  F2FP.F16.F32.PACK_AB R64, R64, R70 ;  /* 0x000000464040723e */ /* 0x020fc800000000ff */
[----:B------:R-:W-:Y:S01]  /*215c0*/  PRMT R0, R64, 0x7632, R0 ;  /* 0x0000763240007816 */ /* 0x000fe20000000000 */
[----:B------:R3:W-:Y:S01]  /*215d0*/  @P4 STG.E.U16 desc[UR22][R10.64], R64 ;  /* 0x000000400a004986 */ /* 0x0007e2000c101516 */
[----:B------:R-:W-:Y:S02]  /*215e0*/  ISETP.LT.AND P4, PT, R66, UR4, !P1 ;  /* 0x0000000442007c0c */ /* 0x000fe4000cf81270 */
[----:B--2---:R-:W-:Y:S01]  /*215f0*/  PRMT R21, R90, 0x7610, R21 ;  /* 0x000076105a157816 */ /* 0x004fe20000000015 */
[----:B------:R0:W-:Y:S01]  /*21600*/  @P3 STG.E.U16 desc[UR22][R12.64], R0 ;  /* 0x000000000c003986 */ /* 0x0001e2000c101516 */
[----:B------:R-:W-:Y:S01]  /*21610*/  ISETP.LT.AND P3, PT, R66, UR10, !P0 ;  /* 0x0000000a42007c0c */ /* 0x000fe2000c761270 */
[----:B------:R-:W-:Y:S01]  /*21620*/  VIADD R19, R17, UR30 ;  /* 0x0000001e11137c36 */ /* 0x000fe20008000000 */
[----:B------:R-:W-:Y:S01]  /*21630*/  ISETP.LT.AND P6, PT, R74, UR5, !P2 ;  /* 0x000000054a007c0c */ /* 0x000fe2000d7c1270 */
[----:B------:R-:W2:Y:S01]  /*21640*/  LDL.LU R66, [R1+0x5f8] ;  /* 0x0005f80001427983 */ /* 0x000ea20000300800 */
[----:B------:R-:W5:Y:S03]  /*21650*/  LDCU UR5, c[0x0][0x398] ;  /* 0x00007300ff0577ac */ /* 0x000f660008000800 */
[----:B------:R-:W2:Y:S01]  /*21660*/  LDL.S16 R91, [R1+0x3fc] ;  /* 0x0003fc00015b7983 */ /* 0x000ea20000100600 */
[----:B------:R-:W0:Y:S01]  /*21670*/  LDCU UR4, c[0x0][0x398] ;  /* 0x00007300ff0477ac */ /* 0x000e220008000800 */
[----:B---3--:R-:W-:-:S02]  /*21680*/  PRMT R11, R89, 0x7610, R11 ;  /* 0x00007610590b7816 */ /* 0x008fc4000000000b */
[----:B------:R-:W3:Y:S04]  /*21690*/  LDL.LU.S16 R70, [R1+0x3fe] ;  /* 0x0003fe0001467983 */ /* 0x000ee80000300600 */
[----:B------:R-:W3:Y:S04]  /*216a0*/  LDL.S16 R90, [R1+0xfc] ;  /* 0x0000fc00015a7983 */ /* 0x000ee80000100600 */
[----:B------:R-:W3:Y:S01]  /*216b0*/  LDL.LU.S16 R89, [R1+0xfe] ;  /* 0x0000fe0001597983 */ /* 0x000ee20000300600 */
[----:B------:R-:W-:-:S05]  /*216c0*/  IMAD.WIDE R14, R19, 0x2, R8 ;  /* 0x00000002130e7825 */ /* 0x000fca00078e0208 */
[----:B------:R1:W-:Y:S01]  /*216d0*/  @P5 STG.E.U16 desc[UR22][R14.64], R21 ;  /* 0x000000150e005986 */ /* 0x0003e2000c101516 */
[----:B------:R-:W-:Y:S01]  /*216e0*/  ISETP.LT.AND P5, PT, R73, UR7, !P2 ;  /* 0x0000000749007c0c */ /* 0x000fe2000d7a1270 */
[----:B------:R-:W-:Y:S01]  /*216f0*/  IMAD.WIDE R16, R19, 0x2, R2 ;  /* 0x0000000213107825 */ /* 0x000fe200078e0202 */
[----:B------:R-:W-:Y:S02]  /*21700*/  ISETP.LT.AND P2, PT, R92, UR9, !P2 ;  /* 0x000000095c007c0c */ /* 0x000fe4000d741270 */
[----:B----4-:R-:W-:Y:S02]  /*21710*/  F2FP.F16.F32.PACK_AB R65, R65, R76 ;  /* 0x0000004c4141723e */ /* 0x010fe400000000ff */
[----:B------:R4:W-:Y:S01]  /*21720*/  @P6 STG.E.U16 desc[UR22][R16.64], R11 ;  /* 0x0000000b10006986 */ /* 0x0009e2000c101516 */
[----:B0-----:R-:W-:Y:S01]  /*21730*/  IMAD.WIDE R12, R19, 0x2, R4 ;  /* 0x00000002130c7825 */ /* 0x001fe200078e0204 */
[----:B------:R-:W-:-:S03]  /*21740*/  PRMT R0, R65, 0x7632, R0 ;  /* 0x0000763241007816 */ /* 0x000fc60000000000 */
[----:B-1----:R-:W-:Y:S01]  /*21750*/  VIADD R21, R19, UR30 ;  /* 0x0000001e13157c36 */ /* 0x002fe20008000000 */
[----:B------:R-:W-:-:S03]  /*21760*/  PRMT R18, R75, 0x7610, R18 ;  /* 0x000076104b127816 */ /* 0x000fc60000000012 */
[----:B------:R-:W-:-:S04]  /*21770*/  IMAD.WIDE R14, R21, 0x2, R8 ;  /* 0x00000002150e7825 */ /* 0x000fc800078e0208 */
[----:B----4-:R-:W-:-:S05]  /*21780*/  IMAD.WIDE R10, R19, 0x2, R6 ;  /* 0x00000002130a7825 */ /* 0x010fca00078e0206 */
[----:B------:R0:W-:Y:S01]  /*21790*/  @P5 STG.E.U16 desc[UR22][R10.64], R65 ;  /* 0x000000410a005986 */ /* 0x0001e2000c101516 */
[----:B------:R-:W-:-:S03]  /*217a0*/  ISETP.LT.AND P5, PT, R74, UR13, !P0 ;  /* 0x0000000d4a007c0c */ /* 0x000fc6000c7a1270 */
[----:B------:R1:W-:Y:S04]  /*217b0*/  @P2 STG.E.U16 desc[UR22][R12.64], R0 ;  /* 0x000000000c002986 */ /* 0x0003e8000c101516 */
[----:B------:R4:W-:Y:S01]  /*217c0*/  @P3 STG.E.U16 desc[UR22][R14.64], R18 ;  /* 0x000000120e003986 */ /* 0x0009e2000c101516 */
[----:B------:R-:W-:Y:S02]  /*217d0*/  ISETP.LT.AND P3, PT, R73, UR12, !P0 ;  /* 0x0000000c49007c0c */ /* 0x000fe4000c761270 */
[----:B------:R-:W-:Y:S01]  /*217e0*/  ISETP.LT.AND P0, PT, R92, UR14, !P0 ;  /* 0x0000000e5c007c0c */ /* 0x000fe2000c701270 */
[----:B0-----:R-:W-:Y:S01]  /*217f0*/  IMAD.WIDE R10, R21, 0x2, R2 ;  /* 0x00000002150a7825 */ /* 0x001fe200078e0202 */
[----:B------:R-:W-:Y:S02]  /*21800*/  ISETP.LT.AND P6, PT, R74, UR6, !P1 ;  /* 0x000000064a007c0c */ /* 0x000fe4000cfc1270 */
[----:B-----5:R-:W-:Y:S01]  /*21810*/  ISETP.LT.AND P2, PT, R73, UR5, !P1 ;  /* 0x0000000549007c0c */ /* 0x020fe2000cf41270 */
[----:B-1----:R-:W-:Y:S01]  /*21820*/  IMAD.WIDE R12, R21, 0x2, R6 ;  /* 0x00000002150c7825 */ /* 0x002fe200078e0206 */
[----:B------:R-:W-:-:S02]  /*21830*/  PRMT R16, R71, 0x7610, R16 ;  /* 0x0000761047107816 */ /* 0x000fc40000000010 */
[----:B------:R-:W-:Y:S01]  /*21840*/  ISETP.LT.AND P1, PT, R92, UR4, !P1 ;  /* 0x000000045c007c0c */ /* 0x000fe2000cf21270 */
[C---:B------:R-:W-:Y:S02]  /*21850*/  VIADD R17, R21.reuse, UR30 ;  /* 0x0000001e15117c36 */ /* 0x040fe40008000000 */
[----:B----4-:R-:W-:Y:S01]  /*21860*/  IMAD.WIDE R14, R21, 0x2, R4 ;  /* 0x00000002150e7825 */ /* 0x010fe200078e0204 */
[----:B------:R0:W-:Y:S03]  /*21870*/  @P5 STG.E.U16 desc[UR22][R10.64], R16 ;  /* 0x000000100a005986 */ /* 0x0001e6000c101516 */
[----:B------:R-:W-:-:S04]  /*21880*/  IMAD.WIDE R8, R17, 0x2, R8 ;  /* 0x0000000211087825 */ /* 0x000fc800078e0208 */
[----:B------:R-:W-:-:S04]  /*21890*/  IMAD.WIDE R2, R17, 0x2, R2 ;  /* 0x0000000211027825 */ /* 0x000fc800078e0202 */
[----:B------:R-:W-:-:S04]  /*218a0*/  IMAD.WIDE R6, R17, 0x2, R6 ;  /* 0x0000000211067825 */ /* 0x000fc800078e0206 */
[----:B------:R-:W-:Y:S01]  /*218b0*/  IMAD.WIDE R4, R17, 0x2, R4 ;  /* 0x0000000211047825 */ /* 0x000fe200078e0204 */
[----:B--2---:R-:W-:-:S04]  /*218c0*/  F2FP.F16.F32.PACK_AB R66, R66, R72 ;  /* 0x000000484242723e */ /* 0x004fc800000000ff */
[----:B------:R-:W-:Y:S01]  /*218d0*/  PRMT R0, R66, 0x7632, R0 ;  /* 0x0000763242007816 */ /* 0x000fe20000000000 */
[----:B------:R1:W-:Y:S01]  /*218e0*/  @P3 STG.E.U16 desc[UR22][R12.64], R66 ;  /* 0x000000420c003986 */ /* 0x0003e2000c101516 */
[----:B0-----:R-:W-:-:S03]  /*218f0*/  PRMT R11, R91, 0x7610, R11 ;  /* 0x000076105b0b7816 */ /* 0x001fc6000000000b */
[----:B------:R0:W-:Y:S01]  /*21900*/  @P0 STG.E.U16 desc[UR22][R14.64], R0 ;  /* 0x000000000e000986 */ /* 0x0001e2000c101516 */
[----:B---3--:R-:W-:-:S03]  /*21910*/  PRMT R17, R90, 0x7610, R17 ;  /* 0x000076105a117816 */ /* 0x008fc60000000011 */
[----:B------:R0:W-:Y:S01]  /*21920*/  @P4 STG.E.U16 desc[UR22][R8.64], R11 ;  /* 0x0000000b08004986 */ /* 0x0001e2000c101516 */
[----:B-1----:R-:W-:Y:S02]  /*21930*/  PRMT R13, R70, 0x7610, R13 ;  /* 0x00007610460d7816 */ /* 0x002fe4000000000d */
[----:B------:R-:W-:-:S03]  /*21940*/  PRMT R18, R89, 0x7610, R18 ;  /* 0x0000761059127816 */ /* 0x000fc60000000012 */
[----:B------:R0:W-:Y:S04]  /*21950*/  @P6 STG.E.U16 desc[UR22][R2.64], R13 ;  /* 0x0000000d02006986 */ /* 0x0001e8000c101516 */
[----:B------:R0:W-:Y:S04]  /*21960*/  @P2 STG.E.U16 desc[UR22][R6.64], R17 ;  /* 0x0000001106002986 */ /* 0x0001e8000c101516 */
[----:B------:R0:W-:Y:S01]  /*21970*/  @P1 STG.E.U16 desc[UR22][R4.64], R18 ;  /* 0x0000001204001986 */ /* 0x0001e2000c101516 */
[----:B------:R-:W-:Y:S06]  /*21980*/  BAR.SYNC.DEFER_BLOCKING 0x0 ;  /* 0x0000000000007b1d */ /* 0x000fec0000010000 */
[----:B------:R-:W-:Y:S05]  /*21990*/  BRA.U UP0, `(.L_x_13) ;  /* 0x0000000100a07547 */ /* 0x000fea000b800000 */
[----:B------:R-:W1:Y:S01]  /*219a0*/  S2UR UR5, SR_CgaCtaId ;  /* 0x00000000000579c3 */ /* 0x000e620000008800 */
[----:B------:R-:W-:Y:S01]  /*219b0*/  NOP ;  /* 0x0000000000007918 */ /* 0x000fe20000000000 */
[----:B------:R-:W-:Y:S01]  /*219c0*/  UMOV UR4, 0x50 ;  /* 0x0000005000047882 */ /* 0x000fe20000000000 */
[----:B0-----:R-:W-:Y:S02]  /*219d0*/  IMAD.U32 R0, RZ, RZ, UR8 ;  /* 0x00000008ff007e24 */ /* 0x001fe4000f8e00ff */
[----:B------:R-:W-:Y:S02]  /*219e0*/  IMAD.MOV.U32 R3, RZ, RZ, 0xffff ;  /* 0x0000ffffff037424 */ /* 0x000fe400078e00ff */
[----:B------:R-:W-:Y:S01]  /*219f0*/  IMAD.MOV.U32 R7, RZ, RZ, 0x1 ;  /* 0x00000001ff077424 */ /* 0x000fe200078e00ff */
[----:B------:R-:W-:-:S04]  /*21a00*/  LOP3.LUT R0, R0, 0xffff, RZ, 0xc0, !PT ;  /* 0x0000ffff00007812 */ /* 0x000fc800078ec0ff */
[----:B------:R-:W-:-:S05]  /*21a10*/  SHF.R.U32.HI R0, RZ, 0x5, R0 ;  /* 0x00000005ff007819 */ /* 0x000fca0000011600 */
[----:B------:R-:W-:Y:S01]  /*21a20*/  VIADD R2, R0, 0x10 ;  /* 0x0000001000027836 */ /* 0x000fe20000000000 */
[----:B------:R-:W-:Y:S01]  /*21a30*/  SHF.L.U32 R0, R3, R0, RZ ;  /* 0x0000000003007219 */ /* 0x000fe200000006ff */
[----:B-1----:R-:W-:-:S03]  /*21a40*/  ULEA UR6, UR5, UR4, 0x18 ;  /* 0x0000000405067291 */ /* 0x002fc6000f8ec0ff */
[----:B------:R-:W-:-:S04]  /*21a50*/  SHF.L.U32 R3, R7, R2, RZ ;  /* 0x0000000207037219 */ /* 0x000fc800000006ff */
[----:B------:R-:W-:Y:S02]  /*21a60*/  LOP3.LUT R0, R3, R0, RZ, 0xfc, !PT ;  /* 0x0000000003007212 */ /* 0x000fe400078efcff */
[----:B------:R-:W0:Y:S02]  /*21a70*/  LDS R5, [UR6] ;  /* 0x00000006ff057984 */ /* 0x000e240008000800 */
[C---:B------:R-:W-:Y:S02]  /*21a80*/  LOP3.LUT R2, R0.reuse, 0xffff, RZ, 0xc0, !PT ;  /* 0x0000ffff00027812 */ /* 0x040fe400078ec0ff */
[----:B0-----:R-:W-:-:S04]  /*21a90*/  LOP3.LUT R3, R0, 0xffff, R5, 0x80, !PT ;  /* 0x0000ffff00037812 */ /* 0x001fc800078e8005 */
[----:B------:R-:W-:-:S13]  /*21aa0*/  ISETP.NE.AND P0, PT, R3, R2, PT ;  /* 0x000000020300720c */ /* 0x000fda0003f05270 */
[----:B------:R-:W-:Y:S05]  /*21ab0*/  @P0 BRA `(.L_x_14) ;  /* 0x0000000000500947 */ /* 0x000fea0003800000 */
[----:B------:R-:W-:Y:S02]  /*21ac0*/  SHF.R.U32.HI R5, RZ, 0x10, R5 ;  /* 0x00000010ff057819 */ /* 0x000fe40000011605 */
[----:B------:R-:W-:-:S04]  /*21ad0*/  SHF.R.U32.HI R2, RZ, 0x10, R0 ;  /* 0x00000010ff027819 */ /* 0x000fc80000011600 */
[----:B------:R-:W-:-:S04]  /*21ae0*/  LOP3.LUT R5, R5, R2, RZ, 0xc0, !PT ;  /* 0x0000000205057212 */ /* 0x000fc800078ec0ff */
[----:B------:R-:W-:-:S13]  /*21af0*/  ISETP.NE.AND P0, PT, R5, R2, PT ;  /* 0x000000020500720c */ /* 0x000fda0003f05270 */
[----:B------:R-:W-:Y:S05]  /*21b00*/  @P0 BRA `(.L_x_15) ;  /* 0x0000000000300947 */ /* 0x000fea0003800000 */
[----:B------:R-:W-:Y:S01]  /*21b10*/  R2UR UR4, R0 ;  /* 0x00000000000472ca */ /* 0x000fe200000e0000 */
[----:B------:R-:W-:Y:S01]  /*21b20*/  VOTEU.ANY UR5, UPT, PT ;  /* 0x0000000000057886 */ /* 0x000fe200038e0100 */
[----:B------:R-:W0:Y:S01]  /*21b30*/  S2R R0, SR_LANEID ;  /* 0x0000000000007919 */ /* 0x000e220000000000 */
[----:B------:R-:W-:-:S10]  /*21b40*/  UFLO.U32 UR5, UR5 ;  /* 0x00000005000572bd */ /* 0x000fd400080e0000 */
[----:B------:R-:W-:-:S06]  /*21b50*/  ULOP3.LUT UR4, URZ, UR4, URZ, 0x33, !UPT ;  /* 0x00000004ff047292 */ /* 0x000fcc000f8e33ff */
[----:B------:R-:W-:-:S04]  /*21b60*/  IMAD.U32 R2, RZ, RZ, UR4 ;  /* 0x00000004ff027e24 */ /* 0x000fc8000f8e00ff */
[----:B------:R-:W1:Y:S02]  /*21b70*/  REDUX UR7, R2 ;  /* 0x00000000020773c4 */ /* 0x000e640000000000 */
[----:B------:R2:W-:Y:S01]  /*21b80*/  UTCATOMSWS.AND URZ, UR4 ;  /* 0x0000000400ff79e3 */ /* 0x0005e20008000000 */
[----:B0-----:R-:W-:Y:S01]  /*21b90*/  ISETP.EQ.U32.AND P0, PT, R0, UR5, PT ;  /* 0x0000000500007c0c */ /* 0x001fe2000bf02070 */
[----:B-1----:R-:W-:-:S12]  /*21ba0*/  IMAD.U32 R0, RZ, RZ, UR7 ;  /* 0x00000007ff007e24 */ /* 0x002fd8000f8e00ff */
[----:B------:R2:W-:Y:S01]  /*21bb0*/  @P0 ATOMS.AND RZ, [UR6], R0 ;  /* 0x00000000ffff098c */ /* 0x0005e2000a800006 */
[----:B------:R-:W-:Y:S05]  /*21bc0*/  BRA `(.L_x_13) ;  /* 0x0000000000147947 */ /* 0x000fea0003800000 */
.L_x_15:
[----:B------:R-:W-:-:S07]  /*21bd0*/  MOV R2, 0x21bf0 ;  /* 0x00021bf000027802 */ /* 0x000fce0000000f00 */
[----:B------:R-:W-:Y:S05]  /*21be0*/  CALL.REL.NOINC `($__internal_0_$__cuda_sm10x_tcgen05_guardrail_trap_col_being_dealloced_not_returned_by_alloc) ;  /* 0x0000000000387944 */ /* 0x000fea0003c00000 */
[----:B------:R-:W-:Y:S05]  /*21bf0*/  BRA `(.L_x_13) ;  /* 0x0000000000087947 */ /* 0x000fea0003800000 */
.L_x_14:
[----:B------:R-:W-:-:S07]  /*21c00*/  MOV R2, 0x21c20 ;  /* 0x00021c2000027802 */ /* 0x000fce0000000f00 */
[----:B------:R-:W-:Y:S05]  /*21c10*/  CALL.REL.NOINC `($__internal_2_$__cuda_sm10x_tcgen05_guardrail_trap_unallocated_columns_being_dealloced) ;  /* 0x0000000000447944 */ /* 0x000fea0003c00000 */
.L_x_13:
[----:B------:R-:W-:Y:S01]  /*21c20*/  NOP ;  /* 0x0000000000007918 */ /* 0x000fe20000000000 */
[----:B--2---:R-:W-:Y:S05]  /*21c30*/  EXIT ;  /* 0x000000000000794d */ /* 0x004fea0003800000 */
.L_x_8:
[----:B-----5:R1:W-:Y:S04]  /*21c40*/  STL [R1+0x5f8], R0 ;  /* 0x0005f80001007387 */ /* 0x0203e80000100800 */
[----:B-1----:R-:W2:Y:S02]  /*21c50*/  LDL R0, [R1+0x3b4] ;  /* 0x0003b40001007983 */ /* 0x002ea40000100800 */
[----:B--2---:R1:W2:Y:S02]  /*21c60*/  SYNCS.PHASECHK.TRANS64.TRYWAIT P2, [UR11], R0 ;  /* 0x00000000ff0075a7 */ /* 0x0042a4000804110b */
[----:B-1----:R1:W5:Y:S02]  /*21c70*/  LDL.LU R0, [R1+0x5f8] ;  /* 0x0005f80001007983 */ /* 0x0023640000300800 */
[----:B-12---:R-:W-:Y:S05]  /*21c80*/  @!P2 BRA `(.L_x_8) ;  /* 0xfffffffc00eca947 */ /* 0x006fea000383ffff */
[----:B------:R-:W-:Y:S05]  /*21c90*/  BRA `(.L_x_16) ;  /* 0xfffffe6400a07947 */ /* 0x000fea000383ffff */
.L_x_12:
[----:B------:R-:W0:Y:S02]  /*21ca0*/  SYNCS.PHASECHK.TRANS64.TRYWAIT P0, [UR11], R0 ;  /* 0x00000000ff0075a7 */ /* 0x000e24000800110b */
[----:B0-----:R-:W-:Y:S05]  /*21cb0*/  @!P0 BRA `(.L_x_12) ;  /* 0xfffffffc00f88947 */ /* 0x001fea000383ffff */
[----:B------:R-:W-:Y:S05]  /*21cc0*/  BRA `(.L_x_11) ;  /* 0xfffffed400ac7947 */ /* 0x000fea000383ffff */
        .weak           $__internal_0_$__cuda_sm10x_tcgen05_guardrail_trap_col_being_dealloced_not_returned_by_alloc
        .type           $__internal_0_$__cuda_sm10x_tcgen05_guardrail_trap_col_being_dealloced_not_returned_by_alloc,@function
        .size           $__internal_0_$__cuda_sm10x_tcgen05_guardrail_trap_col_being_dealloced_not_returned_by_alloc,($__internal_1_$__cuda_sm10x_tcgen05_guardrail_trap_phase_invalid_during_alloc - $__internal_0_$__cuda_sm10x_tcgen05_guardrail_trap_col_being_dealloced_not_returned_by_alloc)
$__internal_0_$__cuda_sm10x_tcgen05_guardrail_trap_col_being_dealloced_not_returned_by_alloc:
[----:B------:R-:W-:Y:S05]  /*21cd0*/  BPT.TRAP 0x1 ;  /* 0x000000040000795c */ /* 0x000fea0000300000 */
[----:B------:R-:W-:-:S04]  /*21ce0*/  IMAD.MOV.U32 R3, RZ, RZ, 0x0 ;  /* 0x00000000ff037424 */ /* 0x000fc800078e00ff */
[----:B------:R-:W-:Y:S05]  /*21cf0*/  RET.REL.NODEC R2 `(matmul_kernel) ;  /* 0xfffffde002c07950 */ /* 0x000fea0003c3ffff */
        .weak           $__internal_1_$__cuda_sm10x_tcgen05_guardrail_trap_phase_invalid_during_alloc
        .type           $__internal_1_$__cuda_sm10x_tcgen05_guardrail_trap_phase_invalid_during_alloc,@function
        .size           $__internal_1_$__cuda_sm10x_tcgen05_guardrail_trap_phase_invalid_during_alloc,($__internal_2_$__cuda_sm10x_tcgen05_guardrail_trap_unallocated_columns_being_dealloced - $__internal_1_$__cuda_sm10x_tcgen05_guardrail_trap_phase_invalid_during_alloc)
$__internal_1_$__cuda_sm10x_tcgen05_guardrail_trap_phase_invalid_during_alloc:
[----:B------:R-:W-:Y:S05]  /*21d00*/  BPT.TRAP 0x1 ;  /* 0x000000040000795c */ /* 0x000fea0000300000 */
[----:B------:R-:W-:-:S04]  /*21d10*/  IMAD.MOV.U32 R3, RZ, RZ, 0x0 ;  /* 0x00000000ff037424 */ /* 0x000fc800078e00ff */
[----:B------:R-:W-:Y:S05]  /*21d20*/  RET.REL.NODEC R2 `(matmul_kernel) ;  /* 0xfffffde002b47950 */ /* 0x000fea0003c3ffff */
        .weak           $__internal_2_$__cuda_sm10x_tcgen05_guardrail_trap_unallocated_columns_being_dealloced
        .type           $__internal_2_$__cuda_sm10x_tcgen05_guardrail_trap_unallocated_columns_being_dealloced,@function
        .size           $__internal_2_$__cuda_sm10x_tcgen05_guardrail_trap_unallocated_columns_being_dealloced,(.L_x_20 - $__internal_2_$__cuda_sm10x_tcgen05_guardrail_trap_unallocated_columns_being_dealloced)
$__internal_2_$__cuda_sm10x_tcgen05_guardrail_trap_unallocated_columns_being_dealloced:
[----:B------:R-:W-:Y:S05]  /*21d30*/  BPT.TRAP 0x1 ;  /* 0x000000040000795c */ /* 0x000fea0000300000 */
[----:B------:R-:W-:-:S04]  /*21d40*/  IMAD.MOV.U32 R3, RZ, RZ, 0x0 ;  /* 0x00000000ff037424 */ /* 0x000fc800078e00ff */
[----:B------:R-:W-:Y:S05]  /*21d50*/  RET.REL.NODEC R2 `(matmul_kernel) ;  /* 0xfffffde002a87950 */ /* 0x000fea0003c3ffff */
.L_x_17:
[----:B------:R-:W-:-:S00]  /*21d60*/  BRA `(.L_x_17) ;  /* 0xfffffffc00fc7947 */ /* 0x000fc0000383ffff */
[----:B------:R-:W-:-:S00]  /*21d70*/  NOP ;  /* 0x0000000000007918 */ /* 0x000fc00000000000 */
        /* <DEDUP_REMOVED lines=8> */
.L_x_20:


//--------------------- .nv.shared.matmul_kernel  --------------------------
	.section	.nv.shared.matmul_kernel,"aw",@nobits
	.sectionflags	@""
	.align	16
	.zero		1024


//--------------------- .nv.shared.reserved.0     --------------------------
	.section	.nv.shared.reserved.0,"aw",@nobits
	.align	8
	.weak		__nv_reservedSMEM_offset_0_alias
	.size		__nv_reservedSMEM_offset_0_alias, 0, 64
	.other		__nv_reservedSMEM_offset_0_alias,@"STO_CUDA_RESERVED_SHARED STV_DEFAULT"
__nv_reservedSMEM_offset_0_alias:
	.zero		0
.nv.shared.reserved.0:
	.zero		64
	.weak		__nv_reservedSMEM_allocation_phase
	.type		__nv_reservedSMEM_allocation_phase,@object
	.size		__nv_reservedSMEM_allocation_phase,(.L_0 - __nv_reservedSMEM_allocation_phase)
__nv_reservedSMEM_allocation_phase:
	.zero		1
.L_0:
	.zero		7
	.weak		__nv_reservedSMEM_devtool_atexit_pc
	.type		__nv_reservedSMEM_devtool_atexit_pc,@object
	.size		__nv_reservedSMEM_devtool_atexit_pc,(__nv_reservedSMEM_allocation_mask - __nv_reservedSMEM_devtool_atexit_pc)
__nv_reservedSMEM_devtool_atexit_pc:
	.zero		8
	.weak		__nv_reservedSMEM_allocation_mask
	.type		__nv_reservedSMEM_allocation_mask,@object
	.size		__nv_reservedSMEM_allocation_mask,(.L_2 - __nv_reservedSMEM_allocation_mask)
__nv_reservedSMEM_allocation_mask:
	.zero		4
.L_2:


//--------------------- .nv.constant0.matmul_kernel --------------------------
	.section	.nv.constant0.matmul_kernel,"a",@progbits
	.sectionflags	@""
	.align	4
.nv.constant0.matmul_kernel:
	.zero		976


//--------------------- SYMBOLS --------------------------

	.type		.nv.reservedSmem.offset0,@object
	.size		.nv.reservedSmem.offset0,0x4
	.type		.nv.reservedSmem.cap,@object
	.size		.nv.reservedSmem.cap,0x4
